//
// Generated by NVIDIA NVVM Compiler
//
// Compiler Build ID: CL-36424714
// Cuda compilation tools, release 13.0, V13.0.88
// Based on NVVM 20.0.0
//

.version 9.0
.target sm_100
.address_size 64

	// .globl	_ZN3cub18CUB_300001_SM_10006detail11EmptyKernelIvEEvv
// _ZZN3cub18CUB_300001_SM_10006detail6reduce27DeviceSegmentedReduceKernelINS2_10policy_hubIii5AddOpE10Policy1000EPiS8_S8_S8_iS5_iiEEvT0_T1_T2_T3_T5_T6_E12temp_storage has been demoted
// _ZZN3cub18CUB_300001_SM_10006detail6reduce27DeviceSegmentedReduceKernelINS2_10policy_hubIfi5AddOpE10Policy1000EPfS8_PiS9_iS5_ffEEvT0_T1_T2_T3_T5_T6_E12temp_storage has been demoted
.global .align 1 .b8 _ZN34_INTERNAL_63b8705c_4_k_cu_312700484cuda3std3__45__cpo5beginE[1];
.global .align 1 .b8 _ZN34_INTERNAL_63b8705c_4_k_cu_312700484cuda3std3__45__cpo3endE[1];
.global .align 1 .b8 _ZN34_INTERNAL_63b8705c_4_k_cu_312700484cuda3std3__45__cpo6cbeginE[1];
.global .align 1 .b8 _ZN34_INTERNAL_63b8705c_4_k_cu_312700484cuda3std3__45__cpo4cendE[1];
.global .align 1 .b8 _ZN34_INTERNAL_63b8705c_4_k_cu_312700484cuda3std3__45__cpo6rbeginE[1];
.global .align 1 .b8 _ZN34_INTERNAL_63b8705c_4_k_cu_312700484cuda3std3__45__cpo4rendE[1];
.global .align 1 .b8 _ZN34_INTERNAL_63b8705c_4_k_cu_312700484cuda3std3__45__cpo7crbeginE[1];
.global .align 1 .b8 _ZN34_INTERNAL_63b8705c_4_k_cu_312700484cuda3std3__45__cpo5crendE[1];
.global .align 1 .b8 _ZN34_INTERNAL_63b8705c_4_k_cu_312700484cuda3std3__436_GLOBAL__N__63b8705c_4_k_cu_312700486ignoreE[1];
.global .align 1 .b8 _ZN34_INTERNAL_63b8705c_4_k_cu_312700484cuda3std3__419piecewise_constructE[1];
.global .align 1 .b8 _ZN34_INTERNAL_63b8705c_4_k_cu_312700484cuda3std3__48in_placeE[1];
.global .align 1 .b8 _ZN34_INTERNAL_63b8705c_4_k_cu_312700484cuda3std3__420unreachable_sentinelE[1];
.global .align 1 .b8 _ZN34_INTERNAL_63b8705c_4_k_cu_312700484cuda3std3__47nulloptE[1];
.global .align 1 .b8 _ZN34_INTERNAL_63b8705c_4_k_cu_312700484cuda3std6ranges3__45__cpo4swapE[1];
.global .align 1 .b8 _ZN34_INTERNAL_63b8705c_4_k_cu_312700484cuda3std6ranges3__45__cpo9iter_moveE[1];
.global .align 1 .b8 _ZN34_INTERNAL_63b8705c_4_k_cu_312700484cuda3std6ranges3__45__cpo5beginE[1];
.global .align 1 .b8 _ZN34_INTERNAL_63b8705c_4_k_cu_312700484cuda3std6ranges3__45__cpo3endE[1];
.global .align 1 .b8 _ZN34_INTERNAL_63b8705c_4_k_cu_312700484cuda3std6ranges3__45__cpo6cbeginE[1];
.global .align 1 .b8 _ZN34_INTERNAL_63b8705c_4_k_cu_312700484cuda3std6ranges3__45__cpo4cendE[1];
.global .align 1 .b8 _ZN34_INTERNAL_63b8705c_4_k_cu_312700484cuda3std6ranges3__45__cpo7advanceE[1];
.global .align 1 .b8 _ZN34_INTERNAL_63b8705c_4_k_cu_312700484cuda3std6ranges3__45__cpo9iter_swapE[1];
.global .align 1 .b8 _ZN34_INTERNAL_63b8705c_4_k_cu_312700484cuda3std6ranges3__45__cpo4nextE[1];
.global .align 1 .b8 _ZN34_INTERNAL_63b8705c_4_k_cu_312700484cuda3std6ranges3__45__cpo4prevE[1];
.global .align 1 .b8 _ZN34_INTERNAL_63b8705c_4_k_cu_312700484cuda3std6ranges3__45__cpo4dataE[1];
.global .align 1 .b8 _ZN34_INTERNAL_63b8705c_4_k_cu_312700484cuda3std6ranges3__45__cpo5cdataE[1];
.global .align 1 .b8 _ZN34_INTERNAL_63b8705c_4_k_cu_312700484cuda3std6ranges3__45__cpo4sizeE[1];
.global .align 1 .b8 _ZN34_INTERNAL_63b8705c_4_k_cu_312700484cuda3std6ranges3__45__cpo5ssizeE[1];
.global .align 1 .b8 _ZN34_INTERNAL_63b8705c_4_k_cu_312700484cuda3std6ranges3__45__cpo8distanceE[1];
.global .align 1 .b8 _ZN34_INTERNAL_63b8705c_4_k_cu_312700486thrust24THRUST_300001_SM_1000_NS6system6detail10sequential3seqE[1];

.visible .entry _ZN3cub18CUB_300001_SM_10006detail11EmptyKernelIvEEvv()
{


	ret;

}
	// .globl	_ZN3cub18CUB_300001_SM_10006detail6reduce27DeviceSegmentedReduceKernelINS2_10policy_hubIii5AddOpE10Policy1000EPiS8_S8_S8_iS5_iiEEvT0_T1_T2_T3_T5_T6_
.visible .entry _ZN3cub18CUB_300001_SM_10006detail6reduce27DeviceSegmentedReduceKernelINS2_10policy_hubIii5AddOpE10Policy1000EPiS8_S8_S8_iS5_iiEEvT0_T1_T2_T3_T5_T6_(
	.param .u64 .ptr .align 1 _ZN3cub18CUB_300001_SM_10006detail6reduce27DeviceSegmentedReduceKernelINS2_10policy_hubIii5AddOpE10Policy1000EPiS8_S8_S8_iS5_iiEEvT0_T1_T2_T3_T5_T6__param_0,
	.param .u64 .ptr .align 1 _ZN3cub18CUB_300001_SM_10006detail6reduce27DeviceSegmentedReduceKernelINS2_10policy_hubIii5AddOpE10Policy1000EPiS8_S8_S8_iS5_iiEEvT0_T1_T2_T3_T5_T6__param_1,
	.param .u64 .ptr .align 1 _ZN3cub18CUB_300001_SM_10006detail6reduce27DeviceSegmentedReduceKernelINS2_10policy_hubIii5AddOpE10Policy1000EPiS8_S8_S8_iS5_iiEEvT0_T1_T2_T3_T5_T6__param_2,
	.param .u64 .ptr .align 1 _ZN3cub18CUB_300001_SM_10006detail6reduce27DeviceSegmentedReduceKernelINS2_10policy_hubIii5AddOpE10Policy1000EPiS8_S8_S8_iS5_iiEEvT0_T1_T2_T3_T5_T6__param_3,
	.param .align 1 .b8 _ZN3cub18CUB_300001_SM_10006detail6reduce27DeviceSegmentedReduceKernelINS2_10policy_hubIii5AddOpE10Policy1000EPiS8_S8_S8_iS5_iiEEvT0_T1_T2_T3_T5_T6__param_4[1],
	.param .u32 _ZN3cub18CUB_300001_SM_10006detail6reduce27DeviceSegmentedReduceKernelINS2_10policy_hubIii5AddOpE10Policy1000EPiS8_S8_S8_iS5_iiEEvT0_T1_T2_T3_T5_T6__param_5
)
.maxntid 256
{
	.reg .pred 	%p<95>;
	.reg .b16 	%rs<7>;
	.reg .b32 	%r<704>;
	.reg .b64 	%rd<166>;
	// demoted variable
	.shared .align 4 .b8 _ZZN3cub18CUB_300001_SM_10006detail6reduce27DeviceSegmentedReduceKernelINS2_10policy_hubIii5AddOpE10Policy1000EPiS8_S8_S8_iS5_iiEEvT0_T1_T2_T3_T5_T6_E12temp_storage[44];
	ld.param.u64 	%rd21, [_ZN3cub18CUB_300001_SM_10006detail6reduce27DeviceSegmentedReduceKernelINS2_10policy_hubIii5AddOpE10Policy1000EPiS8_S8_S8_iS5_iiEEvT0_T1_T2_T3_T5_T6__param_0];
	ld.param.u64 	%rd22, [_ZN3cub18CUB_300001_SM_10006detail6reduce27DeviceSegmentedReduceKernelINS2_10policy_hubIii5AddOpE10Policy1000EPiS8_S8_S8_iS5_iiEEvT0_T1_T2_T3_T5_T6__param_1];
	ld.param.u64 	%rd23, [_ZN3cub18CUB_300001_SM_10006detail6reduce27DeviceSegmentedReduceKernelINS2_10policy_hubIii5AddOpE10Policy1000EPiS8_S8_S8_iS5_iiEEvT0_T1_T2_T3_T5_T6__param_2];
	ld.param.u64 	%rd24, [_ZN3cub18CUB_300001_SM_10006detail6reduce27DeviceSegmentedReduceKernelINS2_10policy_hubIii5AddOpE10Policy1000EPiS8_S8_S8_iS5_iiEEvT0_T1_T2_T3_T5_T6__param_3];
	cvta.to.global.u64 	%rd1, %rd22;
	cvta.to.global.u64 	%rd25, %rd24;
	cvta.to.global.u64 	%rd26, %rd23;
	mov.u32 	%r1, %ctaid.x;
	mul.wide.u32 	%rd27, %r1, 4;
	add.s64 	%rd28, %rd26, %rd27;
	ld.global.u32 	%r2, [%rd28];
	add.s64 	%rd29, %rd25, %rd27;
	ld.global.u32 	%r3, [%rd29];
	setp.ne.s32 	%p1, %r3, %r2;
	@%p1 bra 	$L__BB1_3;
	mov.u32 	%r648, %tid.x;
	setp.ne.s32 	%p94, %r648, 0;
	@%p94 bra 	$L__BB1_72;
	ld.param.u32 	%r650, [_ZN3cub18CUB_300001_SM_10006detail6reduce27DeviceSegmentedReduceKernelINS2_10policy_hubIii5AddOpE10Policy1000EPiS8_S8_S8_iS5_iiEEvT0_T1_T2_T3_T5_T6__param_5];
	add.s64 	%rd160, %rd1, %rd27;
	st.global.u32 	[%rd160], %r650;
	bra.uni 	$L__BB1_72;
$L__BB1_3:
	mul.wide.s32 	%rd30, %r2, 4;
	add.s64 	%rd2, %rd21, %rd30;
	and.b64  	%rd31, %rd2, 15;
	setp.ne.s64 	%p2, %rd31, 0;
	@%p2 bra 	$L__BB1_37;
	sub.s32 	%r4, %r3, %r2;
	setp.gt.s32 	%p48, %r4, 4095;
	@%p48 bra 	$L__BB1_22;
	mov.u32 	%r5, %tid.x;
	setp.ge.s32 	%p64, %r5, %r4;
	mov.b32 	%r661, 0;
	mov.u32 	%r656, %r5;
	@%p64 bra 	$L__BB1_7;
	shl.b32 	%r519, %r5, 2;
	cvt.u64.u32 	%rd145, %r519;
	add.s64 	%rd144, %rd2, %rd145;
	// begin inline asm
	ld.global.nc.u32 %r661, [%rd144];
	// end inline asm
	add.s32 	%r656, %r5, 256;
$L__BB1_7:
	setp.ge.s32 	%p65, %r656, %r4;
	@%p65 bra 	$L__BB1_13;
	not.b32 	%r521, %r656;
	add.s32 	%r522, %r3, %r521;
	sub.s32 	%r10, %r522, %r2;
	and.b32  	%r523, %r10, 768;
	setp.eq.s32 	%p66, %r523, 768;
	@%p66 bra 	$L__BB1_11;
	mul.wide.u32 	%rd147, %r656, 4;
	add.s64 	%rd148, %rd30, %rd147;
	add.s64 	%rd162, %rd21, %rd148;
	shr.u32 	%r524, %r10, 8;
	add.s32 	%r525, %r524, 1;
	and.b32  	%r526, %r525, 3;
	neg.s32 	%r653, %r526;
$L__BB1_10:
	.pragma "nounroll";
	// begin inline asm
	ld.global.nc.u32 %r527, [%rd162];
	// end inline asm
	add.s32 	%r661, %r527, %r661;
	add.s32 	%r656, %r656, 256;
	add.s64 	%rd162, %rd162, 1024;
	add.s32 	%r653, %r653, 1;
	setp.ne.s32 	%p67, %r653, 0;
	@%p67 bra 	$L__BB1_10;
$L__BB1_11:
	setp.lt.u32 	%p68, %r10, 768;
	@%p68 bra 	$L__BB1_13;
$L__BB1_12:
	mul.wide.s32 	%rd155, %r656, 4;
	add.s64 	%rd151, %rd2, %rd155;
	// begin inline asm
	ld.global.nc.u32 %r528, [%rd151];
	// end inline asm
	add.s32 	%r532, %r528, %r661;
	add.s64 	%rd152, %rd151, 1024;
	// begin inline asm
	ld.global.nc.u32 %r529, [%rd152];
	// end inline asm
	add.s32 	%r533, %r529, %r532;
	add.s64 	%rd153, %rd151, 2048;
	// begin inline asm
	ld.global.nc.u32 %r530, [%rd153];
	// end inline asm
	add.s32 	%r534, %r530, %r533;
	add.s64 	%rd154, %rd151, 3072;
	// begin inline asm
	ld.global.nc.u32 %r531, [%rd154];
	// end inline asm
	add.s32 	%r661, %r531, %r534;
	add.s32 	%r656, %r656, 1024;
	setp.lt.s32 	%p69, %r656, %r4;
	@%p69 bra 	$L__BB1_12;
$L__BB1_13:
	setp.lt.s32 	%p70, %r4, 256;
	@%p70 bra 	$L__BB1_18;
	// begin inline asm
	mov.u32 %r598, %laneid;
	// end inline asm
	mov.b32 	%r601, 1;
	mov.b32 	%r622, 31;
	mov.b32 	%r623, -1;
	// begin inline asm
	shfl.sync.down.b32 %r599, %r661, %r601, %r622, %r623;
	// end inline asm
	setp.gt.s32 	%p86, %r598, 30;
	selp.b32 	%r624, 0, %r599, %p86;
	add.s32 	%r605, %r624, %r661;
	mov.b32 	%r606, 2;
	// begin inline asm
	shfl.sync.down.b32 %r604, %r605, %r606, %r622, %r623;
	// end inline asm
	setp.gt.s32 	%p87, %r598, 29;
	selp.b32 	%r625, 0, %r604, %p87;
	add.s32 	%r610, %r605, %r625;
	mov.b32 	%r611, 4;
	// begin inline asm
	shfl.sync.down.b32 %r609, %r610, %r611, %r622, %r623;
	// end inline asm
	setp.gt.s32 	%p88, %r598, 27;
	selp.b32 	%r626, 0, %r609, %p88;
	add.s32 	%r615, %r610, %r626;
	mov.b32 	%r616, 8;
	// begin inline asm
	shfl.sync.down.b32 %r614, %r615, %r616, %r622, %r623;
	// end inline asm
	setp.gt.s32 	%p89, %r598, 23;
	selp.b32 	%r627, 0, %r614, %p89;
	add.s32 	%r620, %r615, %r627;
	mov.b32 	%r621, 16;
	// begin inline asm
	shfl.sync.down.b32 %r619, %r620, %r621, %r622, %r623;
	// end inline asm
	setp.gt.s32 	%p90, %r598, 15;
	selp.b32 	%r628, 0, %r619, %p90;
	add.s32 	%r703, %r620, %r628;
	setp.ne.s32 	%p91, %r598, 0;
	@%p91 bra 	$L__BB1_16;
	shr.u32 	%r629, %r5, 3;
	and.b32  	%r630, %r629, 124;
	mov.u32 	%r631, _ZZN3cub18CUB_300001_SM_10006detail6reduce27DeviceSegmentedReduceKernelINS2_10policy_hubIii5AddOpE10Policy1000EPiS8_S8_S8_iS5_iiEEvT0_T1_T2_T3_T5_T6_E12temp_storage;
	add.s32 	%r632, %r631, %r630;
	st.shared.u32 	[%r632+8], %r703;
$L__BB1_16:
	bar.sync 	0;
	setp.ne.s32 	%p92, %r5, 0;
	@%p92 bra 	$L__BB1_70;
	ld.shared.u32 	%r633, [_ZZN3cub18CUB_300001_SM_10006detail6reduce27DeviceSegmentedReduceKernelINS2_10policy_hubIii5AddOpE10Policy1000EPiS8_S8_S8_iS5_iiEEvT0_T1_T2_T3_T5_T6_E12temp_storage+12];
	add.s32 	%r634, %r633, %r703;
	ld.shared.u32 	%r635, [_ZZN3cub18CUB_300001_SM_10006detail6reduce27DeviceSegmentedReduceKernelINS2_10policy_hubIii5AddOpE10Policy1000EPiS8_S8_S8_iS5_iiEEvT0_T1_T2_T3_T5_T6_E12temp_storage+16];
	add.s32 	%r636, %r634, %r635;
	ld.shared.u32 	%r637, [_ZZN3cub18CUB_300001_SM_10006detail6reduce27DeviceSegmentedReduceKernelINS2_10policy_hubIii5AddOpE10Policy1000EPiS8_S8_S8_iS5_iiEEvT0_T1_T2_T3_T5_T6_E12temp_storage+20];
	add.s32 	%r638, %r636, %r637;
	ld.shared.u32 	%r639, [_ZZN3cub18CUB_300001_SM_10006detail6reduce27DeviceSegmentedReduceKernelINS2_10policy_hubIii5AddOpE10Policy1000EPiS8_S8_S8_iS5_iiEEvT0_T1_T2_T3_T5_T6_E12temp_storage+24];
	add.s32 	%r640, %r638, %r639;
	ld.shared.u32 	%r641, [_ZZN3cub18CUB_300001_SM_10006detail6reduce27DeviceSegmentedReduceKernelINS2_10policy_hubIii5AddOpE10Policy1000EPiS8_S8_S8_iS5_iiEEvT0_T1_T2_T3_T5_T6_E12temp_storage+28];
	add.s32 	%r642, %r640, %r641;
	ld.shared.u32 	%r643, [_ZZN3cub18CUB_300001_SM_10006detail6reduce27DeviceSegmentedReduceKernelINS2_10policy_hubIii5AddOpE10Policy1000EPiS8_S8_S8_iS5_iiEEvT0_T1_T2_T3_T5_T6_E12temp_storage+32];
	add.s32 	%r644, %r642, %r643;
	ld.shared.u32 	%r645, [_ZZN3cub18CUB_300001_SM_10006detail6reduce27DeviceSegmentedReduceKernelINS2_10policy_hubIii5AddOpE10Policy1000EPiS8_S8_S8_iS5_iiEEvT0_T1_T2_T3_T5_T6_E12temp_storage+36];
	add.s32 	%r703, %r644, %r645;
	bra.uni 	$L__BB1_70;
$L__BB1_18:
	// begin inline asm
	mov.u32 %r535, %laneid;
	// end inline asm
	and.b32  	%r561, %r5, 992;
	add.s32 	%r562, %r561, 32;
	setp.gt.s32 	%p71, %r562, %r4;
	not.b32 	%r563, %r561;
	add.s32 	%r564, %r4, %r563;
	selp.b32 	%r559, %r564, 31, %p71;
	mov.b32 	%r538, 1;
	mov.b32 	%r560, -1;
	// begin inline asm
	shfl.sync.down.b32 %r536, %r661, %r538, %r559, %r560;
	// end inline asm
	setp.lt.s32 	%p72, %r535, %r559;
	selp.b32 	%r565, %r536, 0, %p72;
	add.s32 	%r542, %r565, %r661;
	mov.b32 	%r543, 2;
	// begin inline asm
	shfl.sync.down.b32 %r541, %r542, %r543, %r559, %r560;
	// end inline asm
	add.s32 	%r566, %r535, 2;
	setp.gt.s32 	%p73, %r566, %r559;
	selp.b32 	%r567, 0, %r541, %p73;
	add.s32 	%r547, %r542, %r567;
	mov.b32 	%r548, 4;
	// begin inline asm
	shfl.sync.down.b32 %r546, %r547, %r548, %r559, %r560;
	// end inline asm
	add.s32 	%r568, %r535, 4;
	setp.gt.s32 	%p74, %r568, %r559;
	selp.b32 	%r569, 0, %r546, %p74;
	add.s32 	%r552, %r547, %r569;
	mov.b32 	%r553, 8;
	// begin inline asm
	shfl.sync.down.b32 %r551, %r552, %r553, %r559, %r560;
	// end inline asm
	add.s32 	%r570, %r535, 8;
	setp.gt.s32 	%p75, %r570, %r559;
	selp.b32 	%r571, 0, %r551, %p75;
	add.s32 	%r557, %r552, %r571;
	mov.b32 	%r558, 16;
	// begin inline asm
	shfl.sync.down.b32 %r556, %r557, %r558, %r559, %r560;
	// end inline asm
	add.s32 	%r572, %r535, 16;
	setp.gt.s32 	%p76, %r572, %r559;
	selp.b32 	%r573, 0, %r556, %p76;
	add.s32 	%r703, %r557, %r573;
	setp.ne.s32 	%p77, %r535, 0;
	@%p77 bra 	$L__BB1_20;
	shr.u32 	%r574, %r5, 3;
	and.b32  	%r575, %r574, 124;
	mov.u32 	%r576, _ZZN3cub18CUB_300001_SM_10006detail6reduce27DeviceSegmentedReduceKernelINS2_10policy_hubIii5AddOpE10Policy1000EPiS8_S8_S8_iS5_iiEEvT0_T1_T2_T3_T5_T6_E12temp_storage;
	add.s32 	%r577, %r576, %r575;
	st.shared.u32 	[%r577+8], %r703;
$L__BB1_20:
	bar.sync 	0;
	setp.ne.s32 	%p78, %r5, 0;
	@%p78 bra 	$L__BB1_70;
	setp.gt.s32 	%p79, %r4, 32;
	ld.shared.u32 	%r578, [_ZZN3cub18CUB_300001_SM_10006detail6reduce27DeviceSegmentedReduceKernelINS2_10policy_hubIii5AddOpE10Policy1000EPiS8_S8_S8_iS5_iiEEvT0_T1_T2_T3_T5_T6_E12temp_storage+12];
	selp.b32 	%r579, %r578, 0, %p79;
	add.s32 	%r580, %r579, %r703;
	setp.gt.s32 	%p80, %r4, 64;
	ld.shared.u32 	%r581, [_ZZN3cub18CUB_300001_SM_10006detail6reduce27DeviceSegmentedReduceKernelINS2_10policy_hubIii5AddOpE10Policy1000EPiS8_S8_S8_iS5_iiEEvT0_T1_T2_T3_T5_T6_E12temp_storage+16];
	selp.b32 	%r582, %r581, 0, %p80;
	add.s32 	%r583, %r580, %r582;
	setp.gt.s32 	%p81, %r4, 96;
	ld.shared.u32 	%r584, [_ZZN3cub18CUB_300001_SM_10006detail6reduce27DeviceSegmentedReduceKernelINS2_10policy_hubIii5AddOpE10Policy1000EPiS8_S8_S8_iS5_iiEEvT0_T1_T2_T3_T5_T6_E12temp_storage+20];
	selp.b32 	%r585, %r584, 0, %p81;
	add.s32 	%r586, %r583, %r585;
	setp.gt.s32 	%p82, %r4, 128;
	ld.shared.u32 	%r587, [_ZZN3cub18CUB_300001_SM_10006detail6reduce27DeviceSegmentedReduceKernelINS2_10policy_hubIii5AddOpE10Policy1000EPiS8_S8_S8_iS5_iiEEvT0_T1_T2_T3_T5_T6_E12temp_storage+24];
	selp.b32 	%r588, %r587, 0, %p82;
	add.s32 	%r589, %r586, %r588;
	setp.gt.s32 	%p83, %r4, 160;
	ld.shared.u32 	%r590, [_ZZN3cub18CUB_300001_SM_10006detail6reduce27DeviceSegmentedReduceKernelINS2_10policy_hubIii5AddOpE10Policy1000EPiS8_S8_S8_iS5_iiEEvT0_T1_T2_T3_T5_T6_E12temp_storage+28];
	selp.b32 	%r591, %r590, 0, %p83;
	add.s32 	%r592, %r589, %r591;
	setp.gt.s32 	%p84, %r4, 192;
	ld.shared.u32 	%r593, [_ZZN3cub18CUB_300001_SM_10006detail6reduce27DeviceSegmentedReduceKernelINS2_10policy_hubIii5AddOpE10Policy1000EPiS8_S8_S8_iS5_iiEEvT0_T1_T2_T3_T5_T6_E12temp_storage+32];
	selp.b32 	%r594, %r593, 0, %p84;
	add.s32 	%r595, %r592, %r594;
	setp.gt.s32 	%p85, %r4, 224;
	ld.shared.u32 	%r596, [_ZZN3cub18CUB_300001_SM_10006detail6reduce27DeviceSegmentedReduceKernelINS2_10policy_hubIii5AddOpE10Policy1000EPiS8_S8_S8_iS5_iiEEvT0_T1_T2_T3_T5_T6_E12temp_storage+36];
	selp.b32 	%r597, %r596, 0, %p85;
	add.s32 	%r703, %r595, %r597;
	bra.uni 	$L__BB1_70;
$L__BB1_22:
	mov.u32 	%r30, %tid.x;
	shl.b32 	%r390, %r30, 2;
	mul.wide.u32 	%rd112, %r390, 4;
	add.s64 	%rd102, %rd2, %rd112;
	// begin inline asm
	ld.global.nc.v2.u64 {%rd100, %rd101}, [%rd102];
	// end inline asm
	mov.b64 	{%r391, %r392}, %rd101;
	mov.b64 	{%r393, %r394}, %rd100;
	add.s64 	%rd105, %rd102, 4096;
	// begin inline asm
	ld.global.nc.v2.u64 {%rd103, %rd104}, [%rd105];
	// end inline asm
	mov.b64 	{%r395, %r396}, %rd104;
	mov.b64 	{%r397, %r398}, %rd103;
	add.s64 	%rd108, %rd102, 8192;
	// begin inline asm
	ld.global.nc.v2.u64 {%rd106, %rd107}, [%rd108];
	// end inline asm
	mov.b64 	{%r399, %r400}, %rd107;
	mov.b64 	{%r401, %r402}, %rd106;
	add.s64 	%rd111, %rd102, 12288;
	// begin inline asm
	ld.global.nc.v2.u64 {%rd109, %rd110}, [%rd111];
	// end inline asm
	mov.b64 	{%r403, %r404}, %rd110;
	mov.b64 	{%r405, %r406}, %rd109;
	add.s32 	%r407, %r394, %r393;
	add.s32 	%r408, %r391, %r407;
	add.s32 	%r409, %r392, %r408;
	add.s32 	%r410, %r397, %r409;
	add.s32 	%r411, %r398, %r410;
	add.s32 	%r412, %r395, %r411;
	add.s32 	%r413, %r396, %r412;
	add.s32 	%r414, %r401, %r413;
	add.s32 	%r415, %r402, %r414;
	add.s32 	%r416, %r399, %r415;
	add.s32 	%r417, %r400, %r416;
	add.s32 	%r418, %r405, %r417;
	add.s32 	%r419, %r406, %r418;
	add.s32 	%r420, %r403, %r419;
	add.s32 	%r676, %r404, %r420;
	add.s32 	%r663, %r2, 4352;
	add.s32 	%r33, %r3, -4097;
	add.s32 	%r34, %r30, %r2;
	sub.s32 	%r662, %r33, %r34;
	mov.b32 	%r664, 0;
$L__BB1_23:
	add.s32 	%r41, %r2, 4096;
	add.s32 	%r421, %r3, -4096;
	setp.gt.s32 	%p49, %r41, %r421;
	@%p49 bra 	$L__BB1_25;
	cvt.s64.s32 	%rd125, %r2;
	cvt.u64.u32 	%rd126, %r390;
	add.s64 	%rd127, %rd125, %rd126;
	shl.b64 	%rd128, %rd127, 2;
	add.s64 	%rd129, %rd21, %rd128;
	add.s64 	%rd115, %rd129, 16384;
	// begin inline asm
	ld.global.nc.v2.u64 {%rd113, %rd114}, [%rd115];
	// end inline asm
	mov.b64 	{%r423, %r424}, %rd114;
	mov.b64 	{%r425, %r426}, %rd113;
	add.s64 	%rd118, %rd129, 20480;
	// begin inline asm
	ld.global.nc.v2.u64 {%rd116, %rd117}, [%rd118];
	// end inline asm
	mov.b64 	{%r427, %r428}, %rd117;
	mov.b64 	{%r429, %r430}, %rd116;
	add.s64 	%rd121, %rd129, 24576;
	// begin inline asm
	ld.global.nc.v2.u64 {%rd119, %rd120}, [%rd121];
	// end inline asm
	mov.b64 	{%r431, %r432}, %rd120;
	mov.b64 	{%r433, %r434}, %rd119;
	add.s64 	%rd124, %rd129, 28672;
	// begin inline asm
	ld.global.nc.v2.u64 {%rd122, %rd123}, [%rd124];
	// end inline asm
	mov.b64 	{%r435, %r436}, %rd123;
	mov.b64 	{%r437, %r438}, %rd122;
	add.s32 	%r439, %r425, %r676;
	add.s32 	%r440, %r426, %r439;
	add.s32 	%r441, %r423, %r440;
	add.s32 	%r442, %r424, %r441;
	add.s32 	%r443, %r429, %r442;
	add.s32 	%r444, %r430, %r443;
	add.s32 	%r445, %r427, %r444;
	add.s32 	%r446, %r428, %r445;
	add.s32 	%r447, %r433, %r446;
	add.s32 	%r448, %r434, %r447;
	add.s32 	%r449, %r431, %r448;
	add.s32 	%r450, %r432, %r449;
	add.s32 	%r451, %r437, %r450;
	add.s32 	%r452, %r438, %r451;
	add.s32 	%r453, %r435, %r452;
	add.s32 	%r676, %r436, %r453;
	sub.s32 	%r454, %r3, %r41;
	setp.lt.s32 	%p50, %r454, 4096;
	add.s32 	%r664, %r664, 1;
	add.s32 	%r663, %r663, 4096;
	add.s32 	%r662, %r662, -4096;
	mov.u32 	%r2, %r41;
	@%p50 bra 	$L__BB1_33;
	bra.uni 	$L__BB1_23;
$L__BB1_25:
	setp.le.s32 	%p51, %r3, %r41;
	@%p51 bra 	$L__BB1_33;
	sub.s32 	%r46, %r3, %r41;
	setp.ge.s32 	%p52, %r30, %r46;
	@%p52 bra 	$L__BB1_33;
	shl.b32 	%r456, %r664, 12;
	add.s32 	%r457, %r34, %r456;
	sub.s32 	%r47, %r33, %r457;
	and.b32  	%r458, %r47, 768;
	setp.eq.s32 	%p53, %r458, 768;
	mov.u32 	%r670, %r30;
	@%p53 bra 	$L__BB1_30;
	cvt.u64.u32 	%rd130, %r30;
	cvt.s64.s32 	%rd131, %r2;
	add.s64 	%rd132, %rd130, %rd131;
	shl.b64 	%rd133, %rd132, 2;
	add.s64 	%rd134, %rd21, %rd133;
	add.s64 	%rd163, %rd134, 16384;
	cvt.u16.u32 	%rs4, %r662;
	shr.u16 	%rs5, %rs4, 8;
	add.s16 	%rs6, %rs5, 1;
	cvt.u32.u16 	%r459, %rs6;
	and.b32  	%r460, %r459, 3;
	neg.s32 	%r667, %r460;
	mov.u32 	%r670, %r30;
$L__BB1_29:
	.pragma "nounroll";
	// begin inline asm
	ld.global.nc.u32 %r461, [%rd163];
	// end inline asm
	add.s32 	%r676, %r461, %r676;
	add.s32 	%r670, %r670, 256;
	add.s64 	%rd163, %rd163, 1024;
	add.s32 	%r667, %r667, 1;
	setp.ne.s32 	%p54, %r667, 0;
	@%p54 bra 	$L__BB1_29;
$L__BB1_30:
	setp.lt.u32 	%p55, %r47, 768;
	@%p55 bra 	$L__BB1_33;
	add.s64 	%rd10, %rd21, 16384;
	cvt.s64.s32 	%rd11, %r2;
	add.s32 	%r673, %r670, %r663;
$L__BB1_32:
	cvt.s64.s32 	%rd140, %r670;
	add.s64 	%rd141, %rd11, %rd140;
	shl.b64 	%rd142, %rd141, 2;
	add.s64 	%rd136, %rd10, %rd142;
	mul.wide.s32 	%rd143, %r673, 4;
	add.s64 	%rd137, %rd21, %rd143;
	// begin inline asm
	ld.global.nc.u32 %r462, [%rd136];
	// end inline asm
	add.s32 	%r466, %r462, %r676;
	// begin inline asm
	ld.global.nc.u32 %r463, [%rd137];
	// end inline asm
	add.s32 	%r467, %r463, %r466;
	add.s64 	%rd138, %rd137, 1024;
	// begin inline asm
	ld.global.nc.u32 %r464, [%rd138];
	// end inline asm
	add.s32 	%r468, %r464, %r467;
	add.s64 	%rd139, %rd137, 2048;
	// begin inline asm
	ld.global.nc.u32 %r465, [%rd139];
	// end inline asm
	add.s32 	%r676, %r465, %r468;
	add.s32 	%r670, %r670, 1024;
	add.s32 	%r673, %r673, 1024;
	setp.lt.s32 	%p56, %r670, %r46;
	@%p56 bra 	$L__BB1_32;
$L__BB1_33:
	// begin inline asm
	mov.u32 %r469, %laneid;
	// end inline asm
	mov.b32 	%r472, 1;
	mov.b32 	%r493, 31;
	mov.b32 	%r494, -1;
	// begin inline asm
	shfl.sync.down.b32 %r470, %r676, %r472, %r493, %r494;
	// end inline asm
	setp.gt.s32 	%p57, %r469, 30;
	selp.b32 	%r495, 0, %r470, %p57;
	add.s32 	%r476, %r495, %r676;
	mov.b32 	%r477, 2;
	// begin inline asm
	shfl.sync.down.b32 %r475, %r476, %r477, %r493, %r494;
	// end inline asm
	setp.gt.s32 	%p58, %r469, 29;
	selp.b32 	%r496, 0, %r475, %p58;
	add.s32 	%r481, %r476, %r496;
	mov.b32 	%r482, 4;
	// begin inline asm
	shfl.sync.down.b32 %r480, %r481, %r482, %r493, %r494;
	// end inline asm
	setp.gt.s32 	%p59, %r469, 27;
	selp.b32 	%r497, 0, %r480, %p59;
	add.s32 	%r486, %r481, %r497;
	mov.b32 	%r487, 8;
	// begin inline asm
	shfl.sync.down.b32 %r485, %r486, %r487, %r493, %r494;
	// end inline asm
	setp.gt.s32 	%p60, %r469, 23;
	selp.b32 	%r498, 0, %r485, %p60;
	add.s32 	%r491, %r486, %r498;
	mov.b32 	%r492, 16;
	// begin inline asm
	shfl.sync.down.b32 %r490, %r491, %r492, %r493, %r494;
	// end inline asm
	setp.gt.s32 	%p61, %r469, 15;
	selp.b32 	%r499, 0, %r490, %p61;
	add.s32 	%r703, %r491, %r499;
	setp.ne.s32 	%p62, %r469, 0;
	@%p62 bra 	$L__BB1_35;
	shr.u32 	%r500, %r30, 3;
	and.b32  	%r501, %r500, 124;
	mov.u32 	%r502, _ZZN3cub18CUB_300001_SM_10006detail6reduce27DeviceSegmentedReduceKernelINS2_10policy_hubIii5AddOpE10Policy1000EPiS8_S8_S8_iS5_iiEEvT0_T1_T2_T3_T5_T6_E12temp_storage;
	add.s32 	%r503, %r502, %r501;
	st.shared.u32 	[%r503+8], %r703;
$L__BB1_35:
	bar.sync 	0;
	setp.ne.s32 	%p63, %r30, 0;
	@%p63 bra 	$L__BB1_70;
	ld.shared.u32 	%r504, [_ZZN3cub18CUB_300001_SM_10006detail6reduce27DeviceSegmentedReduceKernelINS2_10policy_hubIii5AddOpE10Policy1000EPiS8_S8_S8_iS5_iiEEvT0_T1_T2_T3_T5_T6_E12temp_storage+12];
	add.s32 	%r505, %r504, %r703;
	ld.shared.u32 	%r506, [_ZZN3cub18CUB_300001_SM_10006detail6reduce27DeviceSegmentedReduceKernelINS2_10policy_hubIii5AddOpE10Policy1000EPiS8_S8_S8_iS5_iiEEvT0_T1_T2_T3_T5_T6_E12temp_storage+16];
	add.s32 	%r507, %r505, %r506;
	ld.shared.u32 	%r508, [_ZZN3cub18CUB_300001_SM_10006detail6reduce27DeviceSegmentedReduceKernelINS2_10policy_hubIii5AddOpE10Policy1000EPiS8_S8_S8_iS5_iiEEvT0_T1_T2_T3_T5_T6_E12temp_storage+20];
	add.s32 	%r509, %r507, %r508;
	ld.shared.u32 	%r510, [_ZZN3cub18CUB_300001_SM_10006detail6reduce27DeviceSegmentedReduceKernelINS2_10policy_hubIii5AddOpE10Policy1000EPiS8_S8_S8_iS5_iiEEvT0_T1_T2_T3_T5_T6_E12temp_storage+24];
	add.s32 	%r511, %r509, %r510;
	ld.shared.u32 	%r512, [_ZZN3cub18CUB_300001_SM_10006detail6reduce27DeviceSegmentedReduceKernelINS2_10policy_hubIii5AddOpE10Policy1000EPiS8_S8_S8_iS5_iiEEvT0_T1_T2_T3_T5_T6_E12temp_storage+28];
	add.s32 	%r513, %r511, %r512;
	ld.shared.u32 	%r514, [_ZZN3cub18CUB_300001_SM_10006detail6reduce27DeviceSegmentedReduceKernelINS2_10policy_hubIii5AddOpE10Policy1000EPiS8_S8_S8_iS5_iiEEvT0_T1_T2_T3_T5_T6_E12temp_storage+32];
	add.s32 	%r515, %r513, %r514;
	ld.shared.u32 	%r516, [_ZZN3cub18CUB_300001_SM_10006detail6reduce27DeviceSegmentedReduceKernelINS2_10policy_hubIii5AddOpE10Policy1000EPiS8_S8_S8_iS5_iiEEvT0_T1_T2_T3_T5_T6_E12temp_storage+36];
	add.s32 	%r703, %r515, %r516;
	bra.uni 	$L__BB1_70;
$L__BB1_37:
	sub.s32 	%r68, %r3, %r2;
	setp.gt.s32 	%p3, %r68, 4095;
	@%p3 bra 	$L__BB1_55;
	mov.u32 	%r69, %tid.x;
	setp.ge.s32 	%p19, %r69, %r68;
	mov.b32 	%r687, 0;
	mov.u32 	%r682, %r69;
	@%p19 bra 	$L__BB1_40;
	shl.b32 	%r262, %r69, 2;
	cvt.u64.u32 	%rd89, %r262;
	add.s64 	%rd88, %rd2, %rd89;
	// begin inline asm
	ld.global.nc.u32 %r687, [%rd88];
	// end inline asm
	add.s32 	%r682, %r69, 256;
$L__BB1_40:
	setp.ge.s32 	%p20, %r682, %r68;
	@%p20 bra 	$L__BB1_46;
	not.b32 	%r264, %r682;
	add.s32 	%r265, %r3, %r264;
	sub.s32 	%r74, %r265, %r2;
	and.b32  	%r266, %r74, 768;
	setp.eq.s32 	%p21, %r266, 768;
	@%p21 bra 	$L__BB1_44;
	mul.wide.u32 	%rd91, %r682, 4;
	add.s64 	%rd92, %rd30, %rd91;
	add.s64 	%rd164, %rd21, %rd92;
	shr.u32 	%r267, %r74, 8;
	add.s32 	%r268, %r267, 1;
	and.b32  	%r269, %r268, 3;
	neg.s32 	%r679, %r269;
$L__BB1_43:
	.pragma "nounroll";
	// begin inline asm
	ld.global.nc.u32 %r270, [%rd164];
	// end inline asm
	add.s32 	%r687, %r270, %r687;
	add.s32 	%r682, %r682, 256;
	add.s64 	%rd164, %rd164, 1024;
	add.s32 	%r679, %r679, 1;
	setp.ne.s32 	%p22, %r679, 0;
	@%p22 bra 	$L__BB1_43;
$L__BB1_44:
	setp.lt.u32 	%p23, %r74, 768;
	@%p23 bra 	$L__BB1_46;
$L__BB1_45:
	mul.wide.s32 	%rd99, %r682, 4;
	add.s64 	%rd95, %rd2, %rd99;
	// begin inline asm
	ld.global.nc.u32 %r271, [%rd95];
	// end inline asm
	add.s32 	%r275, %r271, %r687;
	add.s64 	%rd96, %rd95, 1024;
	// begin inline asm
	ld.global.nc.u32 %r272, [%rd96];
	// end inline asm
	add.s32 	%r276, %r272, %r275;
	add.s64 	%rd97, %rd95, 2048;
	// begin inline asm
	ld.global.nc.u32 %r273, [%rd97];
	// end inline asm
	add.s32 	%r277, %r273, %r276;
	add.s64 	%rd98, %rd95, 3072;
	// begin inline asm
	ld.global.nc.u32 %r274, [%rd98];
	// end inline asm
	add.s32 	%r687, %r274, %r277;
	add.s32 	%r682, %r682, 1024;
	setp.lt.s32 	%p24, %r682, %r68;
	@%p24 bra 	$L__BB1_45;
$L__BB1_46:
	setp.lt.s32 	%p25, %r68, 256;
	@%p25 bra 	$L__BB1_51;
	// begin inline asm
	mov.u32 %r341, %laneid;
	// end inline asm
	mov.b32 	%r344, 1;
	mov.b32 	%r365, 31;
	mov.b32 	%r366, -1;
	// begin inline asm
	shfl.sync.down.b32 %r342, %r687, %r344, %r365, %r366;
	// end inline asm
	setp.gt.s32 	%p41, %r341, 30;
	selp.b32 	%r367, 0, %r342, %p41;
	add.s32 	%r348, %r367, %r687;
	mov.b32 	%r349, 2;
	// begin inline asm
	shfl.sync.down.b32 %r347, %r348, %r349, %r365, %r366;
	// end inline asm
	setp.gt.s32 	%p42, %r341, 29;
	selp.b32 	%r368, 0, %r347, %p42;
	add.s32 	%r353, %r348, %r368;
	mov.b32 	%r354, 4;
	// begin inline asm
	shfl.sync.down.b32 %r352, %r353, %r354, %r365, %r366;
	// end inline asm
	setp.gt.s32 	%p43, %r341, 27;
	selp.b32 	%r369, 0, %r352, %p43;
	add.s32 	%r358, %r353, %r369;
	mov.b32 	%r359, 8;
	// begin inline asm
	shfl.sync.down.b32 %r357, %r358, %r359, %r365, %r366;
	// end inline asm
	setp.gt.s32 	%p44, %r341, 23;
	selp.b32 	%r370, 0, %r357, %p44;
	add.s32 	%r363, %r358, %r370;
	mov.b32 	%r364, 16;
	// begin inline asm
	shfl.sync.down.b32 %r362, %r363, %r364, %r365, %r366;
	// end inline asm
	setp.gt.s32 	%p45, %r341, 15;
	selp.b32 	%r371, 0, %r362, %p45;
	add.s32 	%r703, %r363, %r371;
	setp.ne.s32 	%p46, %r341, 0;
	@%p46 bra 	$L__BB1_49;
	shr.u32 	%r372, %r69, 3;
	and.b32  	%r373, %r372, 124;
	mov.u32 	%r374, _ZZN3cub18CUB_300001_SM_10006detail6reduce27DeviceSegmentedReduceKernelINS2_10policy_hubIii5AddOpE10Policy1000EPiS8_S8_S8_iS5_iiEEvT0_T1_T2_T3_T5_T6_E12temp_storage;
	add.s32 	%r375, %r374, %r373;
	st.shared.u32 	[%r375+8], %r703;
$L__BB1_49:
	bar.sync 	0;
	setp.ne.s32 	%p47, %r69, 0;
	@%p47 bra 	$L__BB1_70;
	ld.shared.u32 	%r376, [_ZZN3cub18CUB_300001_SM_10006detail6reduce27DeviceSegmentedReduceKernelINS2_10policy_hubIii5AddOpE10Policy1000EPiS8_S8_S8_iS5_iiEEvT0_T1_T2_T3_T5_T6_E12temp_storage+12];
	add.s32 	%r377, %r376, %r703;
	ld.shared.u32 	%r378, [_ZZN3cub18CUB_300001_SM_10006detail6reduce27DeviceSegmentedReduceKernelINS2_10policy_hubIii5AddOpE10Policy1000EPiS8_S8_S8_iS5_iiEEvT0_T1_T2_T3_T5_T6_E12temp_storage+16];
	add.s32 	%r379, %r377, %r378;
	ld.shared.u32 	%r380, [_ZZN3cub18CUB_300001_SM_10006detail6reduce27DeviceSegmentedReduceKernelINS2_10policy_hubIii5AddOpE10Policy1000EPiS8_S8_S8_iS5_iiEEvT0_T1_T2_T3_T5_T6_E12temp_storage+20];
	add.s32 	%r381, %r379, %r380;
	ld.shared.u32 	%r382, [_ZZN3cub18CUB_300001_SM_10006detail6reduce27DeviceSegmentedReduceKernelINS2_10policy_hubIii5AddOpE10Policy1000EPiS8_S8_S8_iS5_iiEEvT0_T1_T2_T3_T5_T6_E12temp_storage+24];
	add.s32 	%r383, %r381, %r382;
	ld.shared.u32 	%r384, [_ZZN3cub18CUB_300001_SM_10006detail6reduce27DeviceSegmentedReduceKernelINS2_10policy_hubIii5AddOpE10Policy1000EPiS8_S8_S8_iS5_iiEEvT0_T1_T2_T3_T5_T6_E12temp_storage+28];
	add.s32 	%r385, %r383, %r384;
	ld.shared.u32 	%r386, [_ZZN3cub18CUB_300001_SM_10006detail6reduce27DeviceSegmentedReduceKernelINS2_10policy_hubIii5AddOpE10Policy1000EPiS8_S8_S8_iS5_iiEEvT0_T1_T2_T3_T5_T6_E12temp_storage+32];
	add.s32 	%r387, %r385, %r386;
	ld.shared.u32 	%r388, [_ZZN3cub18CUB_300001_SM_10006detail6reduce27DeviceSegmentedReduceKernelINS2_10policy_hubIii5AddOpE10Policy1000EPiS8_S8_S8_iS5_iiEEvT0_T1_T2_T3_T5_T6_E12temp_storage+36];
	add.s32 	%r703, %r387, %r388;
	bra.uni 	$L__BB1_70;
$L__BB1_51:
	// begin inline asm
	mov.u32 %r278, %laneid;
	// end inline asm
	and.b32  	%r304, %r69, 992;
	add.s32 	%r305, %r304, 32;
	setp.gt.s32 	%p26, %r305, %r68;
	not.b32 	%r306, %r304;
	add.s32 	%r307, %r68, %r306;
	selp.b32 	%r302, %r307, 31, %p26;
	mov.b32 	%r281, 1;
	mov.b32 	%r303, -1;
	// begin inline asm
	shfl.sync.down.b32 %r279, %r687, %r281, %r302, %r303;
	// end inline asm
	setp.lt.s32 	%p27, %r278, %r302;
	selp.b32 	%r308, %r279, 0, %p27;
	add.s32 	%r285, %r308, %r687;
	mov.b32 	%r286, 2;
	// begin inline asm
	shfl.sync.down.b32 %r284, %r285, %r286, %r302, %r303;
	// end inline asm
	add.s32 	%r309, %r278, 2;
	setp.gt.s32 	%p28, %r309, %r302;
	selp.b32 	%r310, 0, %r284, %p28;
	add.s32 	%r290, %r285, %r310;
	mov.b32 	%r291, 4;
	// begin inline asm
	shfl.sync.down.b32 %r289, %r290, %r291, %r302, %r303;
	// end inline asm
	add.s32 	%r311, %r278, 4;
	setp.gt.s32 	%p29, %r311, %r302;
	selp.b32 	%r312, 0, %r289, %p29;
	add.s32 	%r295, %r290, %r312;
	mov.b32 	%r296, 8;
	// begin inline asm
	shfl.sync.down.b32 %r294, %r295, %r296, %r302, %r303;
	// end inline asm
	add.s32 	%r313, %r278, 8;
	setp.gt.s32 	%p30, %r313, %r302;
	selp.b32 	%r314, 0, %r294, %p30;
	add.s32 	%r300, %r295, %r314;
	mov.b32 	%r301, 16;
	// begin inline asm
	shfl.sync.down.b32 %r299, %r300, %r301, %r302, %r303;
	// end inline asm
	add.s32 	%r315, %r278, 16;
	setp.gt.s32 	%p31, %r315, %r302;
	selp.b32 	%r316, 0, %r299, %p31;
	add.s32 	%r703, %r300, %r316;
	setp.ne.s32 	%p32, %r278, 0;
	@%p32 bra 	$L__BB1_53;
	shr.u32 	%r317, %r69, 3;
	and.b32  	%r318, %r317, 124;
	mov.u32 	%r319, _ZZN3cub18CUB_300001_SM_10006detail6reduce27DeviceSegmentedReduceKernelINS2_10policy_hubIii5AddOpE10Policy1000EPiS8_S8_S8_iS5_iiEEvT0_T1_T2_T3_T5_T6_E12temp_storage;
	add.s32 	%r320, %r319, %r318;
	st.shared.u32 	[%r320+8], %r703;
$L__BB1_53:
	bar.sync 	0;
	setp.ne.s32 	%p33, %r69, 0;
	@%p33 bra 	$L__BB1_70;
	setp.gt.s32 	%p34, %r68, 32;
	ld.shared.u32 	%r321, [_ZZN3cub18CUB_300001_SM_10006detail6reduce27DeviceSegmentedReduceKernelINS2_10policy_hubIii5AddOpE10Policy1000EPiS8_S8_S8_iS5_iiEEvT0_T1_T2_T3_T5_T6_E12temp_storage+12];
	selp.b32 	%r322, %r321, 0, %p34;
	add.s32 	%r323, %r322, %r703;
	setp.gt.s32 	%p35, %r68, 64;
	ld.shared.u32 	%r324, [_ZZN3cub18CUB_300001_SM_10006detail6reduce27DeviceSegmentedReduceKernelINS2_10policy_hubIii5AddOpE10Policy1000EPiS8_S8_S8_iS5_iiEEvT0_T1_T2_T3_T5_T6_E12temp_storage+16];
	selp.b32 	%r325, %r324, 0, %p35;
	add.s32 	%r326, %r323, %r325;
	setp.gt.s32 	%p36, %r68, 96;
	ld.shared.u32 	%r327, [_ZZN3cub18CUB_300001_SM_10006detail6reduce27DeviceSegmentedReduceKernelINS2_10policy_hubIii5AddOpE10Policy1000EPiS8_S8_S8_iS5_iiEEvT0_T1_T2_T3_T5_T6_E12temp_storage+20];
	selp.b32 	%r328, %r327, 0, %p36;
	add.s32 	%r329, %r326, %r328;
	setp.gt.s32 	%p37, %r68, 128;
	ld.shared.u32 	%r330, [_ZZN3cub18CUB_300001_SM_10006detail6reduce27DeviceSegmentedReduceKernelINS2_10policy_hubIii5AddOpE10Policy1000EPiS8_S8_S8_iS5_iiEEvT0_T1_T2_T3_T5_T6_E12temp_storage+24];
	selp.b32 	%r331, %r330, 0, %p37;
	add.s32 	%r332, %r329, %r331;
	setp.gt.s32 	%p38, %r68, 160;
	ld.shared.u32 	%r333, [_ZZN3cub18CUB_300001_SM_10006detail6reduce27DeviceSegmentedReduceKernelINS2_10policy_hubIii5AddOpE10Policy1000EPiS8_S8_S8_iS5_iiEEvT0_T1_T2_T3_T5_T6_E12temp_storage+28];
	selp.b32 	%r334, %r333, 0, %p38;
	add.s32 	%r335, %r332, %r334;
	setp.gt.s32 	%p39, %r68, 192;
	ld.shared.u32 	%r336, [_ZZN3cub18CUB_300001_SM_10006detail6reduce27DeviceSegmentedReduceKernelINS2_10policy_hubIii5AddOpE10Policy1000EPiS8_S8_S8_iS5_iiEEvT0_T1_T2_T3_T5_T6_E12temp_storage+32];
	selp.b32 	%r337, %r336, 0, %p39;
	add.s32 	%r338, %r335, %r337;
	setp.gt.s32 	%p40, %r68, 224;
	ld.shared.u32 	%r339, [_ZZN3cub18CUB_300001_SM_10006detail6reduce27DeviceSegmentedReduceKernelINS2_10policy_hubIii5AddOpE10Policy1000EPiS8_S8_S8_iS5_iiEEvT0_T1_T2_T3_T5_T6_E12temp_storage+36];
	selp.b32 	%r340, %r339, 0, %p40;
	add.s32 	%r703, %r338, %r340;
	bra.uni 	$L__BB1_70;
$L__BB1_55:
	mov.u32 	%r94, %tid.x;
	mul.wide.u32 	%rd48, %r94, 4;
	add.s64 	%rd32, %rd2, %rd48;
	// begin inline asm
	ld.global.nc.u32 %r134, [%rd32];
	// end inline asm
	add.s64 	%rd33, %rd32, 1024;
	// begin inline asm
	ld.global.nc.u32 %r135, [%rd33];
	// end inline asm
	add.s64 	%rd34, %rd32, 2048;
	// begin inline asm
	ld.global.nc.u32 %r136, [%rd34];
	// end inline asm
	add.s64 	%rd35, %rd32, 3072;
	// begin inline asm
	ld.global.nc.u32 %r137, [%rd35];
	// end inline asm
	add.s64 	%rd36, %rd32, 4096;
	// begin inline asm
	ld.global.nc.u32 %r138, [%rd36];
	// end inline asm
	add.s64 	%rd37, %rd32, 5120;
	// begin inline asm
	ld.global.nc.u32 %r139, [%rd37];
	// end inline asm
	add.s64 	%rd38, %rd32, 6144;
	// begin inline asm
	ld.global.nc.u32 %r140, [%rd38];
	// end inline asm
	add.s64 	%rd39, %rd32, 7168;
	// begin inline asm
	ld.global.nc.u32 %r141, [%rd39];
	// end inline asm
	add.s64 	%rd40, %rd32, 8192;
	// begin inline asm
	ld.global.nc.u32 %r142, [%rd40];
	// end inline asm
	add.s64 	%rd41, %rd32, 9216;
	// begin inline asm
	ld.global.nc.u32 %r143, [%rd41];
	// end inline asm
	add.s64 	%rd42, %rd32, 10240;
	// begin inline asm
	ld.global.nc.u32 %r144, [%rd42];
	// end inline asm
	add.s64 	%rd43, %rd32, 11264;
	// begin inline asm
	ld.global.nc.u32 %r145, [%rd43];
	// end inline asm
	add.s64 	%rd44, %rd32, 12288;
	// begin inline asm
	ld.global.nc.u32 %r146, [%rd44];
	// end inline asm
	add.s64 	%rd45, %rd32, 13312;
	// begin inline asm
	ld.global.nc.u32 %r147, [%rd45];
	// end inline asm
	add.s64 	%rd46, %rd32, 14336;
	// begin inline asm
	ld.global.nc.u32 %r148, [%rd46];
	// end inline asm
	add.s64 	%rd47, %rd32, 15360;
	// begin inline asm
	ld.global.nc.u32 %r149, [%rd47];
	// end inline asm
	add.s32 	%r151, %r135, %r134;
	add.s32 	%r152, %r136, %r151;
	add.s32 	%r153, %r137, %r152;
	add.s32 	%r154, %r138, %r153;
	add.s32 	%r155, %r139, %r154;
	add.s32 	%r156, %r140, %r155;
	add.s32 	%r157, %r141, %r156;
	add.s32 	%r158, %r142, %r157;
	add.s32 	%r159, %r143, %r158;
	add.s32 	%r160, %r144, %r159;
	add.s32 	%r161, %r145, %r160;
	add.s32 	%r162, %r146, %r161;
	add.s32 	%r163, %r147, %r162;
	add.s32 	%r164, %r148, %r163;
	add.s32 	%r702, %r149, %r164;
	add.s32 	%r689, %r2, 4352;
	add.s32 	%r97, %r3, -4097;
	add.s32 	%r98, %r94, %r2;
	sub.s32 	%r688, %r97, %r98;
	mov.b32 	%r690, 0;
$L__BB1_56:
	add.s32 	%r105, %r2, 4096;
	add.s32 	%r165, %r3, -4096;
	setp.gt.s32 	%p4, %r105, %r165;
	@%p4 bra 	$L__BB1_58;
	cvt.s64.s32 	%rd65, %r105;
	cvt.s64.s32 	%rd66, %r2;
	cvt.u64.u32 	%rd67, %r94;
	add.s64 	%rd68, %rd67, %rd66;
	shl.b64 	%rd69, %rd68, 2;
	add.s64 	%rd70, %rd21, %rd69;
	add.s64 	%rd49, %rd70, 16384;
	// begin inline asm
	ld.global.nc.u32 %r166, [%rd49];
	// end inline asm
	add.s64 	%rd71, %rd67, %rd65;
	shl.b64 	%rd72, %rd71, 2;
	add.s64 	%rd73, %rd21, %rd72;
	add.s64 	%rd50, %rd73, 1024;
	// begin inline asm
	ld.global.nc.u32 %r167, [%rd50];
	// end inline asm
	add.s64 	%rd51, %rd73, 2048;
	// begin inline asm
	ld.global.nc.u32 %r168, [%rd51];
	// end inline asm
	add.s64 	%rd52, %rd73, 3072;
	// begin inline asm
	ld.global.nc.u32 %r169, [%rd52];
	// end inline asm
	add.s64 	%rd53, %rd73, 4096;
	// begin inline asm
	ld.global.nc.u32 %r170, [%rd53];
	// end inline asm
	add.s64 	%rd54, %rd73, 5120;
	// begin inline asm
	ld.global.nc.u32 %r171, [%rd54];
	// end inline asm
	add.s64 	%rd55, %rd73, 6144;
	// begin inline asm
	ld.global.nc.u32 %r172, [%rd55];
	// end inline asm
	add.s64 	%rd56, %rd73, 7168;
	// begin inline asm
	ld.global.nc.u32 %r173, [%rd56];
	// end inline asm
	add.s64 	%rd57, %rd73, 8192;
	// begin inline asm
	ld.global.nc.u32 %r174, [%rd57];
	// end inline asm
	add.s64 	%rd58, %rd73, 9216;
	// begin inline asm
	ld.global.nc.u32 %r175, [%rd58];
	// end inline asm
	add.s64 	%rd59, %rd73, 10240;
	// begin inline asm
	ld.global.nc.u32 %r176, [%rd59];
	// end inline asm
	add.s64 	%rd60, %rd73, 11264;
	// begin inline asm
	ld.global.nc.u32 %r177, [%rd60];
	// end inline asm
	add.s64 	%rd61, %rd73, 12288;
	// begin inline asm
	ld.global.nc.u32 %r178, [%rd61];
	// end inline asm
	add.s64 	%rd62, %rd73, 13312;
	// begin inline asm
	ld.global.nc.u32 %r179, [%rd62];
	// end inline asm
	add.s64 	%rd63, %rd73, 14336;
	// begin inline asm
	ld.global.nc.u32 %r180, [%rd63];
	// end inline asm
	add.s64 	%rd64, %rd73, 15360;
	// begin inline asm
	ld.global.nc.u32 %r181, [%rd64];
	// end inline asm
	add.s32 	%r182, %r166, %r702;
	add.s32 	%r183, %r167, %r182;
	add.s32 	%r184, %r168, %r183;
	add.s32 	%r185, %r169, %r184;
	add.s32 	%r186, %r170, %r185;
	add.s32 	%r187, %r171, %r186;
	add.s32 	%r188, %r172, %r187;
	add.s32 	%r189, %r173, %r188;
	add.s32 	%r190, %r174, %r189;
	add.s32 	%r191, %r175, %r190;
	add.s32 	%r192, %r176, %r191;
	add.s32 	%r193, %r177, %r192;
	add.s32 	%r194, %r178, %r193;
	add.s32 	%r195, %r179, %r194;
	add.s32 	%r196, %r180, %r195;
	add.s32 	%r702, %r181, %r196;
	sub.s32 	%r197, %r3, %r105;
	setp.lt.s32 	%p5, %r197, 4096;
	add.s32 	%r690, %r690, 1;
	add.s32 	%r689, %r689, 4096;
	add.s32 	%r688, %r688, -4096;
	mov.u32 	%r2, %r105;
	@%p5 bra 	$L__BB1_66;
	bra.uni 	$L__BB1_56;
$L__BB1_58:
	setp.le.s32 	%p6, %r3, %r105;
	@%p6 bra 	$L__BB1_66;
	sub.s32 	%r110, %r3, %r105;
	setp.ge.s32 	%p7, %r94, %r110;
	@%p7 bra 	$L__BB1_66;
	shl.b32 	%r199, %r690, 12;
	add.s32 	%r200, %r98, %r199;
	sub.s32 	%r111, %r97, %r200;
	and.b32  	%r201, %r111, 768;
	setp.eq.s32 	%p8, %r201, 768;
	mov.u32 	%r696, %r94;
	@%p8 bra 	$L__BB1_63;
	cvt.s64.s32 	%rd74, %r2;
	cvt.u64.u32 	%rd75, %r94;
	add.s64 	%rd76, %rd75, %rd74;
	shl.b64 	%rd77, %rd76, 2;
	add.s64 	%rd78, %rd21, %rd77;
	add.s64 	%rd165, %rd78, 16384;
	cvt.u16.u32 	%rs1, %r688;
	shr.u16 	%rs2, %rs1, 8;
	add.s16 	%rs3, %rs2, 1;
	cvt.u32.u16 	%r202, %rs3;
	and.b32  	%r203, %r202, 3;
	neg.s32 	%r693, %r203;
	mov.u32 	%r696, %r94;
$L__BB1_62:
	.pragma "nounroll";
	// begin inline asm
	ld.global.nc.u32 %r204, [%rd165];
	// end inline asm
	add.s32 	%r702, %r204, %r702;
	add.s32 	%r696, %r696, 256;
	add.s64 	%rd165, %rd165, 1024;
	add.s32 	%r693, %r693, 1;
	setp.ne.s32 	%p9, %r693, 0;
	@%p9 bra 	$L__BB1_62;
$L__BB1_63:
	setp.lt.u32 	%p10, %r111, 768;
	@%p10 bra 	$L__BB1_66;
	add.s64 	%rd19, %rd21, 16384;
	cvt.s64.s32 	%rd20, %r2;
	add.s32 	%r699, %r696, %r689;
$L__BB1_65:
	cvt.s64.s32 	%rd84, %r696;
	add.s64 	%rd85, %rd20, %rd84;
	shl.b64 	%rd86, %rd85, 2;
	add.s64 	%rd80, %rd19, %rd86;
	mul.wide.s32 	%rd87, %r699, 4;
	add.s64 	%rd81, %rd21, %rd87;
	// begin inline asm
	ld.global.nc.u32 %r205, [%rd80];
	// end inline asm
	add.s32 	%r209, %r205, %r702;
	// begin inline asm
	ld.global.nc.u32 %r206, [%rd81];
	// end inline asm
	add.s32 	%r210, %r206, %r209;
	add.s64 	%rd82, %rd81, 1024;
	// begin inline asm
	ld.global.nc.u32 %r207, [%rd82];
	// end inline asm
	add.s32 	%r211, %r207, %r210;
	add.s64 	%rd83, %rd81, 2048;
	// begin inline asm
	ld.global.nc.u32 %r208, [%rd83];
	// end inline asm
	add.s32 	%r702, %r208, %r211;
	add.s32 	%r696, %r696, 1024;
	add.s32 	%r699, %r699, 1024;
	setp.lt.s32 	%p11, %r696, %r110;
	@%p11 bra 	$L__BB1_65;
$L__BB1_66:
	// begin inline asm
	mov.u32 %r212, %laneid;
	// end inline asm
	mov.b32 	%r215, 1;
	mov.b32 	%r236, 31;
	mov.b32 	%r237, -1;
	// begin inline asm
	shfl.sync.down.b32 %r213, %r702, %r215, %r236, %r237;
	// end inline asm
	setp.gt.s32 	%p12, %r212, 30;
	selp.b32 	%r238, 0, %r213, %p12;
	add.s32 	%r219, %r238, %r702;
	mov.b32 	%r220, 2;
	// begin inline asm
	shfl.sync.down.b32 %r218, %r219, %r220, %r236, %r237;
	// end inline asm
	setp.gt.s32 	%p13, %r212, 29;
	selp.b32 	%r239, 0, %r218, %p13;
	add.s32 	%r224, %r219, %r239;
	mov.b32 	%r225, 4;
	// begin inline asm
	shfl.sync.down.b32 %r223, %r224, %r225, %r236, %r237;
	// end inline asm
	setp.gt.s32 	%p14, %r212, 27;
	selp.b32 	%r240, 0, %r223, %p14;
	add.s32 	%r229, %r224, %r240;
	mov.b32 	%r230, 8;
	// begin inline asm
	shfl.sync.down.b32 %r228, %r229, %r230, %r236, %r237;
	// end inline asm
	setp.gt.s32 	%p15, %r212, 23;
	selp.b32 	%r241, 0, %r228, %p15;
	add.s32 	%r234, %r229, %r241;
	mov.b32 	%r235, 16;
	// begin inline asm
	shfl.sync.down.b32 %r233, %r234, %r235, %r236, %r237;
	// end inline asm
	setp.gt.s32 	%p16, %r212, 15;
	selp.b32 	%r242, 0, %r233, %p16;
	add.s32 	%r703, %r234, %r242;
	setp.ne.s32 	%p17, %r212, 0;
	@%p17 bra 	$L__BB1_68;
	shr.u32 	%r243, %r94, 3;
	and.b32  	%r244, %r243, 124;
	mov.u32 	%r245, _ZZN3cub18CUB_300001_SM_10006detail6reduce27DeviceSegmentedReduceKernelINS2_10policy_hubIii5AddOpE10Policy1000EPiS8_S8_S8_iS5_iiEEvT0_T1_T2_T3_T5_T6_E12temp_storage;
	add.s32 	%r246, %r245, %r244;
	st.shared.u32 	[%r246+8], %r703;
$L__BB1_68:
	bar.sync 	0;
	setp.ne.s32 	%p18, %r94, 0;
	@%p18 bra 	$L__BB1_70;
	ld.shared.u32 	%r247, [_ZZN3cub18CUB_300001_SM_10006detail6reduce27DeviceSegmentedReduceKernelINS2_10policy_hubIii5AddOpE10Policy1000EPiS8_S8_S8_iS5_iiEEvT0_T1_T2_T3_T5_T6_E12temp_storage+12];
	add.s32 	%r248, %r247, %r703;
	ld.shared.u32 	%r249, [_ZZN3cub18CUB_300001_SM_10006detail6reduce27DeviceSegmentedReduceKernelINS2_10policy_hubIii5AddOpE10Policy1000EPiS8_S8_S8_iS5_iiEEvT0_T1_T2_T3_T5_T6_E12temp_storage+16];
	add.s32 	%r250, %r248, %r249;
	ld.shared.u32 	%r251, [_ZZN3cub18CUB_300001_SM_10006detail6reduce27DeviceSegmentedReduceKernelINS2_10policy_hubIii5AddOpE10Policy1000EPiS8_S8_S8_iS5_iiEEvT0_T1_T2_T3_T5_T6_E12temp_storage+20];
	add.s32 	%r252, %r250, %r251;
	ld.shared.u32 	%r253, [_ZZN3cub18CUB_300001_SM_10006detail6reduce27DeviceSegmentedReduceKernelINS2_10policy_hubIii5AddOpE10Policy1000EPiS8_S8_S8_iS5_iiEEvT0_T1_T2_T3_T5_T6_E12temp_storage+24];
	add.s32 	%r254, %r252, %r253;
	ld.shared.u32 	%r255, [_ZZN3cub18CUB_300001_SM_10006detail6reduce27DeviceSegmentedReduceKernelINS2_10policy_hubIii5AddOpE10Policy1000EPiS8_S8_S8_iS5_iiEEvT0_T1_T2_T3_T5_T6_E12temp_storage+28];
	add.s32 	%r256, %r254, %r255;
	ld.shared.u32 	%r257, [_ZZN3cub18CUB_300001_SM_10006detail6reduce27DeviceSegmentedReduceKernelINS2_10policy_hubIii5AddOpE10Policy1000EPiS8_S8_S8_iS5_iiEEvT0_T1_T2_T3_T5_T6_E12temp_storage+32];
	add.s32 	%r258, %r256, %r257;
	ld.shared.u32 	%r259, [_ZZN3cub18CUB_300001_SM_10006detail6reduce27DeviceSegmentedReduceKernelINS2_10policy_hubIii5AddOpE10Policy1000EPiS8_S8_S8_iS5_iiEEvT0_T1_T2_T3_T5_T6_E12temp_storage+36];
	add.s32 	%r703, %r258, %r259;
$L__BB1_70:
	mov.u32 	%r646, %tid.x;
	setp.ne.s32 	%p93, %r646, 0;
	@%p93 bra 	$L__BB1_72;
	ld.param.u32 	%r649, [_ZN3cub18CUB_300001_SM_10006detail6reduce27DeviceSegmentedReduceKernelINS2_10policy_hubIii5AddOpE10Policy1000EPiS8_S8_S8_iS5_iiEEvT0_T1_T2_T3_T5_T6__param_5];
	ld.param.u64 	%rd161, [_ZN3cub18CUB_300001_SM_10006detail6reduce27DeviceSegmentedReduceKernelINS2_10policy_hubIii5AddOpE10Policy1000EPiS8_S8_S8_iS5_iiEEvT0_T1_T2_T3_T5_T6__param_1];
	cvta.to.global.u64 	%rd156, %rd161;
	add.s64 	%rd158, %rd156, %rd27;
	add.s32 	%r647, %r703, %r649;
	st.global.u32 	[%rd158], %r647;
$L__BB1_72:
	ret;

}
	// .globl	_ZN3cub18CUB_300001_SM_10006detail6reduce27DeviceSegmentedReduceKernelINS2_10policy_hubIfi5AddOpE10Policy1000EPfS8_PiS9_iS5_ffEEvT0_T1_T2_T3_T5_T6_
.visible .entry _ZN3cub18CUB_300001_SM_10006detail6reduce27DeviceSegmentedReduceKernelINS2_10policy_hubIfi5AddOpE10Policy1000EPfS8_PiS9_iS5_ffEEvT0_T1_T2_T3_T5_T6_(
	.param .u64 .ptr .align 1 _ZN3cub18CUB_300001_SM_10006detail6reduce27DeviceSegmentedReduceKernelINS2_10policy_hubIfi5AddOpE10Policy1000EPfS8_PiS9_iS5_ffEEvT0_T1_T2_T3_T5_T6__param_0,
	.param .u64 .ptr .align 1 _ZN3cub18CUB_300001_SM_10006detail6reduce27DeviceSegmentedReduceKernelINS2_10policy_hubIfi5AddOpE10Policy1000EPfS8_PiS9_iS5_ffEEvT0_T1_T2_T3_T5_T6__param_1,
	.param .u64 .ptr .align 1 _ZN3cub18CUB_300001_SM_10006detail6reduce27DeviceSegmentedReduceKernelINS2_10policy_hubIfi5AddOpE10Policy1000EPfS8_PiS9_iS5_ffEEvT0_T1_T2_T3_T5_T6__param_2,
	.param .u64 .ptr .align 1 _ZN3cub18CUB_300001_SM_10006detail6reduce27DeviceSegmentedReduceKernelINS2_10policy_hubIfi5AddOpE10Policy1000EPfS8_PiS9_iS5_ffEEvT0_T1_T2_T3_T5_T6__param_3,
	.param .align 1 .b8 _ZN3cub18CUB_300001_SM_10006detail6reduce27DeviceSegmentedReduceKernelINS2_10policy_hubIfi5AddOpE10Policy1000EPfS8_PiS9_iS5_ffEEvT0_T1_T2_T3_T5_T6__param_4[1],
	.param .f32 _ZN3cub18CUB_300001_SM_10006detail6reduce27DeviceSegmentedReduceKernelINS2_10policy_hubIfi5AddOpE10Policy1000EPfS8_PiS9_iS5_ffEEvT0_T1_T2_T3_T5_T6__param_5
)
.maxntid 256
{
	.reg .pred 	%p<95>;
	.reg .b16 	%rs<7>;
	.reg .b32 	%r<426>;
	.reg .b32 	%f<417>;
	.reg .b64 	%rd<166>;
	// demoted variable
	.shared .align 4 .b8 _ZZN3cub18CUB_300001_SM_10006detail6reduce27DeviceSegmentedReduceKernelINS2_10policy_hubIfi5AddOpE10Policy1000EPfS8_PiS9_iS5_ffEEvT0_T1_T2_T3_T5_T6_E12temp_storage[44];
	ld.param.u64 	%rd21, [_ZN3cub18CUB_300001_SM_10006detail6reduce27DeviceSegmentedReduceKernelINS2_10policy_hubIfi5AddOpE10Policy1000EPfS8_PiS9_iS5_ffEEvT0_T1_T2_T3_T5_T6__param_0];
	ld.param.u64 	%rd22, [_ZN3cub18CUB_300001_SM_10006detail6reduce27DeviceSegmentedReduceKernelINS2_10policy_hubIfi5AddOpE10Policy1000EPfS8_PiS9_iS5_ffEEvT0_T1_T2_T3_T5_T6__param_1];
	ld.param.u64 	%rd23, [_ZN3cub18CUB_300001_SM_10006detail6reduce27DeviceSegmentedReduceKernelINS2_10policy_hubIfi5AddOpE10Policy1000EPfS8_PiS9_iS5_ffEEvT0_T1_T2_T3_T5_T6__param_2];
	ld.param.u64 	%rd24, [_ZN3cub18CUB_300001_SM_10006detail6reduce27DeviceSegmentedReduceKernelINS2_10policy_hubIfi5AddOpE10Policy1000EPfS8_PiS9_iS5_ffEEvT0_T1_T2_T3_T5_T6__param_3];
	cvta.to.global.u64 	%rd1, %rd22;
	cvta.to.global.u64 	%rd25, %rd24;
	cvta.to.global.u64 	%rd26, %rd23;
	mov.u32 	%r1, %ctaid.x;
	mul.wide.u32 	%rd27, %r1, 4;
	add.s64 	%rd28, %rd26, %rd27;
	ld.global.u32 	%r2, [%rd28];
	add.s64 	%rd29, %rd25, %rd27;
	ld.global.u32 	%r3, [%rd29];
	setp.ne.s32 	%p1, %r3, %r2;
	@%p1 bra 	$L__BB2_3;
	mov.u32 	%r397, %tid.x;
	setp.ne.s32 	%p94, %r397, 0;
	@%p94 bra 	$L__BB2_72;
	ld.param.f32 	%f391, [_ZN3cub18CUB_300001_SM_10006detail6reduce27DeviceSegmentedReduceKernelINS2_10policy_hubIfi5AddOpE10Policy1000EPfS8_PiS9_iS5_ffEEvT0_T1_T2_T3_T5_T6__param_5];
	add.s64 	%rd160, %rd1, %rd27;
	st.global.f32 	[%rd160], %f391;
	bra.uni 	$L__BB2_72;
$L__BB2_3:
	mul.wide.s32 	%rd30, %r2, 4;
	add.s64 	%rd2, %rd21, %rd30;
	and.b64  	%rd31, %rd2, 15;
	setp.ne.s64 	%p2, %rd31, 0;
	@%p2 bra 	$L__BB2_37;
	sub.s32 	%r4, %r3, %r2;
	setp.gt.s32 	%p48, %r4, 4095;
	@%p48 bra 	$L__BB2_22;
	mov.u32 	%r5, %tid.x;
	setp.ge.s32 	%p64, %r5, %r4;
	mov.f32 	%f397, 0f00000000;
	mov.u32 	%r401, %r5;
	@%p64 bra 	$L__BB2_7;
	shl.b32 	%r316, %r5, 2;
	cvt.u64.u32 	%rd145, %r316;
	add.s64 	%rd144, %rd2, %rd145;
	// begin inline asm
	ld.global.nc.u32 %r315, [%rd144];
	// end inline asm
	mov.b32 	%f397, %r315;
	add.s32 	%r401, %r5, 256;
$L__BB2_7:
	setp.ge.s32 	%p65, %r401, %r4;
	@%p65 bra 	$L__BB2_13;
	not.b32 	%r317, %r401;
	add.s32 	%r318, %r3, %r317;
	sub.s32 	%r8, %r318, %r2;
	and.b32  	%r319, %r8, 768;
	setp.eq.s32 	%p66, %r319, 768;
	@%p66 bra 	$L__BB2_11;
	mul.wide.u32 	%rd147, %r401, 4;
	add.s64 	%rd148, %rd30, %rd147;
	add.s64 	%rd162, %rd21, %rd148;
	shr.u32 	%r320, %r8, 8;
	add.s32 	%r321, %r320, 1;
	and.b32  	%r322, %r321, 3;
	neg.s32 	%r399, %r322;
$L__BB2_10:
	.pragma "nounroll";
	// begin inline asm
	ld.global.nc.u32 %r323, [%rd162];
	// end inline asm
	mov.b32 	%f321, %r323;
	add.f32 	%f397, %f397, %f321;
	add.s32 	%r401, %r401, 256;
	add.s64 	%rd162, %rd162, 1024;
	add.s32 	%r399, %r399, 1;
	setp.ne.s32 	%p67, %r399, 0;
	@%p67 bra 	$L__BB2_10;
$L__BB2_11:
	setp.lt.u32 	%p68, %r8, 768;
	@%p68 bra 	$L__BB2_13;
$L__BB2_12:
	mul.wide.s32 	%rd155, %r401, 4;
	add.s64 	%rd151, %rd2, %rd155;
	// begin inline asm
	ld.global.nc.u32 %r324, [%rd151];
	// end inline asm
	mov.b32 	%f322, %r324;
	add.f32 	%f323, %f397, %f322;
	add.s64 	%rd152, %rd151, 1024;
	// begin inline asm
	ld.global.nc.u32 %r325, [%rd152];
	// end inline asm
	mov.b32 	%f324, %r325;
	add.f32 	%f325, %f323, %f324;
	add.s64 	%rd153, %rd151, 2048;
	// begin inline asm
	ld.global.nc.u32 %r326, [%rd153];
	// end inline asm
	mov.b32 	%f326, %r326;
	add.f32 	%f327, %f325, %f326;
	add.s64 	%rd154, %rd151, 3072;
	// begin inline asm
	ld.global.nc.u32 %r327, [%rd154];
	// end inline asm
	mov.b32 	%f328, %r327;
	add.f32 	%f397, %f327, %f328;
	add.s32 	%r401, %r401, 1024;
	setp.lt.s32 	%p69, %r401, %r4;
	@%p69 bra 	$L__BB2_12;
$L__BB2_13:
	setp.lt.s32 	%p70, %r4, 256;
	@%p70 bra 	$L__BB2_18;
	// begin inline asm
	mov.u32 %r366, %laneid;
	// end inline asm
	mov.b32 	%r368, %f397;
	mov.b32 	%r369, 1;
	mov.b32 	%r390, 31;
	mov.b32 	%r391, -1;
	// begin inline asm
	shfl.sync.down.b32 %r367, %r368, %r369, %r390, %r391;
	// end inline asm
	setp.gt.s32 	%p86, %r366, 30;
	mov.b32 	%f363, %r367;
	add.f32 	%f364, %f397, %f363;
	selp.f32 	%f365, %f397, %f364, %p86;
	mov.b32 	%r373, %f365;
	mov.b32 	%r374, 2;
	// begin inline asm
	shfl.sync.down.b32 %r372, %r373, %r374, %r390, %r391;
	// end inline asm
	setp.gt.s32 	%p87, %r366, 29;
	mov.b32 	%f366, %r372;
	add.f32 	%f367, %f365, %f366;
	selp.f32 	%f368, %f365, %f367, %p87;
	mov.b32 	%r378, %f368;
	mov.b32 	%r379, 4;
	// begin inline asm
	shfl.sync.down.b32 %r377, %r378, %r379, %r390, %r391;
	// end inline asm
	setp.gt.s32 	%p88, %r366, 27;
	mov.b32 	%f369, %r377;
	add.f32 	%f370, %f368, %f369;
	selp.f32 	%f371, %f368, %f370, %p88;
	mov.b32 	%r383, %f371;
	mov.b32 	%r384, 8;
	// begin inline asm
	shfl.sync.down.b32 %r382, %r383, %r384, %r390, %r391;
	// end inline asm
	setp.gt.s32 	%p89, %r366, 23;
	mov.b32 	%f372, %r382;
	add.f32 	%f373, %f371, %f372;
	selp.f32 	%f374, %f371, %f373, %p89;
	mov.b32 	%r388, %f374;
	mov.b32 	%r389, 16;
	// begin inline asm
	shfl.sync.down.b32 %r387, %r388, %r389, %r390, %r391;
	// end inline asm
	setp.gt.s32 	%p90, %r366, 15;
	mov.b32 	%f375, %r387;
	add.f32 	%f10, %f374, %f375;
	selp.f32 	%f416, %f374, %f10, %p90;
	setp.ne.s32 	%p91, %r366, 0;
	@%p91 bra 	$L__BB2_16;
	shr.u32 	%r392, %r5, 3;
	and.b32  	%r393, %r392, 124;
	mov.u32 	%r394, _ZZN3cub18CUB_300001_SM_10006detail6reduce27DeviceSegmentedReduceKernelINS2_10policy_hubIfi5AddOpE10Policy1000EPfS8_PiS9_iS5_ffEEvT0_T1_T2_T3_T5_T6_E12temp_storage;
	add.s32 	%r395, %r394, %r393;
	st.shared.f32 	[%r395+8], %f10;
$L__BB2_16:
	bar.sync 	0;
	setp.ne.s32 	%p92, %r5, 0;
	@%p92 bra 	$L__BB2_70;
	ld.shared.f32 	%f376, [_ZZN3cub18CUB_300001_SM_10006detail6reduce27DeviceSegmentedReduceKernelINS2_10policy_hubIfi5AddOpE10Policy1000EPfS8_PiS9_iS5_ffEEvT0_T1_T2_T3_T5_T6_E12temp_storage+12];
	add.f32 	%f377, %f416, %f376;
	ld.shared.f32 	%f378, [_ZZN3cub18CUB_300001_SM_10006detail6reduce27DeviceSegmentedReduceKernelINS2_10policy_hubIfi5AddOpE10Policy1000EPfS8_PiS9_iS5_ffEEvT0_T1_T2_T3_T5_T6_E12temp_storage+16];
	add.f32 	%f379, %f377, %f378;
	ld.shared.f32 	%f380, [_ZZN3cub18CUB_300001_SM_10006detail6reduce27DeviceSegmentedReduceKernelINS2_10policy_hubIfi5AddOpE10Policy1000EPfS8_PiS9_iS5_ffEEvT0_T1_T2_T3_T5_T6_E12temp_storage+20];
	add.f32 	%f381, %f379, %f380;
	ld.shared.f32 	%f382, [_ZZN3cub18CUB_300001_SM_10006detail6reduce27DeviceSegmentedReduceKernelINS2_10policy_hubIfi5AddOpE10Policy1000EPfS8_PiS9_iS5_ffEEvT0_T1_T2_T3_T5_T6_E12temp_storage+24];
	add.f32 	%f383, %f381, %f382;
	ld.shared.f32 	%f384, [_ZZN3cub18CUB_300001_SM_10006detail6reduce27DeviceSegmentedReduceKernelINS2_10policy_hubIfi5AddOpE10Policy1000EPfS8_PiS9_iS5_ffEEvT0_T1_T2_T3_T5_T6_E12temp_storage+28];
	add.f32 	%f385, %f383, %f384;
	ld.shared.f32 	%f386, [_ZZN3cub18CUB_300001_SM_10006detail6reduce27DeviceSegmentedReduceKernelINS2_10policy_hubIfi5AddOpE10Policy1000EPfS8_PiS9_iS5_ffEEvT0_T1_T2_T3_T5_T6_E12temp_storage+32];
	add.f32 	%f387, %f385, %f386;
	ld.shared.f32 	%f388, [_ZZN3cub18CUB_300001_SM_10006detail6reduce27DeviceSegmentedReduceKernelINS2_10policy_hubIfi5AddOpE10Policy1000EPfS8_PiS9_iS5_ffEEvT0_T1_T2_T3_T5_T6_E12temp_storage+36];
	add.f32 	%f416, %f387, %f388;
	bra.uni 	$L__BB2_70;
$L__BB2_18:
	// begin inline asm
	mov.u32 %r328, %laneid;
	// end inline asm
	and.b32  	%r354, %r5, 992;
	add.s32 	%r355, %r354, 32;
	setp.gt.s32 	%p71, %r355, %r4;
	not.b32 	%r356, %r354;
	add.s32 	%r357, %r4, %r356;
	selp.b32 	%r352, %r357, 31, %p71;
	mov.b32 	%r330, %f397;
	mov.b32 	%r331, 1;
	mov.b32 	%r353, -1;
	// begin inline asm
	shfl.sync.down.b32 %r329, %r330, %r331, %r352, %r353;
	// end inline asm
	setp.lt.s32 	%p72, %r328, %r352;
	mov.b32 	%f329, %r329;
	add.f32 	%f330, %f397, %f329;
	selp.f32 	%f331, %f330, %f397, %p72;
	mov.b32 	%r335, %f331;
	mov.b32 	%r336, 2;
	// begin inline asm
	shfl.sync.down.b32 %r334, %r335, %r336, %r352, %r353;
	// end inline asm
	add.s32 	%r358, %r328, 2;
	setp.gt.s32 	%p73, %r358, %r352;
	mov.b32 	%f332, %r334;
	add.f32 	%f333, %f331, %f332;
	selp.f32 	%f334, %f331, %f333, %p73;
	mov.b32 	%r340, %f334;
	mov.b32 	%r341, 4;
	// begin inline asm
	shfl.sync.down.b32 %r339, %r340, %r341, %r352, %r353;
	// end inline asm
	add.s32 	%r359, %r328, 4;
	setp.gt.s32 	%p74, %r359, %r352;
	mov.b32 	%f335, %r339;
	add.f32 	%f336, %f334, %f335;
	selp.f32 	%f337, %f334, %f336, %p74;
	mov.b32 	%r345, %f337;
	mov.b32 	%r346, 8;
	// begin inline asm
	shfl.sync.down.b32 %r344, %r345, %r346, %r352, %r353;
	// end inline asm
	add.s32 	%r360, %r328, 8;
	setp.gt.s32 	%p75, %r360, %r352;
	mov.b32 	%f338, %r344;
	add.f32 	%f339, %f337, %f338;
	selp.f32 	%f340, %f337, %f339, %p75;
	mov.b32 	%r350, %f340;
	mov.b32 	%r351, 16;
	// begin inline asm
	shfl.sync.down.b32 %r349, %r350, %r351, %r352, %r353;
	// end inline asm
	add.s32 	%r361, %r328, 16;
	setp.gt.s32 	%p76, %r361, %r352;
	mov.b32 	%f341, %r349;
	add.f32 	%f342, %f340, %f341;
	selp.f32 	%f416, %f340, %f342, %p76;
	setp.ne.s32 	%p77, %r328, 0;
	@%p77 bra 	$L__BB2_20;
	shr.u32 	%r362, %r5, 3;
	and.b32  	%r363, %r362, 124;
	mov.u32 	%r364, _ZZN3cub18CUB_300001_SM_10006detail6reduce27DeviceSegmentedReduceKernelINS2_10policy_hubIfi5AddOpE10Policy1000EPfS8_PiS9_iS5_ffEEvT0_T1_T2_T3_T5_T6_E12temp_storage;
	add.s32 	%r365, %r364, %r363;
	st.shared.f32 	[%r365+8], %f416;
$L__BB2_20:
	bar.sync 	0;
	setp.ne.s32 	%p78, %r5, 0;
	@%p78 bra 	$L__BB2_70;
	setp.gt.s32 	%p79, %r4, 32;
	ld.shared.f32 	%f343, [_ZZN3cub18CUB_300001_SM_10006detail6reduce27DeviceSegmentedReduceKernelINS2_10policy_hubIfi5AddOpE10Policy1000EPfS8_PiS9_iS5_ffEEvT0_T1_T2_T3_T5_T6_E12temp_storage+12];
	add.f32 	%f344, %f416, %f343;
	selp.f32 	%f345, %f344, %f416, %p79;
	setp.gt.s32 	%p80, %r4, 64;
	ld.shared.f32 	%f346, [_ZZN3cub18CUB_300001_SM_10006detail6reduce27DeviceSegmentedReduceKernelINS2_10policy_hubIfi5AddOpE10Policy1000EPfS8_PiS9_iS5_ffEEvT0_T1_T2_T3_T5_T6_E12temp_storage+16];
	add.f32 	%f347, %f346, %f345;
	selp.f32 	%f348, %f347, %f345, %p80;
	setp.gt.s32 	%p81, %r4, 96;
	ld.shared.f32 	%f349, [_ZZN3cub18CUB_300001_SM_10006detail6reduce27DeviceSegmentedReduceKernelINS2_10policy_hubIfi5AddOpE10Policy1000EPfS8_PiS9_iS5_ffEEvT0_T1_T2_T3_T5_T6_E12temp_storage+20];
	add.f32 	%f350, %f349, %f348;
	selp.f32 	%f351, %f350, %f348, %p81;
	setp.gt.s32 	%p82, %r4, 128;
	ld.shared.f32 	%f352, [_ZZN3cub18CUB_300001_SM_10006detail6reduce27DeviceSegmentedReduceKernelINS2_10policy_hubIfi5AddOpE10Policy1000EPfS8_PiS9_iS5_ffEEvT0_T1_T2_T3_T5_T6_E12temp_storage+24];
	add.f32 	%f353, %f352, %f351;
	selp.f32 	%f354, %f353, %f351, %p82;
	setp.gt.s32 	%p83, %r4, 160;
	ld.shared.f32 	%f355, [_ZZN3cub18CUB_300001_SM_10006detail6reduce27DeviceSegmentedReduceKernelINS2_10policy_hubIfi5AddOpE10Policy1000EPfS8_PiS9_iS5_ffEEvT0_T1_T2_T3_T5_T6_E12temp_storage+28];
	add.f32 	%f356, %f355, %f354;
	selp.f32 	%f357, %f356, %f354, %p83;
	setp.gt.s32 	%p84, %r4, 192;
	ld.shared.f32 	%f358, [_ZZN3cub18CUB_300001_SM_10006detail6reduce27DeviceSegmentedReduceKernelINS2_10policy_hubIfi5AddOpE10Policy1000EPfS8_PiS9_iS5_ffEEvT0_T1_T2_T3_T5_T6_E12temp_storage+32];
	add.f32 	%f359, %f358, %f357;
	selp.f32 	%f360, %f359, %f357, %p84;
	setp.gt.s32 	%p85, %r4, 224;
	ld.shared.f32 	%f361, [_ZZN3cub18CUB_300001_SM_10006detail6reduce27DeviceSegmentedReduceKernelINS2_10policy_hubIfi5AddOpE10Policy1000EPfS8_PiS9_iS5_ffEEvT0_T1_T2_T3_T5_T6_E12temp_storage+36];
	add.f32 	%f362, %f361, %f360;
	selp.f32 	%f416, %f362, %f360, %p85;
	bra.uni 	$L__BB2_70;
$L__BB2_22:
	mov.u32 	%r17, %tid.x;
	shl.b32 	%r239, %r17, 2;
	mul.wide.u32 	%rd112, %r239, 4;
	add.s64 	%rd102, %rd2, %rd112;
	// begin inline asm
	ld.global.nc.v2.u64 {%rd100, %rd101}, [%rd102];
	// end inline asm
	mov.b64 	{%r240, %r241}, %rd101;
	mov.b64 	{%r242, %r243}, %rd100;
	mov.b32 	%f223, %r243;
	mov.b32 	%f224, %r242;
	mov.b32 	%f225, %r241;
	mov.b32 	%f226, %r240;
	add.s64 	%rd105, %rd102, 4096;
	// begin inline asm
	ld.global.nc.v2.u64 {%rd103, %rd104}, [%rd105];
	// end inline asm
	mov.b64 	{%r244, %r245}, %rd104;
	mov.b64 	{%r246, %r247}, %rd103;
	mov.b32 	%f227, %r247;
	mov.b32 	%f228, %r246;
	mov.b32 	%f229, %r245;
	mov.b32 	%f230, %r244;
	add.s64 	%rd108, %rd102, 8192;
	// begin inline asm
	ld.global.nc.v2.u64 {%rd106, %rd107}, [%rd108];
	// end inline asm
	mov.b64 	{%r248, %r249}, %rd107;
	mov.b64 	{%r250, %r251}, %rd106;
	mov.b32 	%f231, %r251;
	mov.b32 	%f232, %r250;
	mov.b32 	%f233, %r249;
	mov.b32 	%f234, %r248;
	add.s64 	%rd111, %rd102, 12288;
	// begin inline asm
	ld.global.nc.v2.u64 {%rd109, %rd110}, [%rd111];
	// end inline asm
	mov.b64 	{%r252, %r253}, %rd110;
	mov.b64 	{%r254, %r255}, %rd109;
	mov.b32 	%f235, %r255;
	mov.b32 	%f236, %r254;
	mov.b32 	%f237, %r253;
	mov.b32 	%f238, %r252;
	add.f32 	%f239, %f224, %f223;
	add.f32 	%f240, %f239, %f226;
	add.f32 	%f241, %f240, %f225;
	add.f32 	%f242, %f241, %f228;
	add.f32 	%f243, %f242, %f227;
	add.f32 	%f244, %f243, %f230;
	add.f32 	%f245, %f244, %f229;
	add.f32 	%f246, %f245, %f232;
	add.f32 	%f247, %f246, %f231;
	add.f32 	%f248, %f247, %f234;
	add.f32 	%f249, %f248, %f233;
	add.f32 	%f250, %f249, %f236;
	add.f32 	%f251, %f250, %f235;
	add.f32 	%f252, %f251, %f238;
	add.f32 	%f403, %f252, %f237;
	add.s32 	%r404, %r2, 4352;
	add.s32 	%r19, %r3, -4097;
	add.s32 	%r20, %r17, %r2;
	sub.s32 	%r403, %r19, %r20;
	mov.b32 	%r405, 0;
$L__BB2_23:
	add.s32 	%r26, %r2, 4096;
	add.s32 	%r256, %r3, -4096;
	setp.gt.s32 	%p49, %r26, %r256;
	@%p49 bra 	$L__BB2_25;
	cvt.s64.s32 	%rd125, %r2;
	cvt.u64.u32 	%rd126, %r239;
	add.s64 	%rd127, %rd125, %rd126;
	shl.b64 	%rd128, %rd127, 2;
	add.s64 	%rd129, %rd21, %rd128;
	add.s64 	%rd115, %rd129, 16384;
	// begin inline asm
	ld.global.nc.v2.u64 {%rd113, %rd114}, [%rd115];
	// end inline asm
	mov.b64 	{%r258, %r259}, %rd114;
	mov.b64 	{%r260, %r261}, %rd113;
	mov.b32 	%f253, %r261;
	mov.b32 	%f254, %r260;
	mov.b32 	%f255, %r259;
	mov.b32 	%f256, %r258;
	add.s64 	%rd118, %rd129, 20480;
	// begin inline asm
	ld.global.nc.v2.u64 {%rd116, %rd117}, [%rd118];
	// end inline asm
	mov.b64 	{%r262, %r263}, %rd117;
	mov.b64 	{%r264, %r265}, %rd116;
	mov.b32 	%f257, %r265;
	mov.b32 	%f258, %r264;
	mov.b32 	%f259, %r263;
	mov.b32 	%f260, %r262;
	add.s64 	%rd121, %rd129, 24576;
	// begin inline asm
	ld.global.nc.v2.u64 {%rd119, %rd120}, [%rd121];
	// end inline asm
	mov.b64 	{%r266, %r267}, %rd120;
	mov.b64 	{%r268, %r269}, %rd119;
	mov.b32 	%f261, %r269;
	mov.b32 	%f262, %r268;
	mov.b32 	%f263, %r267;
	mov.b32 	%f264, %r266;
	add.s64 	%rd124, %rd129, 28672;
	// begin inline asm
	ld.global.nc.v2.u64 {%rd122, %rd123}, [%rd124];
	// end inline asm
	mov.b64 	{%r270, %r271}, %rd123;
	mov.b64 	{%r272, %r273}, %rd122;
	mov.b32 	%f265, %r273;
	mov.b32 	%f266, %r272;
	mov.b32 	%f267, %r271;
	mov.b32 	%f268, %r270;
	add.f32 	%f269, %f403, %f254;
	add.f32 	%f270, %f269, %f253;
	add.f32 	%f271, %f270, %f256;
	add.f32 	%f272, %f271, %f255;
	add.f32 	%f273, %f272, %f258;
	add.f32 	%f274, %f273, %f257;
	add.f32 	%f275, %f274, %f260;
	add.f32 	%f276, %f275, %f259;
	add.f32 	%f277, %f276, %f262;
	add.f32 	%f278, %f277, %f261;
	add.f32 	%f279, %f278, %f264;
	add.f32 	%f280, %f279, %f263;
	add.f32 	%f281, %f280, %f266;
	add.f32 	%f282, %f281, %f265;
	add.f32 	%f283, %f282, %f268;
	add.f32 	%f403, %f283, %f267;
	sub.s32 	%r274, %r3, %r26;
	setp.lt.s32 	%p50, %r274, 4096;
	add.s32 	%r405, %r405, 1;
	add.s32 	%r404, %r404, 4096;
	add.s32 	%r403, %r403, -4096;
	mov.u32 	%r2, %r26;
	@%p50 bra 	$L__BB2_33;
	bra.uni 	$L__BB2_23;
$L__BB2_25:
	setp.le.s32 	%p51, %r3, %r26;
	@%p51 bra 	$L__BB2_33;
	sub.s32 	%r30, %r3, %r26;
	setp.ge.s32 	%p52, %r17, %r30;
	@%p52 bra 	$L__BB2_33;
	shl.b32 	%r275, %r405, 12;
	add.s32 	%r276, %r20, %r275;
	sub.s32 	%r31, %r19, %r276;
	and.b32  	%r277, %r31, 768;
	setp.eq.s32 	%p53, %r277, 768;
	mov.u32 	%r409, %r17;
	@%p53 bra 	$L__BB2_30;
	cvt.u64.u32 	%rd130, %r17;
	cvt.s64.s32 	%rd131, %r2;
	add.s64 	%rd132, %rd130, %rd131;
	shl.b64 	%rd133, %rd132, 2;
	add.s64 	%rd134, %rd21, %rd133;
	add.s64 	%rd163, %rd134, 16384;
	cvt.u16.u32 	%rs4, %r403;
	shr.u16 	%rs5, %rs4, 8;
	add.s16 	%rs6, %rs5, 1;
	cvt.u32.u16 	%r278, %rs6;
	and.b32  	%r279, %r278, 3;
	neg.s32 	%r407, %r279;
	mov.u32 	%r409, %r17;
$L__BB2_29:
	.pragma "nounroll";
	// begin inline asm
	ld.global.nc.u32 %r280, [%rd163];
	// end inline asm
	mov.b32 	%f285, %r280;
	add.f32 	%f403, %f403, %f285;
	add.s32 	%r409, %r409, 256;
	add.s64 	%rd163, %rd163, 1024;
	add.s32 	%r407, %r407, 1;
	setp.ne.s32 	%p54, %r407, 0;
	@%p54 bra 	$L__BB2_29;
$L__BB2_30:
	setp.lt.u32 	%p55, %r31, 768;
	@%p55 bra 	$L__BB2_33;
	add.s64 	%rd10, %rd21, 16384;
	cvt.s64.s32 	%rd11, %r2;
	add.s32 	%r410, %r409, %r404;
$L__BB2_32:
	cvt.s64.s32 	%rd140, %r409;
	add.s64 	%rd141, %rd11, %rd140;
	shl.b64 	%rd142, %rd141, 2;
	add.s64 	%rd136, %rd10, %rd142;
	mul.wide.s32 	%rd143, %r410, 4;
	add.s64 	%rd137, %rd21, %rd143;
	// begin inline asm
	ld.global.nc.u32 %r281, [%rd136];
	// end inline asm
	mov.b32 	%f286, %r281;
	add.f32 	%f287, %f403, %f286;
	// begin inline asm
	ld.global.nc.u32 %r282, [%rd137];
	// end inline asm
	mov.b32 	%f288, %r282;
	add.f32 	%f289, %f287, %f288;
	add.s64 	%rd138, %rd137, 1024;
	// begin inline asm
	ld.global.nc.u32 %r283, [%rd138];
	// end inline asm
	mov.b32 	%f290, %r283;
	add.f32 	%f291, %f289, %f290;
	add.s64 	%rd139, %rd137, 2048;
	// begin inline asm
	ld.global.nc.u32 %r284, [%rd139];
	// end inline asm
	mov.b32 	%f292, %r284;
	add.f32 	%f403, %f291, %f292;
	add.s32 	%r409, %r409, 1024;
	add.s32 	%r410, %r410, 1024;
	setp.lt.s32 	%p56, %r409, %r30;
	@%p56 bra 	$L__BB2_32;
$L__BB2_33:
	// begin inline asm
	mov.u32 %r285, %laneid;
	// end inline asm
	mov.b32 	%r287, %f403;
	mov.b32 	%r288, 1;
	mov.b32 	%r309, 31;
	mov.b32 	%r310, -1;
	// begin inline asm
	shfl.sync.down.b32 %r286, %r287, %r288, %r309, %r310;
	// end inline asm
	setp.gt.s32 	%p57, %r285, 30;
	mov.b32 	%f293, %r286;
	add.f32 	%f294, %f403, %f293;
	selp.f32 	%f295, %f403, %f294, %p57;
	mov.b32 	%r292, %f295;
	mov.b32 	%r293, 2;
	// begin inline asm
	shfl.sync.down.b32 %r291, %r292, %r293, %r309, %r310;
	// end inline asm
	setp.gt.s32 	%p58, %r285, 29;
	mov.b32 	%f296, %r291;
	add.f32 	%f297, %f295, %f296;
	selp.f32 	%f298, %f295, %f297, %p58;
	mov.b32 	%r297, %f298;
	mov.b32 	%r298, 4;
	// begin inline asm
	shfl.sync.down.b32 %r296, %r297, %r298, %r309, %r310;
	// end inline asm
	setp.gt.s32 	%p59, %r285, 27;
	mov.b32 	%f299, %r296;
	add.f32 	%f300, %f298, %f299;
	selp.f32 	%f301, %f298, %f300, %p59;
	mov.b32 	%r302, %f301;
	mov.b32 	%r303, 8;
	// begin inline asm
	shfl.sync.down.b32 %r301, %r302, %r303, %r309, %r310;
	// end inline asm
	setp.gt.s32 	%p60, %r285, 23;
	mov.b32 	%f302, %r301;
	add.f32 	%f303, %f301, %f302;
	selp.f32 	%f304, %f301, %f303, %p60;
	mov.b32 	%r307, %f304;
	mov.b32 	%r308, 16;
	// begin inline asm
	shfl.sync.down.b32 %r306, %r307, %r308, %r309, %r310;
	// end inline asm
	setp.gt.s32 	%p61, %r285, 15;
	mov.b32 	%f305, %r306;
	add.f32 	%f25, %f304, %f305;
	selp.f32 	%f416, %f304, %f25, %p61;
	setp.ne.s32 	%p62, %r285, 0;
	@%p62 bra 	$L__BB2_35;
	shr.u32 	%r311, %r17, 3;
	and.b32  	%r312, %r311, 124;
	mov.u32 	%r313, _ZZN3cub18CUB_300001_SM_10006detail6reduce27DeviceSegmentedReduceKernelINS2_10policy_hubIfi5AddOpE10Policy1000EPfS8_PiS9_iS5_ffEEvT0_T1_T2_T3_T5_T6_E12temp_storage;
	add.s32 	%r314, %r313, %r312;
	st.shared.f32 	[%r314+8], %f25;
$L__BB2_35:
	bar.sync 	0;
	setp.ne.s32 	%p63, %r17, 0;
	@%p63 bra 	$L__BB2_70;
	ld.shared.f32 	%f306, [_ZZN3cub18CUB_300001_SM_10006detail6reduce27DeviceSegmentedReduceKernelINS2_10policy_hubIfi5AddOpE10Policy1000EPfS8_PiS9_iS5_ffEEvT0_T1_T2_T3_T5_T6_E12temp_storage+12];
	add.f32 	%f307, %f416, %f306;
	ld.shared.f32 	%f308, [_ZZN3cub18CUB_300001_SM_10006detail6reduce27DeviceSegmentedReduceKernelINS2_10policy_hubIfi5AddOpE10Policy1000EPfS8_PiS9_iS5_ffEEvT0_T1_T2_T3_T5_T6_E12temp_storage+16];
	add.f32 	%f309, %f307, %f308;
	ld.shared.f32 	%f310, [_ZZN3cub18CUB_300001_SM_10006detail6reduce27DeviceSegmentedReduceKernelINS2_10policy_hubIfi5AddOpE10Policy1000EPfS8_PiS9_iS5_ffEEvT0_T1_T2_T3_T5_T6_E12temp_storage+20];
	add.f32 	%f311, %f309, %f310;
	ld.shared.f32 	%f312, [_ZZN3cub18CUB_300001_SM_10006detail6reduce27DeviceSegmentedReduceKernelINS2_10policy_hubIfi5AddOpE10Policy1000EPfS8_PiS9_iS5_ffEEvT0_T1_T2_T3_T5_T6_E12temp_storage+24];
	add.f32 	%f313, %f311, %f312;
	ld.shared.f32 	%f314, [_ZZN3cub18CUB_300001_SM_10006detail6reduce27DeviceSegmentedReduceKernelINS2_10policy_hubIfi5AddOpE10Policy1000EPfS8_PiS9_iS5_ffEEvT0_T1_T2_T3_T5_T6_E12temp_storage+28];
	add.f32 	%f315, %f313, %f314;
	ld.shared.f32 	%f316, [_ZZN3cub18CUB_300001_SM_10006detail6reduce27DeviceSegmentedReduceKernelINS2_10policy_hubIfi5AddOpE10Policy1000EPfS8_PiS9_iS5_ffEEvT0_T1_T2_T3_T5_T6_E12temp_storage+32];
	add.f32 	%f317, %f315, %f316;
	ld.shared.f32 	%f318, [_ZZN3cub18CUB_300001_SM_10006detail6reduce27DeviceSegmentedReduceKernelINS2_10policy_hubIfi5AddOpE10Policy1000EPfS8_PiS9_iS5_ffEEvT0_T1_T2_T3_T5_T6_E12temp_storage+36];
	add.f32 	%f416, %f317, %f318;
	bra.uni 	$L__BB2_70;
$L__BB2_37:
	sub.s32 	%r43, %r3, %r2;
	setp.gt.s32 	%p3, %r43, 4095;
	@%p3 bra 	$L__BB2_55;
	mov.u32 	%r44, %tid.x;
	setp.ge.s32 	%p19, %r44, %r43;
	mov.f32 	%f409, 0f00000000;
	mov.u32 	%r415, %r44;
	@%p19 bra 	$L__BB2_40;
	shl.b32 	%r158, %r44, 2;
	cvt.u64.u32 	%rd89, %r158;
	add.s64 	%rd88, %rd2, %rd89;
	// begin inline asm
	ld.global.nc.u32 %r157, [%rd88];
	// end inline asm
	mov.b32 	%f409, %r157;
	add.s32 	%r415, %r44, 256;
$L__BB2_40:
	setp.ge.s32 	%p20, %r415, %r43;
	@%p20 bra 	$L__BB2_46;
	not.b32 	%r159, %r415;
	add.s32 	%r160, %r3, %r159;
	sub.s32 	%r47, %r160, %r2;
	and.b32  	%r161, %r47, 768;
	setp.eq.s32 	%p21, %r161, 768;
	@%p21 bra 	$L__BB2_44;
	mul.wide.u32 	%rd91, %r415, 4;
	add.s64 	%rd92, %rd30, %rd91;
	add.s64 	%rd164, %rd21, %rd92;
	shr.u32 	%r162, %r47, 8;
	add.s32 	%r163, %r162, 1;
	and.b32  	%r164, %r163, 3;
	neg.s32 	%r413, %r164;
$L__BB2_43:
	.pragma "nounroll";
	// begin inline asm
	ld.global.nc.u32 %r165, [%rd164];
	// end inline asm
	mov.b32 	%f155, %r165;
	add.f32 	%f409, %f409, %f155;
	add.s32 	%r415, %r415, 256;
	add.s64 	%rd164, %rd164, 1024;
	add.s32 	%r413, %r413, 1;
	setp.ne.s32 	%p22, %r413, 0;
	@%p22 bra 	$L__BB2_43;
$L__BB2_44:
	setp.lt.u32 	%p23, %r47, 768;
	@%p23 bra 	$L__BB2_46;
$L__BB2_45:
	mul.wide.s32 	%rd99, %r415, 4;
	add.s64 	%rd95, %rd2, %rd99;
	// begin inline asm
	ld.global.nc.u32 %r166, [%rd95];
	// end inline asm
	mov.b32 	%f156, %r166;
	add.f32 	%f157, %f409, %f156;
	add.s64 	%rd96, %rd95, 1024;
	// begin inline asm
	ld.global.nc.u32 %r167, [%rd96];
	// end inline asm
	mov.b32 	%f158, %r167;
	add.f32 	%f159, %f157, %f158;
	add.s64 	%rd97, %rd95, 2048;
	// begin inline asm
	ld.global.nc.u32 %r168, [%rd97];
	// end inline asm
	mov.b32 	%f160, %r168;
	add.f32 	%f161, %f159, %f160;
	add.s64 	%rd98, %rd95, 3072;
	// begin inline asm
	ld.global.nc.u32 %r169, [%rd98];
	// end inline asm
	mov.b32 	%f162, %r169;
	add.f32 	%f409, %f161, %f162;
	add.s32 	%r415, %r415, 1024;
	setp.lt.s32 	%p24, %r415, %r43;
	@%p24 bra 	$L__BB2_45;
$L__BB2_46:
	setp.lt.s32 	%p25, %r43, 256;
	@%p25 bra 	$L__BB2_51;
	// begin inline asm
	mov.u32 %r208, %laneid;
	// end inline asm
	mov.b32 	%r210, %f409;
	mov.b32 	%r211, 1;
	mov.b32 	%r232, 31;
	mov.b32 	%r233, -1;
	// begin inline asm
	shfl.sync.down.b32 %r209, %r210, %r211, %r232, %r233;
	// end inline asm
	setp.gt.s32 	%p41, %r208, 30;
	mov.b32 	%f197, %r209;
	add.f32 	%f198, %f409, %f197;
	selp.f32 	%f199, %f409, %f198, %p41;
	mov.b32 	%r215, %f199;
	mov.b32 	%r216, 2;
	// begin inline asm
	shfl.sync.down.b32 %r214, %r215, %r216, %r232, %r233;
	// end inline asm
	setp.gt.s32 	%p42, %r208, 29;
	mov.b32 	%f200, %r214;
	add.f32 	%f201, %f199, %f200;
	selp.f32 	%f202, %f199, %f201, %p42;
	mov.b32 	%r220, %f202;
	mov.b32 	%r221, 4;
	// begin inline asm
	shfl.sync.down.b32 %r219, %r220, %r221, %r232, %r233;
	// end inline asm
	setp.gt.s32 	%p43, %r208, 27;
	mov.b32 	%f203, %r219;
	add.f32 	%f204, %f202, %f203;
	selp.f32 	%f205, %f202, %f204, %p43;
	mov.b32 	%r225, %f205;
	mov.b32 	%r226, 8;
	// begin inline asm
	shfl.sync.down.b32 %r224, %r225, %r226, %r232, %r233;
	// end inline asm
	setp.gt.s32 	%p44, %r208, 23;
	mov.b32 	%f206, %r224;
	add.f32 	%f207, %f205, %f206;
	selp.f32 	%f208, %f205, %f207, %p44;
	mov.b32 	%r230, %f208;
	mov.b32 	%r231, 16;
	// begin inline asm
	shfl.sync.down.b32 %r229, %r230, %r231, %r232, %r233;
	// end inline asm
	setp.gt.s32 	%p45, %r208, 15;
	mov.b32 	%f209, %r229;
	add.f32 	%f37, %f208, %f209;
	selp.f32 	%f416, %f208, %f37, %p45;
	setp.ne.s32 	%p46, %r208, 0;
	@%p46 bra 	$L__BB2_49;
	shr.u32 	%r234, %r44, 3;
	and.b32  	%r235, %r234, 124;
	mov.u32 	%r236, _ZZN3cub18CUB_300001_SM_10006detail6reduce27DeviceSegmentedReduceKernelINS2_10policy_hubIfi5AddOpE10Policy1000EPfS8_PiS9_iS5_ffEEvT0_T1_T2_T3_T5_T6_E12temp_storage;
	add.s32 	%r237, %r236, %r235;
	st.shared.f32 	[%r237+8], %f37;
$L__BB2_49:
	bar.sync 	0;
	setp.ne.s32 	%p47, %r44, 0;
	@%p47 bra 	$L__BB2_70;
	ld.shared.f32 	%f210, [_ZZN3cub18CUB_300001_SM_10006detail6reduce27DeviceSegmentedReduceKernelINS2_10policy_hubIfi5AddOpE10Policy1000EPfS8_PiS9_iS5_ffEEvT0_T1_T2_T3_T5_T6_E12temp_storage+12];
	add.f32 	%f211, %f416, %f210;
	ld.shared.f32 	%f212, [_ZZN3cub18CUB_300001_SM_10006detail6reduce27DeviceSegmentedReduceKernelINS2_10policy_hubIfi5AddOpE10Policy1000EPfS8_PiS9_iS5_ffEEvT0_T1_T2_T3_T5_T6_E12temp_storage+16];
	add.f32 	%f213, %f211, %f212;
	ld.shared.f32 	%f214, [_ZZN3cub18CUB_300001_SM_10006detail6reduce27DeviceSegmentedReduceKernelINS2_10policy_hubIfi5AddOpE10Policy1000EPfS8_PiS9_iS5_ffEEvT0_T1_T2_T3_T5_T6_E12temp_storage+20];
	add.f32 	%f215, %f213, %f214;
	ld.shared.f32 	%f216, [_ZZN3cub18CUB_300001_SM_10006detail6reduce27DeviceSegmentedReduceKernelINS2_10policy_hubIfi5AddOpE10Policy1000EPfS8_PiS9_iS5_ffEEvT0_T1_T2_T3_T5_T6_E12temp_storage+24];
	add.f32 	%f217, %f215, %f216;
	ld.shared.f32 	%f218, [_ZZN3cub18CUB_300001_SM_10006detail6reduce27DeviceSegmentedReduceKernelINS2_10policy_hubIfi5AddOpE10Policy1000EPfS8_PiS9_iS5_ffEEvT0_T1_T2_T3_T5_T6_E12temp_storage+28];
	add.f32 	%f219, %f217, %f218;
	ld.shared.f32 	%f220, [_ZZN3cub18CUB_300001_SM_10006detail6reduce27DeviceSegmentedReduceKernelINS2_10policy_hubIfi5AddOpE10Policy1000EPfS8_PiS9_iS5_ffEEvT0_T1_T2_T3_T5_T6_E12temp_storage+32];
	add.f32 	%f221, %f219, %f220;
	ld.shared.f32 	%f222, [_ZZN3cub18CUB_300001_SM_10006detail6reduce27DeviceSegmentedReduceKernelINS2_10policy_hubIfi5AddOpE10Policy1000EPfS8_PiS9_iS5_ffEEvT0_T1_T2_T3_T5_T6_E12temp_storage+36];
	add.f32 	%f416, %f221, %f222;
	bra.uni 	$L__BB2_70;
$L__BB2_51:
	// begin inline asm
	mov.u32 %r170, %laneid;
	// end inline asm
	and.b32  	%r196, %r44, 992;
	add.s32 	%r197, %r196, 32;
	setp.gt.s32 	%p26, %r197, %r43;
	not.b32 	%r198, %r196;
	add.s32 	%r199, %r43, %r198;
	selp.b32 	%r194, %r199, 31, %p26;
	mov.b32 	%r172, %f409;
	mov.b32 	%r173, 1;
	mov.b32 	%r195, -1;
	// begin inline asm
	shfl.sync.down.b32 %r171, %r172, %r173, %r194, %r195;
	// end inline asm
	setp.lt.s32 	%p27, %r170, %r194;
	mov.b32 	%f163, %r171;
	add.f32 	%f164, %f409, %f163;
	selp.f32 	%f165, %f164, %f409, %p27;
	mov.b32 	%r177, %f165;
	mov.b32 	%r178, 2;
	// begin inline asm
	shfl.sync.down.b32 %r176, %r177, %r178, %r194, %r195;
	// end inline asm
	add.s32 	%r200, %r170, 2;
	setp.gt.s32 	%p28, %r200, %r194;
	mov.b32 	%f166, %r176;
	add.f32 	%f167, %f165, %f166;
	selp.f32 	%f168, %f165, %f167, %p28;
	mov.b32 	%r182, %f168;
	mov.b32 	%r183, 4;
	// begin inline asm
	shfl.sync.down.b32 %r181, %r182, %r183, %r194, %r195;
	// end inline asm
	add.s32 	%r201, %r170, 4;
	setp.gt.s32 	%p29, %r201, %r194;
	mov.b32 	%f169, %r181;
	add.f32 	%f170, %f168, %f169;
	selp.f32 	%f171, %f168, %f170, %p29;
	mov.b32 	%r187, %f171;
	mov.b32 	%r188, 8;
	// begin inline asm
	shfl.sync.down.b32 %r186, %r187, %r188, %r194, %r195;
	// end inline asm
	add.s32 	%r202, %r170, 8;
	setp.gt.s32 	%p30, %r202, %r194;
	mov.b32 	%f172, %r186;
	add.f32 	%f173, %f171, %f172;
	selp.f32 	%f174, %f171, %f173, %p30;
	mov.b32 	%r192, %f174;
	mov.b32 	%r193, 16;
	// begin inline asm
	shfl.sync.down.b32 %r191, %r192, %r193, %r194, %r195;
	// end inline asm
	add.s32 	%r203, %r170, 16;
	setp.gt.s32 	%p31, %r203, %r194;
	mov.b32 	%f175, %r191;
	add.f32 	%f176, %f174, %f175;
	selp.f32 	%f416, %f174, %f176, %p31;
	setp.ne.s32 	%p32, %r170, 0;
	@%p32 bra 	$L__BB2_53;
	shr.u32 	%r204, %r44, 3;
	and.b32  	%r205, %r204, 124;
	mov.u32 	%r206, _ZZN3cub18CUB_300001_SM_10006detail6reduce27DeviceSegmentedReduceKernelINS2_10policy_hubIfi5AddOpE10Policy1000EPfS8_PiS9_iS5_ffEEvT0_T1_T2_T3_T5_T6_E12temp_storage;
	add.s32 	%r207, %r206, %r205;
	st.shared.f32 	[%r207+8], %f416;
$L__BB2_53:
	bar.sync 	0;
	setp.ne.s32 	%p33, %r44, 0;
	@%p33 bra 	$L__BB2_70;
	setp.gt.s32 	%p34, %r43, 32;
	ld.shared.f32 	%f177, [_ZZN3cub18CUB_300001_SM_10006detail6reduce27DeviceSegmentedReduceKernelINS2_10policy_hubIfi5AddOpE10Policy1000EPfS8_PiS9_iS5_ffEEvT0_T1_T2_T3_T5_T6_E12temp_storage+12];
	add.f32 	%f178, %f416, %f177;
	selp.f32 	%f179, %f178, %f416, %p34;
	setp.gt.s32 	%p35, %r43, 64;
	ld.shared.f32 	%f180, [_ZZN3cub18CUB_300001_SM_10006detail6reduce27DeviceSegmentedReduceKernelINS2_10policy_hubIfi5AddOpE10Policy1000EPfS8_PiS9_iS5_ffEEvT0_T1_T2_T3_T5_T6_E12temp_storage+16];
	add.f32 	%f181, %f180, %f179;
	selp.f32 	%f182, %f181, %f179, %p35;
	setp.gt.s32 	%p36, %r43, 96;
	ld.shared.f32 	%f183, [_ZZN3cub18CUB_300001_SM_10006detail6reduce27DeviceSegmentedReduceKernelINS2_10policy_hubIfi5AddOpE10Policy1000EPfS8_PiS9_iS5_ffEEvT0_T1_T2_T3_T5_T6_E12temp_storage+20];
	add.f32 	%f184, %f183, %f182;
	selp.f32 	%f185, %f184, %f182, %p36;
	setp.gt.s32 	%p37, %r43, 128;
	ld.shared.f32 	%f186, [_ZZN3cub18CUB_300001_SM_10006detail6reduce27DeviceSegmentedReduceKernelINS2_10policy_hubIfi5AddOpE10Policy1000EPfS8_PiS9_iS5_ffEEvT0_T1_T2_T3_T5_T6_E12temp_storage+24];
	add.f32 	%f187, %f186, %f185;
	selp.f32 	%f188, %f187, %f185, %p37;
	setp.gt.s32 	%p38, %r43, 160;
	ld.shared.f32 	%f189, [_ZZN3cub18CUB_300001_SM_10006detail6reduce27DeviceSegmentedReduceKernelINS2_10policy_hubIfi5AddOpE10Policy1000EPfS8_PiS9_iS5_ffEEvT0_T1_T2_T3_T5_T6_E12temp_storage+28];
	add.f32 	%f190, %f189, %f188;
	selp.f32 	%f191, %f190, %f188, %p38;
	setp.gt.s32 	%p39, %r43, 192;
	ld.shared.f32 	%f192, [_ZZN3cub18CUB_300001_SM_10006detail6reduce27DeviceSegmentedReduceKernelINS2_10policy_hubIfi5AddOpE10Policy1000EPfS8_PiS9_iS5_ffEEvT0_T1_T2_T3_T5_T6_E12temp_storage+32];
	add.f32 	%f193, %f192, %f191;
	selp.f32 	%f194, %f193, %f191, %p39;
	setp.gt.s32 	%p40, %r43, 224;
	ld.shared.f32 	%f195, [_ZZN3cub18CUB_300001_SM_10006detail6reduce27DeviceSegmentedReduceKernelINS2_10policy_hubIfi5AddOpE10Policy1000EPfS8_PiS9_iS5_ffEEvT0_T1_T2_T3_T5_T6_E12temp_storage+36];
	add.f32 	%f196, %f195, %f194;
	selp.f32 	%f416, %f196, %f194, %p40;
	bra.uni 	$L__BB2_70;
$L__BB2_55:
	mov.u32 	%r56, %tid.x;
	mul.wide.u32 	%rd48, %r56, 4;
	add.s64 	%rd32, %rd2, %rd48;
	// begin inline asm
	ld.global.nc.u32 %r82, [%rd32];
	// end inline asm
	mov.b32 	%f57, %r82;
	add.s64 	%rd33, %rd32, 1024;
	// begin inline asm
	ld.global.nc.u32 %r83, [%rd33];
	// end inline asm
	mov.b32 	%f58, %r83;
	add.s64 	%rd34, %rd32, 2048;
	// begin inline asm
	ld.global.nc.u32 %r84, [%rd34];
	// end inline asm
	mov.b32 	%f59, %r84;
	add.s64 	%rd35, %rd32, 3072;
	// begin inline asm
	ld.global.nc.u32 %r85, [%rd35];
	// end inline asm
	mov.b32 	%f60, %r85;
	add.s64 	%rd36, %rd32, 4096;
	// begin inline asm
	ld.global.nc.u32 %r86, [%rd36];
	// end inline asm
	mov.b32 	%f61, %r86;
	add.s64 	%rd37, %rd32, 5120;
	// begin inline asm
	ld.global.nc.u32 %r87, [%rd37];
	// end inline asm
	mov.b32 	%f62, %r87;
	add.s64 	%rd38, %rd32, 6144;
	// begin inline asm
	ld.global.nc.u32 %r88, [%rd38];
	// end inline asm
	mov.b32 	%f63, %r88;
	add.s64 	%rd39, %rd32, 7168;
	// begin inline asm
	ld.global.nc.u32 %r89, [%rd39];
	// end inline asm
	mov.b32 	%f64, %r89;
	add.s64 	%rd40, %rd32, 8192;
	// begin inline asm
	ld.global.nc.u32 %r90, [%rd40];
	// end inline asm
	mov.b32 	%f65, %r90;
	add.s64 	%rd41, %rd32, 9216;
	// begin inline asm
	ld.global.nc.u32 %r91, [%rd41];
	// end inline asm
	mov.b32 	%f66, %r91;
	add.s64 	%rd42, %rd32, 10240;
	// begin inline asm
	ld.global.nc.u32 %r92, [%rd42];
	// end inline asm
	mov.b32 	%f67, %r92;
	add.s64 	%rd43, %rd32, 11264;
	// begin inline asm
	ld.global.nc.u32 %r93, [%rd43];
	// end inline asm
	mov.b32 	%f68, %r93;
	add.s64 	%rd44, %rd32, 12288;
	// begin inline asm
	ld.global.nc.u32 %r94, [%rd44];
	// end inline asm
	mov.b32 	%f69, %r94;
	add.s64 	%rd45, %rd32, 13312;
	// begin inline asm
	ld.global.nc.u32 %r95, [%rd45];
	// end inline asm
	mov.b32 	%f70, %r95;
	add.s64 	%rd46, %rd32, 14336;
	// begin inline asm
	ld.global.nc.u32 %r96, [%rd46];
	// end inline asm
	mov.b32 	%f71, %r96;
	add.s64 	%rd47, %rd32, 15360;
	// begin inline asm
	ld.global.nc.u32 %r97, [%rd47];
	// end inline asm
	mov.b32 	%f72, %r97;
	add.f32 	%f73, %f57, %f58;
	add.f32 	%f74, %f73, %f59;
	add.f32 	%f75, %f74, %f60;
	add.f32 	%f76, %f75, %f61;
	add.f32 	%f77, %f76, %f62;
	add.f32 	%f78, %f77, %f63;
	add.f32 	%f79, %f78, %f64;
	add.f32 	%f80, %f79, %f65;
	add.f32 	%f81, %f80, %f66;
	add.f32 	%f82, %f81, %f67;
	add.f32 	%f83, %f82, %f68;
	add.f32 	%f84, %f83, %f69;
	add.f32 	%f85, %f84, %f70;
	add.f32 	%f86, %f85, %f71;
	add.f32 	%f415, %f86, %f72;
	add.s32 	%r418, %r2, 4352;
	add.s32 	%r58, %r3, -4097;
	add.s32 	%r59, %r56, %r2;
	sub.s32 	%r417, %r58, %r59;
	mov.b32 	%r419, 0;
$L__BB2_56:
	add.s32 	%r65, %r2, 4096;
	add.s32 	%r99, %r3, -4096;
	setp.gt.s32 	%p4, %r65, %r99;
	@%p4 bra 	$L__BB2_58;
	cvt.s64.s32 	%rd65, %r65;
	cvt.s64.s32 	%rd66, %r2;
	cvt.u64.u32 	%rd67, %r56;
	add.s64 	%rd68, %rd67, %rd66;
	shl.b64 	%rd69, %rd68, 2;
	add.s64 	%rd70, %rd21, %rd69;
	add.s64 	%rd49, %rd70, 16384;
	// begin inline asm
	ld.global.nc.u32 %r100, [%rd49];
	// end inline asm
	mov.b32 	%f87, %r100;
	add.s64 	%rd71, %rd67, %rd65;
	shl.b64 	%rd72, %rd71, 2;
	add.s64 	%rd73, %rd21, %rd72;
	add.s64 	%rd50, %rd73, 1024;
	// begin inline asm
	ld.global.nc.u32 %r101, [%rd50];
	// end inline asm
	mov.b32 	%f88, %r101;
	add.s64 	%rd51, %rd73, 2048;
	// begin inline asm
	ld.global.nc.u32 %r102, [%rd51];
	// end inline asm
	mov.b32 	%f89, %r102;
	add.s64 	%rd52, %rd73, 3072;
	// begin inline asm
	ld.global.nc.u32 %r103, [%rd52];
	// end inline asm
	mov.b32 	%f90, %r103;
	add.s64 	%rd53, %rd73, 4096;
	// begin inline asm
	ld.global.nc.u32 %r104, [%rd53];
	// end inline asm
	mov.b32 	%f91, %r104;
	add.s64 	%rd54, %rd73, 5120;
	// begin inline asm
	ld.global.nc.u32 %r105, [%rd54];
	// end inline asm
	mov.b32 	%f92, %r105;
	add.s64 	%rd55, %rd73, 6144;
	// begin inline asm
	ld.global.nc.u32 %r106, [%rd55];
	// end inline asm
	mov.b32 	%f93, %r106;
	add.s64 	%rd56, %rd73, 7168;
	// begin inline asm
	ld.global.nc.u32 %r107, [%rd56];
	// end inline asm
	mov.b32 	%f94, %r107;
	add.s64 	%rd57, %rd73, 8192;
	// begin inline asm
	ld.global.nc.u32 %r108, [%rd57];
	// end inline asm
	mov.b32 	%f95, %r108;
	add.s64 	%rd58, %rd73, 9216;
	// begin inline asm
	ld.global.nc.u32 %r109, [%rd58];
	// end inline asm
	mov.b32 	%f96, %r109;
	add.s64 	%rd59, %rd73, 10240;
	// begin inline asm
	ld.global.nc.u32 %r110, [%rd59];
	// end inline asm
	mov.b32 	%f97, %r110;
	add.s64 	%rd60, %rd73, 11264;
	// begin inline asm
	ld.global.nc.u32 %r111, [%rd60];
	// end inline asm
	mov.b32 	%f98, %r111;
	add.s64 	%rd61, %rd73, 12288;
	// begin inline asm
	ld.global.nc.u32 %r112, [%rd61];
	// end inline asm
	mov.b32 	%f99, %r112;
	add.s64 	%rd62, %rd73, 13312;
	// begin inline asm
	ld.global.nc.u32 %r113, [%rd62];
	// end inline asm
	mov.b32 	%f100, %r113;
	add.s64 	%rd63, %rd73, 14336;
	// begin inline asm
	ld.global.nc.u32 %r114, [%rd63];
	// end inline asm
	mov.b32 	%f101, %r114;
	add.s64 	%rd64, %rd73, 15360;
	// begin inline asm
	ld.global.nc.u32 %r115, [%rd64];
	// end inline asm
	mov.b32 	%f102, %r115;
	add.f32 	%f103, %f415, %f87;
	add.f32 	%f104, %f103, %f88;
	add.f32 	%f105, %f104, %f89;
	add.f32 	%f106, %f105, %f90;
	add.f32 	%f107, %f106, %f91;
	add.f32 	%f108, %f107, %f92;
	add.f32 	%f109, %f108, %f93;
	add.f32 	%f110, %f109, %f94;
	add.f32 	%f111, %f110, %f95;
	add.f32 	%f112, %f111, %f96;
	add.f32 	%f113, %f112, %f97;
	add.f32 	%f114, %f113, %f98;
	add.f32 	%f115, %f114, %f99;
	add.f32 	%f116, %f115, %f100;
	add.f32 	%f117, %f116, %f101;
	add.f32 	%f415, %f117, %f102;
	sub.s32 	%r116, %r3, %r65;
	setp.lt.s32 	%p5, %r116, 4096;
	add.s32 	%r419, %r419, 1;
	add.s32 	%r418, %r418, 4096;
	add.s32 	%r417, %r417, -4096;
	mov.u32 	%r2, %r65;
	@%p5 bra 	$L__BB2_66;
	bra.uni 	$L__BB2_56;
$L__BB2_58:
	setp.le.s32 	%p6, %r3, %r65;
	@%p6 bra 	$L__BB2_66;
	sub.s32 	%r69, %r3, %r65;
	setp.ge.s32 	%p7, %r56, %r69;
	@%p7 bra 	$L__BB2_66;
	shl.b32 	%r117, %r419, 12;
	add.s32 	%r118, %r59, %r117;
	sub.s32 	%r70, %r58, %r118;
	and.b32  	%r119, %r70, 768;
	setp.eq.s32 	%p8, %r119, 768;
	mov.u32 	%r423, %r56;
	@%p8 bra 	$L__BB2_63;
	cvt.s64.s32 	%rd74, %r2;
	cvt.u64.u32 	%rd75, %r56;
	add.s64 	%rd76, %rd75, %rd74;
	shl.b64 	%rd77, %rd76, 2;
	add.s64 	%rd78, %rd21, %rd77;
	add.s64 	%rd165, %rd78, 16384;
	cvt.u16.u32 	%rs1, %r417;
	shr.u16 	%rs2, %rs1, 8;
	add.s16 	%rs3, %rs2, 1;
	cvt.u32.u16 	%r120, %rs3;
	and.b32  	%r121, %r120, 3;
	neg.s32 	%r421, %r121;
	mov.u32 	%r423, %r56;
$L__BB2_62:
	.pragma "nounroll";
	// begin inline asm
	ld.global.nc.u32 %r122, [%rd165];
	// end inline asm
	mov.b32 	%f119, %r122;
	add.f32 	%f415, %f415, %f119;
	add.s32 	%r423, %r423, 256;
	add.s64 	%rd165, %rd165, 1024;
	add.s32 	%r421, %r421, 1;
	setp.ne.s32 	%p9, %r421, 0;
	@%p9 bra 	$L__BB2_62;
$L__BB2_63:
	setp.lt.u32 	%p10, %r70, 768;
	@%p10 bra 	$L__BB2_66;
	add.s64 	%rd19, %rd21, 16384;
	cvt.s64.s32 	%rd20, %r2;
	add.s32 	%r424, %r423, %r418;
$L__BB2_65:
	cvt.s64.s32 	%rd84, %r423;
	add.s64 	%rd85, %rd20, %rd84;
	shl.b64 	%rd86, %rd85, 2;
	add.s64 	%rd80, %rd19, %rd86;
	mul.wide.s32 	%rd87, %r424, 4;
	add.s64 	%rd81, %rd21, %rd87;
	// begin inline asm
	ld.global.nc.u32 %r123, [%rd80];
	// end inline asm
	mov.b32 	%f120, %r123;
	add.f32 	%f121, %f415, %f120;
	// begin inline asm
	ld.global.nc.u32 %r124, [%rd81];
	// end inline asm
	mov.b32 	%f122, %r124;
	add.f32 	%f123, %f121, %f122;
	add.s64 	%rd82, %rd81, 1024;
	// begin inline asm
	ld.global.nc.u32 %r125, [%rd82];
	// end inline asm
	mov.b32 	%f124, %r125;
	add.f32 	%f125, %f123, %f124;
	add.s64 	%rd83, %rd81, 2048;
	// begin inline asm
	ld.global.nc.u32 %r126, [%rd83];
	// end inline asm
	mov.b32 	%f126, %r126;
	add.f32 	%f415, %f125, %f126;
	add.s32 	%r423, %r423, 1024;
	add.s32 	%r424, %r424, 1024;
	setp.lt.s32 	%p11, %r423, %r69;
	@%p11 bra 	$L__BB2_65;
$L__BB2_66:
	// begin inline asm
	mov.u32 %r127, %laneid;
	// end inline asm
	mov.b32 	%r129, %f415;
	mov.b32 	%r130, 1;
	mov.b32 	%r151, 31;
	mov.b32 	%r152, -1;
	// begin inline asm
	shfl.sync.down.b32 %r128, %r129, %r130, %r151, %r152;
	// end inline asm
	setp.gt.s32 	%p12, %r127, 30;
	mov.b32 	%f127, %r128;
	add.f32 	%f128, %f415, %f127;
	selp.f32 	%f129, %f415, %f128, %p12;
	mov.b32 	%r134, %f129;
	mov.b32 	%r135, 2;
	// begin inline asm
	shfl.sync.down.b32 %r133, %r134, %r135, %r151, %r152;
	// end inline asm
	setp.gt.s32 	%p13, %r127, 29;
	mov.b32 	%f130, %r133;
	add.f32 	%f131, %f129, %f130;
	selp.f32 	%f132, %f129, %f131, %p13;
	mov.b32 	%r139, %f132;
	mov.b32 	%r140, 4;
	// begin inline asm
	shfl.sync.down.b32 %r138, %r139, %r140, %r151, %r152;
	// end inline asm
	setp.gt.s32 	%p14, %r127, 27;
	mov.b32 	%f133, %r138;
	add.f32 	%f134, %f132, %f133;
	selp.f32 	%f135, %f132, %f134, %p14;
	mov.b32 	%r144, %f135;
	mov.b32 	%r145, 8;
	// begin inline asm
	shfl.sync.down.b32 %r143, %r144, %r145, %r151, %r152;
	// end inline asm
	setp.gt.s32 	%p15, %r127, 23;
	mov.b32 	%f136, %r143;
	add.f32 	%f137, %f135, %f136;
	selp.f32 	%f138, %f135, %f137, %p15;
	mov.b32 	%r149, %f138;
	mov.b32 	%r150, 16;
	// begin inline asm
	shfl.sync.down.b32 %r148, %r149, %r150, %r151, %r152;
	// end inline asm
	setp.gt.s32 	%p16, %r127, 15;
	mov.b32 	%f139, %r148;
	add.f32 	%f52, %f138, %f139;
	selp.f32 	%f416, %f138, %f52, %p16;
	setp.ne.s32 	%p17, %r127, 0;
	@%p17 bra 	$L__BB2_68;
	shr.u32 	%r153, %r56, 3;
	and.b32  	%r154, %r153, 124;
	mov.u32 	%r155, _ZZN3cub18CUB_300001_SM_10006detail6reduce27DeviceSegmentedReduceKernelINS2_10policy_hubIfi5AddOpE10Policy1000EPfS8_PiS9_iS5_ffEEvT0_T1_T2_T3_T5_T6_E12temp_storage;
	add.s32 	%r156, %r155, %r154;
	st.shared.f32 	[%r156+8], %f52;
$L__BB2_68:
	bar.sync 	0;
	setp.ne.s32 	%p18, %r56, 0;
	@%p18 bra 	$L__BB2_70;
	ld.shared.f32 	%f140, [_ZZN3cub18CUB_300001_SM_10006detail6reduce27DeviceSegmentedReduceKernelINS2_10policy_hubIfi5AddOpE10Policy1000EPfS8_PiS9_iS5_ffEEvT0_T1_T2_T3_T5_T6_E12temp_storage+12];
	add.f32 	%f141, %f416, %f140;
	ld.shared.f32 	%f142, [_ZZN3cub18CUB_300001_SM_10006detail6reduce27DeviceSegmentedReduceKernelINS2_10policy_hubIfi5AddOpE10Policy1000EPfS8_PiS9_iS5_ffEEvT0_T1_T2_T3_T5_T6_E12temp_storage+16];
	add.f32 	%f143, %f141, %f142;
	ld.shared.f32 	%f144, [_ZZN3cub18CUB_300001_SM_10006detail6reduce27DeviceSegmentedReduceKernelINS2_10policy_hubIfi5AddOpE10Policy1000EPfS8_PiS9_iS5_ffEEvT0_T1_T2_T3_T5_T6_E12temp_storage+20];
	add.f32 	%f145, %f143, %f144;
	ld.shared.f32 	%f146, [_ZZN3cub18CUB_300001_SM_10006detail6reduce27DeviceSegmentedReduceKernelINS2_10policy_hubIfi5AddOpE10Policy1000EPfS8_PiS9_iS5_ffEEvT0_T1_T2_T3_T5_T6_E12temp_storage+24];
	add.f32 	%f147, %f145, %f146;
	ld.shared.f32 	%f148, [_ZZN3cub18CUB_300001_SM_10006detail6reduce27DeviceSegmentedReduceKernelINS2_10policy_hubIfi5AddOpE10Policy1000EPfS8_PiS9_iS5_ffEEvT0_T1_T2_T3_T5_T6_E12temp_storage+28];
	add.f32 	%f149, %f147, %f148;
	ld.shared.f32 	%f150, [_ZZN3cub18CUB_300001_SM_10006detail6reduce27DeviceSegmentedReduceKernelINS2_10policy_hubIfi5AddOpE10Policy1000EPfS8_PiS9_iS5_ffEEvT0_T1_T2_T3_T5_T6_E12temp_storage+32];
	add.f32 	%f151, %f149, %f150;
	ld.shared.f32 	%f152, [_ZZN3cub18CUB_300001_SM_10006detail6reduce27DeviceSegmentedReduceKernelINS2_10policy_hubIfi5AddOpE10Policy1000EPfS8_PiS9_iS5_ffEEvT0_T1_T2_T3_T5_T6_E12temp_storage+36];
	add.f32 	%f416, %f151, %f152;
$L__BB2_70:
	mov.u32 	%r396, %tid.x;
	setp.ne.s32 	%p93, %r396, 0;
	@%p93 bra 	$L__BB2_72;
	ld.param.f32 	%f390, [_ZN3cub18CUB_300001_SM_10006detail6reduce27DeviceSegmentedReduceKernelINS2_10policy_hubIfi5AddOpE10Policy1000EPfS8_PiS9_iS5_ffEEvT0_T1_T2_T3_T5_T6__param_5];
	ld.param.u64 	%rd161, [_ZN3cub18CUB_300001_SM_10006detail6reduce27DeviceSegmentedReduceKernelINS2_10policy_hubIfi5AddOpE10Policy1000EPfS8_PiS9_iS5_ffEEvT0_T1_T2_T3_T5_T6__param_1];
	cvta.to.global.u64 	%rd156, %rd161;
	add.s64 	%rd158, %rd156, %rd27;
	add.f32 	%f389, %f390, %f416;
	st.global.f32 	[%rd158], %f389;
$L__BB2_72:
	ret;

}
	// .globl	_ZN6kmeans16compute_clustersEiiiPfS0_Pj
.visible .entry _ZN6kmeans16compute_clustersEiiiPfS0_Pj(
	.param .u32 _ZN6kmeans16compute_clustersEiiiPfS0_Pj_param_0,
	.param .u32 _ZN6kmeans16compute_clustersEiiiPfS0_Pj_param_1,
	.param .u32 _ZN6kmeans16compute_clustersEiiiPfS0_Pj_param_2,
	.param .u64 .ptr .align 1 _ZN6kmeans16compute_clustersEiiiPfS0_Pj_param_3,
	.param .u64 .ptr .align 1 _ZN6kmeans16compute_clustersEiiiPfS0_Pj_param_4,
	.param .u64 .ptr .align 1 _ZN6kmeans16compute_clustersEiiiPfS0_Pj_param_5
)
{
	.reg .pred 	%p<28>;
	.reg .b32 	%r<112>;
	.reg .b32 	%f<233>;
	.reg .b64 	%rd<56>;

	ld.param.u32 	%r57, [_ZN6kmeans16compute_clustersEiiiPfS0_Pj_param_0];
	ld.param.u32 	%r55, [_ZN6kmeans16compute_clustersEiiiPfS0_Pj_param_1];
	ld.param.u32 	%r56, [_ZN6kmeans16compute_clustersEiiiPfS0_Pj_param_2];
	ld.param.u64 	%rd8, [_ZN6kmeans16compute_clustersEiiiPfS0_Pj_param_3];
	ld.param.u64 	%rd9, [_ZN6kmeans16compute_clustersEiiiPfS0_Pj_param_4];
	ld.param.u64 	%rd7, [_ZN6kmeans16compute_clustersEiiiPfS0_Pj_param_5];
	cvta.to.global.u64 	%rd1, %rd9;
	cvta.to.global.u64 	%rd2, %rd8;
	mov.u32 	%r58, %tid.x;
	mov.u32 	%r59, %tid.y;
	shl.b32 	%r60, %r59, 5;
	add.s32 	%r61, %r60, %r58;
	mov.u32 	%r62, %ctaid.x;
	shl.b32 	%r63, %r62, 7;
	add.s32 	%r1, %r61, %r63;
	setp.ge.s32 	%p1, %r1, %r57;
	@%p1 bra 	$L__BB3_36;
	setp.lt.s32 	%p2, %r56, 1;
	mov.f32 	%f219, 0f00000000;
	@%p2 bra 	$L__BB3_14;
	mul.lo.s32 	%r2, %r56, %r1;
	and.b32  	%r3, %r56, 15;
	setp.lt.u32 	%p3, %r56, 16;
	mov.f32 	%f219, 0f00000000;
	mov.b32 	%r90, 0;
	@%p3 bra 	$L__BB3_5;
	and.b32  	%r90, %r56, 2147483632;
	mov.f32 	%f219, 0f00000000;
	mov.b32 	%r102, 0;
$L__BB3_4:
	.pragma "nounroll";
	add.s32 	%r66, %r102, %r2;
	mul.wide.s32 	%rd10, %r66, 4;
	add.s64 	%rd11, %rd2, %rd10;
	ld.global.f32 	%f37, [%rd11];
	mul.wide.u32 	%rd12, %r102, 4;
	add.s64 	%rd13, %rd1, %rd12;
	ld.global.f32 	%f38, [%rd13];
	sub.f32 	%f39, %f37, %f38;
	fma.rn.f32 	%f40, %f39, %f39, %f219;
	ld.global.f32 	%f41, [%rd11+4];
	ld.global.f32 	%f42, [%rd13+4];
	sub.f32 	%f43, %f41, %f42;
	fma.rn.f32 	%f44, %f43, %f43, %f40;
	ld.global.f32 	%f45, [%rd11+8];
	ld.global.f32 	%f46, [%rd13+8];
	sub.f32 	%f47, %f45, %f46;
	fma.rn.f32 	%f48, %f47, %f47, %f44;
	ld.global.f32 	%f49, [%rd11+12];
	ld.global.f32 	%f50, [%rd13+12];
	sub.f32 	%f51, %f49, %f50;
	fma.rn.f32 	%f52, %f51, %f51, %f48;
	ld.global.f32 	%f53, [%rd11+16];
	ld.global.f32 	%f54, [%rd13+16];
	sub.f32 	%f55, %f53, %f54;
	fma.rn.f32 	%f56, %f55, %f55, %f52;
	ld.global.f32 	%f57, [%rd11+20];
	ld.global.f32 	%f58, [%rd13+20];
	sub.f32 	%f59, %f57, %f58;
	fma.rn.f32 	%f60, %f59, %f59, %f56;
	ld.global.f32 	%f61, [%rd11+24];
	ld.global.f32 	%f62, [%rd13+24];
	sub.f32 	%f63, %f61, %f62;
	fma.rn.f32 	%f64, %f63, %f63, %f60;
	ld.global.f32 	%f65, [%rd11+28];
	ld.global.f32 	%f66, [%rd13+28];
	sub.f32 	%f67, %f65, %f66;
	fma.rn.f32 	%f68, %f67, %f67, %f64;
	ld.global.f32 	%f69, [%rd11+32];
	ld.global.f32 	%f70, [%rd13+32];
	sub.f32 	%f71, %f69, %f70;
	fma.rn.f32 	%f72, %f71, %f71, %f68;
	ld.global.f32 	%f73, [%rd11+36];
	ld.global.f32 	%f74, [%rd13+36];
	sub.f32 	%f75, %f73, %f74;
	fma.rn.f32 	%f76, %f75, %f75, %f72;
	ld.global.f32 	%f77, [%rd11+40];
	ld.global.f32 	%f78, [%rd13+40];
	sub.f32 	%f79, %f77, %f78;
	fma.rn.f32 	%f80, %f79, %f79, %f76;
	ld.global.f32 	%f81, [%rd11+44];
	ld.global.f32 	%f82, [%rd13+44];
	sub.f32 	%f83, %f81, %f82;
	fma.rn.f32 	%f84, %f83, %f83, %f80;
	ld.global.f32 	%f85, [%rd11+48];
	ld.global.f32 	%f86, [%rd13+48];
	sub.f32 	%f87, %f85, %f86;
	fma.rn.f32 	%f88, %f87, %f87, %f84;
	ld.global.f32 	%f89, [%rd11+52];
	ld.global.f32 	%f90, [%rd13+52];
	sub.f32 	%f91, %f89, %f90;
	fma.rn.f32 	%f92, %f91, %f91, %f88;
	ld.global.f32 	%f93, [%rd11+56];
	ld.global.f32 	%f94, [%rd13+56];
	sub.f32 	%f95, %f93, %f94;
	fma.rn.f32 	%f96, %f95, %f95, %f92;
	ld.global.f32 	%f97, [%rd11+60];
	ld.global.f32 	%f98, [%rd13+60];
	sub.f32 	%f99, %f97, %f98;
	fma.rn.f32 	%f219, %f99, %f99, %f96;
	add.s32 	%r102, %r102, 16;
	setp.eq.s32 	%p4, %r102, %r90;
	@%p4 bra 	$L__BB3_5;
	bra.uni 	$L__BB3_4;
$L__BB3_5:
	setp.eq.s32 	%p5, %r3, 0;
	@%p5 bra 	$L__BB3_14;
	and.b32  	%r6, %r56, 7;
	setp.lt.u32 	%p6, %r3, 8;
	@%p6 bra 	$L__BB3_8;
	add.s32 	%r67, %r90, %r2;
	mul.wide.s32 	%rd14, %r67, 4;
	add.s64 	%rd15, %rd2, %rd14;
	ld.global.f32 	%f101, [%rd15];
	mul.wide.u32 	%rd16, %r90, 4;
	add.s64 	%rd17, %rd1, %rd16;
	ld.global.f32 	%f102, [%rd17];
	sub.f32 	%f103, %f101, %f102;
	fma.rn.f32 	%f104, %f103, %f103, %f219;
	ld.global.f32 	%f105, [%rd15+4];
	ld.global.f32 	%f106, [%rd17+4];
	sub.f32 	%f107, %f105, %f106;
	fma.rn.f32 	%f108, %f107, %f107, %f104;
	ld.global.f32 	%f109, [%rd15+8];
	ld.global.f32 	%f110, [%rd17+8];
	sub.f32 	%f111, %f109, %f110;
	fma.rn.f32 	%f112, %f111, %f111, %f108;
	ld.global.f32 	%f113, [%rd15+12];
	ld.global.f32 	%f114, [%rd17+12];
	sub.f32 	%f115, %f113, %f114;
	fma.rn.f32 	%f116, %f115, %f115, %f112;
	ld.global.f32 	%f117, [%rd15+16];
	ld.global.f32 	%f118, [%rd17+16];
	sub.f32 	%f119, %f117, %f118;
	fma.rn.f32 	%f120, %f119, %f119, %f116;
	ld.global.f32 	%f121, [%rd15+20];
	ld.global.f32 	%f122, [%rd17+20];
	sub.f32 	%f123, %f121, %f122;
	fma.rn.f32 	%f124, %f123, %f123, %f120;
	ld.global.f32 	%f125, [%rd15+24];
	ld.global.f32 	%f126, [%rd17+24];
	sub.f32 	%f127, %f125, %f126;
	fma.rn.f32 	%f128, %f127, %f127, %f124;
	ld.global.f32 	%f129, [%rd15+28];
	ld.global.f32 	%f130, [%rd17+28];
	sub.f32 	%f131, %f129, %f130;
	fma.rn.f32 	%f219, %f131, %f131, %f128;
	add.s32 	%r90, %r90, 8;
$L__BB3_8:
	setp.eq.s32 	%p7, %r6, 0;
	@%p7 bra 	$L__BB3_14;
	and.b32  	%r9, %r56, 3;
	setp.lt.u32 	%p8, %r6, 4;
	@%p8 bra 	$L__BB3_11;
	add.s32 	%r68, %r90, %r2;
	mul.wide.s32 	%rd18, %r68, 4;
	add.s64 	%rd19, %rd2, %rd18;
	ld.global.f32 	%f133, [%rd19];
	mul.wide.u32 	%rd20, %r90, 4;
	add.s64 	%rd21, %rd1, %rd20;
	ld.global.f32 	%f134, [%rd21];
	sub.f32 	%f135, %f133, %f134;
	fma.rn.f32 	%f136, %f135, %f135, %f219;
	ld.global.f32 	%f137, [%rd19+4];
	ld.global.f32 	%f138, [%rd21+4];
	sub.f32 	%f139, %f137, %f138;
	fma.rn.f32 	%f140, %f139, %f139, %f136;
	ld.global.f32 	%f141, [%rd19+8];
	ld.global.f32 	%f142, [%rd21+8];
	sub.f32 	%f143, %f141, %f142;
	fma.rn.f32 	%f144, %f143, %f143, %f140;
	ld.global.f32 	%f145, [%rd19+12];
	ld.global.f32 	%f146, [%rd21+12];
	sub.f32 	%f147, %f145, %f146;
	fma.rn.f32 	%f219, %f147, %f147, %f144;
	add.s32 	%r90, %r90, 4;
$L__BB3_11:
	setp.eq.s32 	%p9, %r9, 0;
	@%p9 bra 	$L__BB3_14;
	mov.b32 	%r94, 0;
$L__BB3_13:
	.pragma "nounroll";
	add.s32 	%r70, %r90, %r2;
	mul.wide.s32 	%rd22, %r70, 4;
	add.s64 	%rd23, %rd2, %rd22;
	ld.global.f32 	%f148, [%rd23];
	mul.wide.u32 	%rd24, %r90, 4;
	add.s64 	%rd25, %rd1, %rd24;
	ld.global.f32 	%f149, [%rd25];
	sub.f32 	%f150, %f148, %f149;
	fma.rn.f32 	%f219, %f150, %f150, %f219;
	add.s32 	%r90, %r90, 1;
	add.s32 	%r94, %r94, 1;
	setp.ne.s32 	%p10, %r94, %r9;
	@%p10 bra 	$L__BB3_13;
$L__BB3_14:
	setp.lt.s32 	%p11, %r55, 2;
	mov.b32 	%r111, 0;
	@%p11 bra 	$L__BB3_35;
	setp.lt.s32 	%p12, %r56, 1;
	mul.lo.s32 	%r16, %r56, %r1;
	@%p12 bra 	$L__BB3_29;
	and.b32  	%r17, %r56, 7;
	and.b32  	%r18, %r56, 3;
	and.b32  	%r19, %r56, 2147483640;
	and.b32  	%r20, %r56, 1;
	neg.s32 	%r21, %r19;
	add.s64 	%rd3, %rd2, 16;
	mov.b32 	%r111, 0;
	mov.b32 	%r95, 1;
$L__BB3_17:
	setp.lt.u32 	%p19, %r56, 8;
	mul.lo.s32 	%r24, %r95, %r55;
	mov.f32 	%f228, 0f00000000;
	mov.b32 	%r100, 0;
	@%p19 bra 	$L__BB3_20;
	mul.wide.u32 	%rd26, %r24, 4;
	add.s64 	%rd27, %rd1, %rd26;
	add.s64 	%rd55, %rd27, 16;
	mov.f32 	%f228, 0f00000000;
	mov.u32 	%r97, %r16;
	mov.u32 	%r98, %r21;
$L__BB3_19:
	.pragma "nounroll";
	mul.wide.s32 	%rd28, %r97, 4;
	add.s64 	%rd29, %rd3, %rd28;
	ld.global.f32 	%f154, [%rd29+-16];
	ld.global.f32 	%f155, [%rd55+-16];
	sub.f32 	%f156, %f154, %f155;
	fma.rn.f32 	%f157, %f156, %f156, %f228;
	ld.global.f32 	%f158, [%rd29+-12];
	ld.global.f32 	%f159, [%rd55+-12];
	sub.f32 	%f160, %f158, %f159;
	fma.rn.f32 	%f161, %f160, %f160, %f157;
	ld.global.f32 	%f162, [%rd29+-8];
	ld.global.f32 	%f163, [%rd55+-8];
	sub.f32 	%f164, %f162, %f163;
	fma.rn.f32 	%f165, %f164, %f164, %f161;
	ld.global.f32 	%f166, [%rd29+-4];
	ld.global.f32 	%f167, [%rd55+-4];
	sub.f32 	%f168, %f166, %f167;
	fma.rn.f32 	%f169, %f168, %f168, %f165;
	ld.global.f32 	%f170, [%rd29];
	ld.global.f32 	%f171, [%rd55];
	sub.f32 	%f172, %f170, %f171;
	fma.rn.f32 	%f173, %f172, %f172, %f169;
	ld.global.f32 	%f174, [%rd29+4];
	ld.global.f32 	%f175, [%rd55+4];
	sub.f32 	%f176, %f174, %f175;
	fma.rn.f32 	%f177, %f176, %f176, %f173;
	ld.global.f32 	%f178, [%rd29+8];
	ld.global.f32 	%f179, [%rd55+8];
	sub.f32 	%f180, %f178, %f179;
	fma.rn.f32 	%f181, %f180, %f180, %f177;
	ld.global.f32 	%f182, [%rd29+12];
	ld.global.f32 	%f183, [%rd55+12];
	sub.f32 	%f184, %f182, %f183;
	fma.rn.f32 	%f228, %f184, %f184, %f181;
	add.s32 	%r98, %r98, 8;
	add.s32 	%r97, %r97, 8;
	add.s64 	%rd55, %rd55, 32;
	setp.ne.s32 	%p20, %r98, 0;
	mov.u32 	%r100, %r19;
	@%p20 bra 	$L__BB3_19;
$L__BB3_20:
	setp.eq.s32 	%p21, %r17, 0;
	@%p21 bra 	$L__BB3_28;
	add.s32 	%r83, %r17, -1;
	setp.lt.u32 	%p22, %r83, 3;
	@%p22 bra 	$L__BB3_23;
	add.s32 	%r84, %r100, %r16;
	mul.wide.s32 	%rd30, %r84, 4;
	add.s64 	%rd31, %rd2, %rd30;
	ld.global.f32 	%f186, [%rd31];
	add.s32 	%r85, %r100, %r24;
	mul.wide.u32 	%rd32, %r85, 4;
	add.s64 	%rd33, %rd1, %rd32;
	ld.global.f32 	%f187, [%rd33];
	sub.f32 	%f188, %f186, %f187;
	fma.rn.f32 	%f189, %f188, %f188, %f228;
	ld.global.f32 	%f190, [%rd31+4];
	cvt.u64.u32 	%rd34, %r24;
	cvt.u64.u32 	%rd35, %r100;
	add.s64 	%rd36, %rd35, %rd34;
	shl.b64 	%rd37, %rd36, 2;
	add.s64 	%rd38, %rd1, %rd37;
	ld.global.f32 	%f191, [%rd38+4];
	sub.f32 	%f192, %f190, %f191;
	fma.rn.f32 	%f193, %f192, %f192, %f189;
	ld.global.f32 	%f194, [%rd31+8];
	ld.global.f32 	%f195, [%rd38+8];
	sub.f32 	%f196, %f194, %f195;
	fma.rn.f32 	%f197, %f196, %f196, %f193;
	ld.global.f32 	%f198, [%rd31+12];
	ld.global.f32 	%f199, [%rd38+12];
	sub.f32 	%f200, %f198, %f199;
	fma.rn.f32 	%f228, %f200, %f200, %f197;
	add.s32 	%r100, %r100, 4;
$L__BB3_23:
	setp.eq.s32 	%p23, %r18, 0;
	@%p23 bra 	$L__BB3_28;
	setp.eq.s32 	%p24, %r18, 1;
	@%p24 bra 	$L__BB3_26;
	add.s32 	%r86, %r100, %r16;
	mul.wide.s32 	%rd39, %r86, 4;
	add.s64 	%rd40, %rd2, %rd39;
	ld.global.f32 	%f202, [%rd40];
	add.s32 	%r87, %r100, %r24;
	mul.wide.u32 	%rd41, %r87, 4;
	add.s64 	%rd42, %rd1, %rd41;
	ld.global.f32 	%f203, [%rd42];
	sub.f32 	%f204, %f202, %f203;
	fma.rn.f32 	%f205, %f204, %f204, %f228;
	ld.global.f32 	%f206, [%rd40+4];
	cvt.u64.u32 	%rd43, %r24;
	cvt.u64.u32 	%rd44, %r100;
	add.s64 	%rd45, %rd44, %rd43;
	shl.b64 	%rd46, %rd45, 2;
	add.s64 	%rd47, %rd1, %rd46;
	ld.global.f32 	%f207, [%rd47+4];
	sub.f32 	%f208, %f206, %f207;
	fma.rn.f32 	%f228, %f208, %f208, %f205;
	add.s32 	%r100, %r100, 2;
$L__BB3_26:
	setp.eq.s32 	%p25, %r20, 0;
	@%p25 bra 	$L__BB3_28;
	add.s32 	%r88, %r100, %r16;
	mul.wide.s32 	%rd48, %r88, 4;
	add.s64 	%rd49, %rd2, %rd48;
	ld.global.f32 	%f209, [%rd49];
	add.s32 	%r89, %r100, %r24;
	mul.wide.u32 	%rd50, %r89, 4;
	add.s64 	%rd51, %rd1, %rd50;
	ld.global.f32 	%f210, [%rd51];
	sub.f32 	%f211, %f209, %f210;
	fma.rn.f32 	%f228, %f211, %f211, %f228;
$L__BB3_28:
	setp.lt.f32 	%p26, %f228, %f219;
	selp.b32 	%r111, %r95, %r111, %p26;
	selp.f32 	%f219, %f228, %f219, %p26;
	add.s32 	%r95, %r95, 1;
	setp.eq.s32 	%p27, %r95, %r55;
	@%p27 bra 	$L__BB3_35;
	bra.uni 	$L__BB3_17;
$L__BB3_29:
	add.s32 	%r36, %r55, -1;
	add.s32 	%r75, %r55, -2;
	and.b32  	%r37, %r36, 3;
	setp.lt.u32 	%p13, %r75, 3;
	mov.b32 	%r111, 0;
	mov.b32 	%r108, 1;
	@%p13 bra 	$L__BB3_32;
	and.b32  	%r38, %r36, -4;
	mov.b32 	%r111, 0;
	mov.b32 	%r103, 1;
$L__BB3_31:
	setp.gt.f32 	%p14, %f219, 0f00000000;
	selp.b32 	%r111, %r103, %r111, %p14;
	selp.f32 	%f219, 0f00000000, %f219, %p14;
	add.s32 	%r108, %r103, 4;
	add.s32 	%r78, %r103, 3;
	setp.ne.s32 	%p15, %r78, %r38;
	mov.u32 	%r103, %r108;
	@%p15 bra 	$L__BB3_31;
$L__BB3_32:
	setp.eq.s32 	%p16, %r37, 0;
	@%p16 bra 	$L__BB3_35;
	mov.b32 	%r110, 0;
$L__BB3_34:
	.pragma "nounroll";
	setp.gt.f32 	%p17, %f219, 0f00000000;
	selp.b32 	%r111, %r108, %r111, %p17;
	selp.f32 	%f219, 0f00000000, %f219, %p17;
	add.s32 	%r108, %r108, 1;
	add.s32 	%r110, %r110, 1;
	setp.ne.s32 	%p18, %r110, %r37;
	@%p18 bra 	$L__BB3_34;
$L__BB3_35:
	cvta.to.global.u64 	%rd52, %rd7;
	mul.wide.s32 	%rd53, %r1, 4;
	add.s64 	%rd54, %rd52, %rd53;
	st.global.u32 	[%rd54], %r111;
$L__BB3_36:
	ret;

}
	// .globl	_ZN6kmeans17compute_centroidsEiiiPfS0_PjS0_Pi
.visible .entry _ZN6kmeans17compute_centroidsEiiiPfS0_PjS0_Pi(
	.param .u32 _ZN6kmeans17compute_centroidsEiiiPfS0_PjS0_Pi_param_0,
	.param .u32 _ZN6kmeans17compute_centroidsEiiiPfS0_PjS0_Pi_param_1,
	.param .u32 _ZN6kmeans17compute_centroidsEiiiPfS0_PjS0_Pi_param_2,
	.param .u64 .ptr .align 1 _ZN6kmeans17compute_centroidsEiiiPfS0_PjS0_Pi_param_3,
	.param .u64 .ptr .align 1 _ZN6kmeans17compute_centroidsEiiiPfS0_PjS0_Pi_param_4,
	.param .u64 .ptr .align 1 _ZN6kmeans17compute_centroidsEiiiPfS0_PjS0_Pi_param_5,
	.param .u64 .ptr .align 1 _ZN6kmeans17compute_centroidsEiiiPfS0_PjS0_Pi_param_6,
	.param .u64 .ptr .align 1 _ZN6kmeans17compute_centroidsEiiiPfS0_PjS0_Pi_param_7
)
{
	.local .align 16 .b8 	__local_depot4[800];
	.reg .b64 	%SP;
	.reg .b64 	%SPL;
	.reg .pred 	%p<50>;
	.reg .b32 	%r<213>;
	.reg .b32 	%f<41>;
	.reg .b64 	%rd<128>;

	mov.u64 	%SPL, __local_depot4;
	ld.param.u32 	%r85, [_ZN6kmeans17compute_centroidsEiiiPfS0_PjS0_Pi_param_0];
	ld.param.u32 	%r86, [_ZN6kmeans17compute_centroidsEiiiPfS0_PjS0_Pi_param_1];
	ld.param.u32 	%r87, [_ZN6kmeans17compute_centroidsEiiiPfS0_PjS0_Pi_param_2];
	ld.param.u64 	%rd37, [_ZN6kmeans17compute_centroidsEiiiPfS0_PjS0_Pi_param_3];
	ld.param.u64 	%rd38, [_ZN6kmeans17compute_centroidsEiiiPfS0_PjS0_Pi_param_6];
	ld.param.u64 	%rd39, [_ZN6kmeans17compute_centroidsEiiiPfS0_PjS0_Pi_param_7];
	cvta.to.global.u64 	%rd1, %rd38;
	cvta.to.global.u64 	%rd2, %rd39;
	add.u64 	%rd3, %SPL, 0;
	add.u64 	%rd4, %SPL, 400;
	mov.u32 	%r1, %tid.x;
	mov.u32 	%r88, %tid.y;
	shl.b32 	%r89, %r88, 3;
	mov.u32 	%r90, %tid.z;
	shl.b32 	%r91, %r90, 5;
	add.s32 	%r92, %r89, %r91;
	mov.u32 	%r93, %ctaid.x;
	shl.b32 	%r94, %r93, 10;
	add.s32 	%r2, %r92, %r94;
	shr.s32 	%r3, %r2, 3;
	setp.lt.s32 	%p1, %r86, 1;
	@%p1 bra 	$L__BB4_13;
	and.b32  	%r4, %r86, 15;
	setp.lt.u32 	%p2, %r86, 16;
	mov.b32 	%r188, 0;
	@%p2 bra 	$L__BB4_4;
	and.b32  	%r188, %r86, 2147483632;
	neg.s32 	%r192, %r188;
	add.s64 	%rd125, %rd3, 32;
	add.s64 	%rd124, %rd4, 32;
$L__BB4_3:
	.pragma "nounroll";
	mov.f32 	%f1, 0f00000000;
	st.local.v4.f32 	[%rd125+-32], {%f1, %f1, %f1, %f1};
	mov.b32 	%r96, 0;
	st.local.v4.u32 	[%rd124+-32], {%r96, %r96, %r96, %r96};
	st.local.v4.f32 	[%rd125+-16], {%f1, %f1, %f1, %f1};
	st.local.v4.u32 	[%rd124+-16], {%r96, %r96, %r96, %r96};
	st.local.v4.f32 	[%rd125], {%f1, %f1, %f1, %f1};
	st.local.v4.u32 	[%rd124], {%r96, %r96, %r96, %r96};
	st.local.v4.f32 	[%rd125+16], {%f1, %f1, %f1, %f1};
	st.local.v4.u32 	[%rd124+16], {%r96, %r96, %r96, %r96};
	add.s32 	%r192, %r192, 16;
	add.s64 	%rd125, %rd125, 64;
	add.s64 	%rd124, %rd124, 64;
	setp.eq.s32 	%p3, %r192, 0;
	@%p3 bra 	$L__BB4_4;
	bra.uni 	$L__BB4_3;
$L__BB4_4:
	setp.eq.s32 	%p4, %r4, 0;
	@%p4 bra 	$L__BB4_13;
	and.b32  	%r8, %r86, 7;
	setp.lt.u32 	%p5, %r4, 8;
	@%p5 bra 	$L__BB4_7;
	mul.wide.u32 	%rd42, %r188, 4;
	add.s64 	%rd43, %rd3, %rd42;
	mov.b32 	%r97, 0;
	st.local.u32 	[%rd43], %r97;
	add.s64 	%rd44, %rd4, %rd42;
	st.local.u32 	[%rd44], %r97;
	st.local.u32 	[%rd43+4], %r97;
	st.local.u32 	[%rd44+4], %r97;
	st.local.u32 	[%rd43+8], %r97;
	st.local.u32 	[%rd44+8], %r97;
	st.local.u32 	[%rd43+12], %r97;
	st.local.u32 	[%rd44+12], %r97;
	st.local.u32 	[%rd43+16], %r97;
	st.local.u32 	[%rd44+16], %r97;
	st.local.u32 	[%rd43+20], %r97;
	st.local.u32 	[%rd44+20], %r97;
	st.local.u32 	[%rd43+24], %r97;
	st.local.u32 	[%rd44+24], %r97;
	st.local.u32 	[%rd43+28], %r97;
	st.local.u32 	[%rd44+28], %r97;
	add.s32 	%r188, %r188, 8;
$L__BB4_7:
	setp.eq.s32 	%p6, %r8, 0;
	@%p6 bra 	$L__BB4_13;
	and.b32  	%r11, %r86, 3;
	setp.lt.u32 	%p7, %r8, 4;
	@%p7 bra 	$L__BB4_10;
	mul.wide.u32 	%rd45, %r188, 4;
	add.s64 	%rd46, %rd3, %rd45;
	mov.b32 	%r98, 0;
	st.local.u32 	[%rd46], %r98;
	add.s64 	%rd47, %rd4, %rd45;
	st.local.u32 	[%rd47], %r98;
	st.local.u32 	[%rd46+4], %r98;
	st.local.u32 	[%rd47+4], %r98;
	st.local.u32 	[%rd46+8], %r98;
	st.local.u32 	[%rd47+8], %r98;
	st.local.u32 	[%rd46+12], %r98;
	st.local.u32 	[%rd47+12], %r98;
	add.s32 	%r188, %r188, 4;
$L__BB4_10:
	setp.eq.s32 	%p8, %r11, 0;
	@%p8 bra 	$L__BB4_13;
	mul.wide.u32 	%rd48, %r188, 4;
	add.s64 	%rd123, %rd4, %rd48;
	add.s64 	%rd122, %rd3, %rd48;
	neg.s32 	%r191, %r11;
$L__BB4_12:
	.pragma "nounroll";
	mov.b32 	%r99, 0;
	st.local.u32 	[%rd122], %r99;
	st.local.u32 	[%rd123], %r99;
	add.s64 	%rd123, %rd123, 4;
	add.s64 	%rd122, %rd122, 4;
	add.s32 	%r191, %r191, 1;
	setp.ne.s32 	%p9, %r191, 0;
	@%p9 bra 	$L__BB4_12;
$L__BB4_13:
	setp.ge.s32 	%p10, %r2, %r85;
	@%p10 bra 	$L__BB4_17;
	setp.eq.s32 	%p11, %r1, 0;
	mul.wide.s32 	%rd49, %r2, 4;
	add.s64 	%rd13, %rd4, %rd49;
	@%p11 bra 	$L__BB4_15;
	bra.uni 	$L__BB4_16;
$L__BB4_15:
	ld.local.u32 	%r100, [%rd13];
	add.s32 	%r101, %r100, 1;
	st.local.u32 	[%rd13], %r101;
$L__BB4_16:
	mad.lo.s32 	%r102, %r2, %r87, %r1;
	cvta.to.global.u64 	%rd50, %rd37;
	mul.wide.s32 	%rd51, %r102, 4;
	add.s64 	%rd20, %rd50, %rd51;
	ld.global.f32 	%f2, [%rd20];
	add.s64 	%rd21, %rd3, %rd49;
	ld.local.f32 	%f3, [%rd21];
	add.f32 	%f4, %f2, %f3;
	st.local.f32 	[%rd21], %f4;
	add.s32 	%r103, %r2, 1;
	setp.ge.s32 	%p12, %r103, %r85;
	@%p12 bra 	$L__BB4_17;
	bra.uni 	$L__BB4_60;
$L__BB4_17:
	setp.lt.s32 	%p26, %r86, 1;
	@%p26 bra 	$L__BB4_59;
	shr.s32 	%r125, %r85, 31;
	shr.u32 	%r126, %r125, 29;
	add.s32 	%r127, %r85, %r126;
	shr.s32 	%r19, %r127, 3;
	add.s32 	%r20, %r19, 1;
	setp.lt.u32 	%p27, %r86, 8;
	mov.b32 	%r211, 0;
	@%p27 bra 	$L__BB4_37;
	and.b32  	%r128, %r86, 2147483640;
	neg.s32 	%r209, %r128;
	mad.lo.s32 	%r208, %r19, 7, %r3;
	shl.b32 	%r129, %r19, 3;
	add.s32 	%r23, %r129, 8;
	mad.lo.s32 	%r207, %r19, 6, %r3;
	mad.lo.s32 	%r206, %r19, 5, %r3;
	shl.b32 	%r130, %r19, 2;
	add.s32 	%r205, %r3, %r130;
	mad.lo.s32 	%r204, %r19, 3, %r3;
	shl.b32 	%r131, %r19, 1;
	add.s32 	%r203, %r3, %r131;
	add.s32 	%r202, %r3, %r19;
	add.s32 	%r132, %r1, %r87;
	mad.lo.s32 	%r201, %r132, %r20, %r3;
	shl.b32 	%r133, %r87, 1;
	add.s32 	%r134, %r1, %r133;
	mad.lo.s32 	%r200, %r134, %r20, %r3;
	mad.lo.s32 	%r135, %r87, 3, %r1;
	mad.lo.s32 	%r199, %r135, %r20, %r3;
	shl.b32 	%r136, %r87, 2;
	add.s32 	%r137, %r1, %r136;
	mad.lo.s32 	%r198, %r137, %r20, %r3;
	mad.lo.s32 	%r138, %r87, 5, %r1;
	mad.lo.s32 	%r197, %r138, %r20, %r3;
	mad.lo.s32 	%r139, %r87, 6, %r1;
	mad.lo.s32 	%r196, %r139, %r20, %r3;
	mad.lo.s32 	%r140, %r87, 7, %r1;
	mad.lo.s32 	%r195, %r140, %r20, %r3;
	mad.lo.s32 	%r194, %r1, %r20, %r3;
	add.s32 	%r193, %r3, 3;
	add.s64 	%rd127, %rd4, 16;
	add.s64 	%rd126, %rd3, 16;
$L__BB4_20:
	.pragma "nounroll";
	setp.ne.s32 	%p28, %r1, 0;
	@%p28 bra 	$L__BB4_22;
	ld.local.u32 	%r141, [%rd127+-16];
	add.s32 	%r142, %r193, -3;
	mul.wide.s32 	%rd54, %r142, 4;
	add.s64 	%rd55, %rd2, %rd54;
	st.global.u32 	[%rd55], %r141;
$L__BB4_22:
	ld.local.f32 	%f26, [%rd126+-16];
	mul.wide.s32 	%rd56, %r194, 4;
	add.s64 	%rd57, %rd1, %rd56;
	st.global.f32 	[%rd57], %f26;
	@%p28 bra 	$L__BB4_24;
	ld.local.u32 	%r143, [%rd127+-12];
	add.s32 	%r144, %r202, 1;
	mul.wide.s32 	%rd58, %r144, 4;
	add.s64 	%rd59, %rd2, %rd58;
	st.global.u32 	[%rd59], %r143;
$L__BB4_24:
	ld.local.f32 	%f27, [%rd126+-12];
	mul.wide.s32 	%rd60, %r201, 4;
	add.s64 	%rd61, %rd1, %rd60;
	st.global.f32 	[%rd61], %f27;
	@%p28 bra 	$L__BB4_26;
	ld.local.u32 	%r145, [%rd127+-8];
	add.s32 	%r146, %r203, 2;
	mul.wide.s32 	%rd62, %r146, 4;
	add.s64 	%rd63, %rd2, %rd62;
	st.global.u32 	[%rd63], %r145;
$L__BB4_26:
	ld.local.f32 	%f28, [%rd126+-8];
	mul.wide.s32 	%rd64, %r200, 4;
	add.s64 	%rd65, %rd1, %rd64;
	st.global.f32 	[%rd65], %f28;
	@%p28 bra 	$L__BB4_28;
	ld.local.u32 	%r147, [%rd127+-4];
	add.s32 	%r148, %r204, 3;
	mul.wide.s32 	%rd66, %r148, 4;
	add.s64 	%rd67, %rd2, %rd66;
	st.global.u32 	[%rd67], %r147;
$L__BB4_28:
	ld.local.f32 	%f29, [%rd126+-4];
	mul.wide.s32 	%rd68, %r199, 4;
	add.s64 	%rd69, %rd1, %rd68;
	st.global.f32 	[%rd69], %f29;
	@%p28 bra 	$L__BB4_30;
	ld.local.u32 	%r149, [%rd127];
	add.s32 	%r150, %r205, 4;
	mul.wide.s32 	%rd70, %r150, 4;
	add.s64 	%rd71, %rd2, %rd70;
	st.global.u32 	[%rd71], %r149;
$L__BB4_30:
	ld.local.f32 	%f30, [%rd126];
	mul.wide.s32 	%rd72, %r198, 4;
	add.s64 	%rd73, %rd1, %rd72;
	st.global.f32 	[%rd73], %f30;
	@%p28 bra 	$L__BB4_32;
	ld.local.u32 	%r151, [%rd127+4];
	add.s32 	%r152, %r206, 5;
	mul.wide.s32 	%rd74, %r152, 4;
	add.s64 	%rd75, %rd2, %rd74;
	st.global.u32 	[%rd75], %r151;
$L__BB4_32:
	ld.local.f32 	%f31, [%rd126+4];
	mul.wide.s32 	%rd76, %r197, 4;
	add.s64 	%rd77, %rd1, %rd76;
	st.global.f32 	[%rd77], %f31;
	@%p28 bra 	$L__BB4_34;
	ld.local.u32 	%r153, [%rd127+8];
	add.s32 	%r154, %r207, 6;
	mul.wide.s32 	%rd78, %r154, 4;
	add.s64 	%rd79, %rd2, %rd78;
	st.global.u32 	[%rd79], %r153;
$L__BB4_34:
	ld.local.f32 	%f32, [%rd126+8];
	mul.wide.s32 	%rd80, %r196, 4;
	add.s64 	%rd81, %rd1, %rd80;
	st.global.f32 	[%rd81], %f32;
	@%p28 bra 	$L__BB4_36;
	ld.local.u32 	%r155, [%rd127+12];
	add.s32 	%r156, %r208, 7;
	mul.wide.s32 	%rd82, %r156, 4;
	add.s64 	%rd83, %rd2, %rd82;
	st.global.u32 	[%rd83], %r155;
$L__BB4_36:
	and.b32  	%r211, %r86, 2147483640;
	ld.local.f32 	%f33, [%rd126+12];
	mul.wide.s32 	%rd84, %r195, 4;
	add.s64 	%rd85, %rd1, %rd84;
	st.global.f32 	[%rd85], %f33;
	add.s32 	%r209, %r209, 8;
	add.s32 	%r208, %r208, %r23;
	add.s32 	%r207, %r207, %r23;
	add.s32 	%r206, %r206, %r23;
	add.s32 	%r205, %r205, %r23;
	add.s32 	%r204, %r204, %r23;
	add.s32 	%r203, %r203, %r23;
	add.s32 	%r202, %r202, %r23;
	mul.lo.s32 	%r157, %r87, %r20;
	shl.b32 	%r158, %r157, 3;
	add.s32 	%r201, %r201, %r158;
	add.s32 	%r200, %r200, %r158;
	add.s32 	%r199, %r199, %r158;
	add.s32 	%r198, %r198, %r158;
	add.s32 	%r197, %r197, %r158;
	add.s32 	%r196, %r196, %r158;
	add.s32 	%r195, %r195, %r158;
	add.s32 	%r194, %r194, %r158;
	add.s32 	%r193, %r193, %r23;
	add.s64 	%rd127, %rd127, 32;
	add.s64 	%rd126, %rd126, 32;
	setp.ne.s32 	%p36, %r209, 0;
	@%p36 bra 	$L__BB4_20;
$L__BB4_37:
	and.b32  	%r75, %r86, 7;
	setp.eq.s32 	%p37, %r75, 0;
	@%p37 bra 	$L__BB4_59;
	and.b32  	%r76, %r86, 3;
	setp.lt.u32 	%p38, %r75, 4;
	@%p38 bra 	$L__BB4_48;
	setp.ne.s32 	%p39, %r1, 0;
	mul.wide.u32 	%rd86, %r211, 4;
	add.s64 	%rd33, %rd4, %rd86;
	@%p39 bra 	$L__BB4_41;
	ld.local.u32 	%r159, [%rd33];
	mad.lo.s32 	%r160, %r211, %r20, %r3;
	mul.wide.s32 	%rd87, %r160, 4;
	add.s64 	%rd88, %rd2, %rd87;
	st.global.u32 	[%rd88], %r159;
$L__BB4_41:
	setp.ne.s32 	%p40, %r1, 0;
	add.s64 	%rd34, %rd3, %rd86;
	ld.local.f32 	%f34, [%rd34];
	mad.lo.s32 	%r77, %r211, %r87, %r1;
	mad.lo.s32 	%r161, %r77, %r20, %r3;
	mul.wide.s32 	%rd90, %r161, 4;
	add.s64 	%rd91, %rd1, %rd90;
	st.global.f32 	[%rd91], %f34;
	@%p40 bra 	$L__BB4_43;
	ld.local.u32 	%r162, [%rd33+4];
	mad.lo.s32 	%r163, %r20, %r211, %r20;
	add.s32 	%r164, %r163, %r3;
	mul.wide.s32 	%rd92, %r164, 4;
	add.s64 	%rd93, %rd2, %rd92;
	st.global.u32 	[%rd93], %r162;
$L__BB4_43:
	setp.ne.s32 	%p41, %r1, 0;
	ld.local.f32 	%f35, [%rd34+4];
	add.s32 	%r78, %r77, %r87;
	mad.lo.s32 	%r165, %r78, %r20, %r3;
	mul.wide.s32 	%rd94, %r165, 4;
	add.s64 	%rd95, %rd1, %rd94;
	st.global.f32 	[%rd95], %f35;
	@%p41 bra 	$L__BB4_45;
	add.s32 	%r166, %r211, 2;
	ld.local.u32 	%r167, [%rd33+8];
	mad.lo.s32 	%r168, %r166, %r20, %r3;
	mul.wide.s32 	%rd96, %r168, 4;
	add.s64 	%rd97, %rd2, %rd96;
	st.global.u32 	[%rd97], %r167;
$L__BB4_45:
	setp.ne.s32 	%p42, %r1, 0;
	ld.local.f32 	%f36, [%rd34+8];
	add.s32 	%r79, %r78, %r87;
	mad.lo.s32 	%r169, %r79, %r20, %r3;
	mul.wide.s32 	%rd98, %r169, 4;
	add.s64 	%rd99, %rd1, %rd98;
	st.global.f32 	[%rd99], %f36;
	@%p42 bra 	$L__BB4_47;
	add.s32 	%r170, %r211, 3;
	ld.local.u32 	%r171, [%rd33+12];
	mad.lo.s32 	%r172, %r170, %r20, %r3;
	mul.wide.s32 	%rd100, %r172, 4;
	add.s64 	%rd101, %rd2, %rd100;
	st.global.u32 	[%rd101], %r171;
$L__BB4_47:
	ld.local.f32 	%f37, [%rd34+12];
	add.s32 	%r173, %r79, %r87;
	mad.lo.s32 	%r174, %r173, %r20, %r3;
	mul.wide.s32 	%rd102, %r174, 4;
	add.s64 	%rd103, %rd1, %rd102;
	st.global.f32 	[%rd103], %f37;
	add.s32 	%r211, %r211, 4;
$L__BB4_48:
	setp.eq.s32 	%p43, %r76, 0;
	@%p43 bra 	$L__BB4_59;
	setp.eq.s32 	%p44, %r76, 1;
	@%p44 bra 	$L__BB4_55;
	setp.ne.s32 	%p45, %r1, 0;
	mul.wide.u32 	%rd104, %r211, 4;
	add.s64 	%rd35, %rd4, %rd104;
	@%p45 bra 	$L__BB4_52;
	ld.local.u32 	%r175, [%rd35];
	mad.lo.s32 	%r176, %r211, %r20, %r3;
	mul.wide.s32 	%rd105, %r176, 4;
	add.s64 	%rd106, %rd2, %rd105;
	st.global.u32 	[%rd106], %r175;
$L__BB4_52:
	setp.ne.s32 	%p46, %r1, 0;
	add.s64 	%rd36, %rd3, %rd104;
	ld.local.f32 	%f38, [%rd36];
	mad.lo.s32 	%r82, %r211, %r87, %r1;
	mad.lo.s32 	%r177, %r82, %r20, %r3;
	mul.wide.s32 	%rd108, %r177, 4;
	add.s64 	%rd109, %rd1, %rd108;
	st.global.f32 	[%rd109], %f38;
	@%p46 bra 	$L__BB4_54;
	ld.local.u32 	%r178, [%rd35+4];
	mad.lo.s32 	%r179, %r20, %r211, %r20;
	add.s32 	%r180, %r179, %r3;
	mul.wide.s32 	%rd110, %r180, 4;
	add.s64 	%rd111, %rd2, %rd110;
	st.global.u32 	[%rd111], %r178;
$L__BB4_54:
	ld.local.f32 	%f39, [%rd36+4];
	add.s32 	%r181, %r82, %r87;
	mad.lo.s32 	%r182, %r181, %r20, %r3;
	mul.wide.s32 	%rd112, %r182, 4;
	add.s64 	%rd113, %rd1, %rd112;
	st.global.f32 	[%rd113], %f39;
	add.s32 	%r211, %r211, 2;
$L__BB4_55:
	and.b32  	%r183, %r86, 1;
	setp.eq.b32 	%p47, %r183, 1;
	not.pred 	%p48, %p47;
	@%p48 bra 	$L__BB4_59;
	setp.ne.s32 	%p49, %r1, 0;
	@%p49 bra 	$L__BB4_58;
	mul.wide.u32 	%rd114, %r211, 4;
	add.s64 	%rd115, %rd4, %rd114;
	ld.local.u32 	%r184, [%rd115];
	mad.lo.s32 	%r185, %r211, %r20, %r3;
	mul.wide.s32 	%rd116, %r185, 4;
	add.s64 	%rd117, %rd2, %rd116;
	st.global.u32 	[%rd117], %r184;
$L__BB4_58:
	mul.wide.u32 	%rd118, %r211, 4;
	add.s64 	%rd119, %rd3, %rd118;
	ld.local.f32 	%f40, [%rd119];
	mad.lo.s32 	%r186, %r211, %r87, %r1;
	mad.lo.s32 	%r187, %r186, %r20, %r3;
	mul.wide.s32 	%rd120, %r187, 4;
	add.s64 	%rd121, %rd1, %rd120;
	st.global.f32 	[%rd121], %f40;
$L__BB4_59:
	ret;
$L__BB4_60:
	setp.ne.s32 	%p13, %r1, 0;
	@%p13 bra 	$L__BB4_62;
	ld.local.u32 	%r104, [%rd13+4];
	add.s32 	%r105, %r104, 1;
	st.local.u32 	[%rd13+4], %r105;
$L__BB4_62:
	mul.wide.s32 	%rd22, %r87, 4;
	add.s64 	%rd23, %rd20, %rd22;
	ld.global.f32 	%f5, [%rd23];
	ld.local.f32 	%f6, [%rd21+4];
	add.f32 	%f7, %f5, %f6;
	st.local.f32 	[%rd21+4], %f7;
	add.s32 	%r106, %r2, 2;
	setp.ge.s32 	%p14, %r106, %r85;
	@%p14 bra 	$L__BB4_17;
	setp.ne.s32 	%p15, %r1, 0;
	@%p15 bra 	$L__BB4_65;
	ld.local.u32 	%r107, [%rd13+8];
	add.s32 	%r108, %r107, 1;
	st.local.u32 	[%rd13+8], %r108;
$L__BB4_65:
	add.s64 	%rd24, %rd23, %rd22;
	ld.global.f32 	%f8, [%rd24];
	ld.local.f32 	%f9, [%rd21+8];
	add.f32 	%f10, %f8, %f9;
	st.local.f32 	[%rd21+8], %f10;
	add.s32 	%r109, %r2, 3;
	setp.ge.s32 	%p16, %r109, %r85;
	@%p16 bra 	$L__BB4_17;
	setp.ne.s32 	%p17, %r1, 0;
	@%p17 bra 	$L__BB4_68;
	ld.local.u32 	%r110, [%rd13+12];
	add.s32 	%r111, %r110, 1;
	st.local.u32 	[%rd13+12], %r111;
$L__BB4_68:
	add.s64 	%rd25, %rd24, %rd22;
	ld.global.f32 	%f11, [%rd25];
	ld.local.f32 	%f12, [%rd21+12];
	add.f32 	%f13, %f11, %f12;
	st.local.f32 	[%rd21+12], %f13;
	add.s32 	%r112, %r2, 4;
	setp.ge.s32 	%p18, %r112, %r85;
	@%p18 bra 	$L__BB4_17;
	setp.ne.s32 	%p19, %r1, 0;
	@%p19 bra 	$L__BB4_71;
	ld.local.u32 	%r113, [%rd13+16];
	add.s32 	%r114, %r113, 1;
	st.local.u32 	[%rd13+16], %r114;
$L__BB4_71:
	add.s64 	%rd26, %rd25, %rd22;
	ld.global.f32 	%f14, [%rd26];
	ld.local.f32 	%f15, [%rd21+16];
	add.f32 	%f16, %f14, %f15;
	st.local.f32 	[%rd21+16], %f16;
	add.s32 	%r115, %r2, 5;
	setp.ge.s32 	%p20, %r115, %r85;
	@%p20 bra 	$L__BB4_17;
	setp.ne.s32 	%p21, %r1, 0;
	@%p21 bra 	$L__BB4_74;
	ld.local.u32 	%r116, [%rd13+20];
	add.s32 	%r117, %r116, 1;
	st.local.u32 	[%rd13+20], %r117;
$L__BB4_74:
	add.s64 	%rd27, %rd26, %rd22;
	ld.global.f32 	%f17, [%rd27];
	ld.local.f32 	%f18, [%rd21+20];
	add.f32 	%f19, %f17, %f18;
	st.local.f32 	[%rd21+20], %f19;
	add.s32 	%r118, %r2, 6;
	setp.ge.s32 	%p22, %r118, %r85;
	@%p22 bra 	$L__BB4_17;
	setp.ne.s32 	%p23, %r1, 0;
	@%p23 bra 	$L__BB4_77;
	ld.local.u32 	%r119, [%rd13+24];
	add.s32 	%r120, %r119, 1;
	st.local.u32 	[%rd13+24], %r120;
$L__BB4_77:
	add.s64 	%rd28, %rd27, %rd22;
	ld.global.f32 	%f20, [%rd28];
	ld.local.f32 	%f21, [%rd21+24];
	add.f32 	%f22, %f20, %f21;
	st.local.f32 	[%rd21+24], %f22;
	add.s32 	%r121, %r2, 7;
	setp.ge.s32 	%p24, %r121, %r85;
	@%p24 bra 	$L__BB4_17;
	setp.ne.s32 	%p25, %r1, 0;
	@%p25 bra 	$L__BB4_80;
	ld.local.u32 	%r122, [%rd13+28];
	add.s32 	%r123, %r122, 1;
	st.local.u32 	[%rd13+28], %r123;
$L__BB4_80:
	add.s64 	%rd53, %rd28, %rd22;
	ld.global.f32 	%f23, [%rd53];
	ld.local.f32 	%f24, [%rd21+28];
	add.f32 	%f25, %f23, %f24;
	st.local.f32 	[%rd21+28], %f25;
	bra.uni 	$L__BB4_17;

}
	// .globl	_ZN6kmeans15reset_centroidsEiiiPiPfS1_
.visible .entry _ZN6kmeans15reset_centroidsEiiiPiPfS1_(
	.param .u32 _ZN6kmeans15reset_centroidsEiiiPiPfS1__param_0,
	.param .u32 _ZN6kmeans15reset_centroidsEiiiPiPfS1__param_1,
	.param .u32 _ZN6kmeans15reset_centroidsEiiiPiPfS1__param_2,
	.param .u64 .ptr .align 1 _ZN6kmeans15reset_centroidsEiiiPiPfS1__param_3,
	.param .u64 .ptr .align 1 _ZN6kmeans15reset_centroidsEiiiPiPfS1__param_4,
	.param .u64 .ptr .align 1 _ZN6kmeans15reset_centroidsEiiiPiPfS1__param_5
)
{
	.reg .pred 	%p<10>;
	.reg .b32 	%r<45>;
	.reg .b32 	%f<46>;
	.reg .b64 	%rd<41>;

	ld.param.u32 	%r17, [_ZN6kmeans15reset_centroidsEiiiPiPfS1__param_1];
	ld.param.u32 	%r18, [_ZN6kmeans15reset_centroidsEiiiPiPfS1__param_2];
	ld.param.u64 	%rd13, [_ZN6kmeans15reset_centroidsEiiiPiPfS1__param_3];
	ld.param.u64 	%rd14, [_ZN6kmeans15reset_centroidsEiiiPiPfS1__param_4];
	ld.param.u64 	%rd15, [_ZN6kmeans15reset_centroidsEiiiPiPfS1__param_5];
	cvta.to.global.u64 	%rd1, %rd15;
	cvta.to.global.u64 	%rd2, %rd14;
	min.s32 	%r19, %r17, %r18;
	setp.lt.s32 	%p1, %r19, 1;
	@%p1 bra 	$L__BB5_14;
	and.b32  	%r1, %r18, 7;
	add.s32 	%r2, %r1, -1;
	and.b32  	%r3, %r18, 3;
	and.b32  	%r4, %r18, 2147483640;
	and.b32  	%r5, %r18, 1;
	neg.s32 	%r6, %r4;
	add.s64 	%rd3, %rd2, 16;
	add.s64 	%rd4, %rd1, 16;
	cvta.to.global.u64 	%rd5, %rd13;
	mov.b32 	%r40, 0;
$L__BB5_2:
	setp.lt.u32 	%p2, %r18, 8;
	mul.lo.s32 	%r8, %r40, %r18;
	mul.wide.u32 	%rd16, %r40, 4;
	add.s64 	%rd6, %rd5, %rd16;
	mov.b32 	%r43, 0;
	@%p2 bra 	$L__BB5_5;
	mul.wide.u32 	%rd17, %r8, 4;
	add.s64 	%rd40, %rd3, %rd17;
	add.s64 	%rd39, %rd4, %rd17;
	mov.u32 	%r41, %r6;
$L__BB5_4:
	.pragma "nounroll";
	ld.global.f32 	%f1, [%rd40+-16];
	ld.global.u32 	%r22, [%rd6];
	cvt.rn.f32.s32 	%f2, %r22;
	div.rn.f32 	%f3, %f1, %f2;
	st.global.f32 	[%rd39+-16], %f3;
	ld.global.f32 	%f4, [%rd40+-12];
	ld.global.u32 	%r23, [%rd6];
	cvt.rn.f32.s32 	%f5, %r23;
	div.rn.f32 	%f6, %f4, %f5;
	st.global.f32 	[%rd39+-12], %f6;
	ld.global.f32 	%f7, [%rd40+-8];
	ld.global.u32 	%r24, [%rd6];
	cvt.rn.f32.s32 	%f8, %r24;
	div.rn.f32 	%f9, %f7, %f8;
	st.global.f32 	[%rd39+-8], %f9;
	ld.global.f32 	%f10, [%rd40+-4];
	ld.global.u32 	%r25, [%rd6];
	cvt.rn.f32.s32 	%f11, %r25;
	div.rn.f32 	%f12, %f10, %f11;
	st.global.f32 	[%rd39+-4], %f12;
	ld.global.f32 	%f13, [%rd40];
	ld.global.u32 	%r26, [%rd6];
	cvt.rn.f32.s32 	%f14, %r26;
	div.rn.f32 	%f15, %f13, %f14;
	st.global.f32 	[%rd39], %f15;
	ld.global.f32 	%f16, [%rd40+4];
	ld.global.u32 	%r27, [%rd6];
	cvt.rn.f32.s32 	%f17, %r27;
	div.rn.f32 	%f18, %f16, %f17;
	st.global.f32 	[%rd39+4], %f18;
	ld.global.f32 	%f19, [%rd40+8];
	ld.global.u32 	%r28, [%rd6];
	cvt.rn.f32.s32 	%f20, %r28;
	div.rn.f32 	%f21, %f19, %f20;
	st.global.f32 	[%rd39+8], %f21;
	ld.global.f32 	%f22, [%rd40+12];
	ld.global.u32 	%r29, [%rd6];
	cvt.rn.f32.s32 	%f23, %r29;
	div.rn.f32 	%f24, %f22, %f23;
	st.global.f32 	[%rd39+12], %f24;
	add.s32 	%r41, %r41, 8;
	add.s64 	%rd40, %rd40, 32;
	add.s64 	%rd39, %rd39, 32;
	setp.eq.s32 	%p3, %r41, 0;
	mov.u32 	%r43, %r4;
	@%p3 bra 	$L__BB5_5;
	bra.uni 	$L__BB5_4;
$L__BB5_5:
	setp.eq.s32 	%p4, %r1, 0;
	@%p4 bra 	$L__BB5_13;
	setp.lt.u32 	%p5, %r2, 3;
	@%p5 bra 	$L__BB5_8;
	add.s32 	%r30, %r43, %r8;
	mul.wide.u32 	%rd18, %r30, 4;
	add.s64 	%rd19, %rd2, %rd18;
	ld.global.f32 	%f25, [%rd19];
	ld.global.u32 	%r31, [%rd6];
	cvt.rn.f32.s32 	%f26, %r31;
	div.rn.f32 	%f27, %f25, %f26;
	add.s64 	%rd20, %rd1, %rd18;
	st.global.f32 	[%rd20], %f27;
	cvt.u64.u32 	%rd21, %r8;
	cvt.u64.u32 	%rd22, %r43;
	add.s64 	%rd23, %rd22, %rd21;
	shl.b64 	%rd24, %rd23, 2;
	add.s64 	%rd25, %rd2, %rd24;
	ld.global.f32 	%f28, [%rd25+4];
	ld.global.u32 	%r32, [%rd6];
	cvt.rn.f32.s32 	%f29, %r32;
	div.rn.f32 	%f30, %f28, %f29;
	add.s64 	%rd26, %rd1, %rd24;
	st.global.f32 	[%rd26+4], %f30;
	ld.global.f32 	%f31, [%rd25+8];
	ld.global.u32 	%r33, [%rd6];
	cvt.rn.f32.s32 	%f32, %r33;
	div.rn.f32 	%f33, %f31, %f32;
	st.global.f32 	[%rd26+8], %f33;
	ld.global.f32 	%f34, [%rd25+12];
	ld.global.u32 	%r34, [%rd6];
	cvt.rn.f32.s32 	%f35, %r34;
	div.rn.f32 	%f36, %f34, %f35;
	st.global.f32 	[%rd26+12], %f36;
	add.s32 	%r43, %r43, 4;
$L__BB5_8:
	setp.eq.s32 	%p6, %r3, 0;
	@%p6 bra 	$L__BB5_13;
	setp.eq.s32 	%p7, %r3, 1;
	@%p7 bra 	$L__BB5_11;
	add.s32 	%r35, %r43, %r8;
	mul.wide.u32 	%rd27, %r35, 4;
	add.s64 	%rd28, %rd2, %rd27;
	ld.global.f32 	%f37, [%rd28];
	ld.global.u32 	%r36, [%rd6];
	cvt.rn.f32.s32 	%f38, %r36;
	div.rn.f32 	%f39, %f37, %f38;
	add.s64 	%rd29, %rd1, %rd27;
	st.global.f32 	[%rd29], %f39;
	cvt.u64.u32 	%rd30, %r8;
	cvt.u64.u32 	%rd31, %r43;
	add.s64 	%rd32, %rd31, %rd30;
	shl.b64 	%rd33, %rd32, 2;
	add.s64 	%rd34, %rd2, %rd33;
	ld.global.f32 	%f40, [%rd34+4];
	ld.global.u32 	%r37, [%rd6];
	cvt.rn.f32.s32 	%f41, %r37;
	div.rn.f32 	%f42, %f40, %f41;
	add.s64 	%rd35, %rd1, %rd33;
	st.global.f32 	[%rd35+4], %f42;
	add.s32 	%r43, %r43, 2;
$L__BB5_11:
	setp.eq.s32 	%p8, %r5, 0;
	@%p8 bra 	$L__BB5_13;
	add.s32 	%r38, %r43, %r8;
	mul.wide.u32 	%rd36, %r38, 4;
	add.s64 	%rd37, %rd2, %rd36;
	ld.global.f32 	%f43, [%rd37];
	ld.global.u32 	%r39, [%rd6];
	cvt.rn.f32.s32 	%f44, %r39;
	div.rn.f32 	%f45, %f43, %f44;
	add.s64 	%rd38, %rd1, %rd36;
	st.global.f32 	[%rd38], %f45;
$L__BB5_13:
	add.s32 	%r40, %r40, 1;
	setp.ne.s32 	%p9, %r40, %r17;
	@%p9 bra 	$L__BB5_2;
$L__BB5_14:
	ret;

}


// ===== COMPILED SASS (sm_100) =====

	.target	sm_100

	.elftype	@"ET_EXEC"


//--------------------- .note.nv.tkinfo           --------------------------
	.section	.note.nv.tkinfo,"",@"SHT_NOTE"
	.sectionflags	@"SHF_NOTE_NV_TKINFO"
	.tkinfo
        /*0018*/ 	.word	0x00000002
        /*0030*/ 	.string	""
        /*0030*/ 	.string	"ptxas"
        /*0030*/ 	.string	"Cuda compilation tools, release 13.0, V13.0.88"
        /*0030*/ 	.string	"Build cuda_13.0.r13.0/compiler.36424714_0"
        /*0030*/ 	.string	"-arch sm_100 -m 64 "



//--------------------- .note.nv.cuinfo           --------------------------
	.section	.note.nv.cuinfo,"",@"SHT_NOTE"
	.sectionflags	@"SHF_NOTE_NV_CUINFO"
        /*0018*/ 	.short	0x0002
        /*001a*/ 	.short	0x0064
        /*001c*/ 	.short	0x0082
	.zero		2


//--------------------- .nv.info                  --------------------------
	.section	.nv.info,"",@"SHT_CUDA_INFO"
	.align	4


	//----- nvinfo : EIATTR_REGCOUNT
	.align		4
        /*0000*/ 	.byte	0x04, 0x2f
        /*0002*/ 	.short	(.L_30 - .L_29)
	.align		4
.L_29:
        /*0004*/ 	.word	index@(_ZN3cub18CUB_300001_SM_10006detail11EmptyKernelIvEEvv)
        /*0008*/ 	.word	0x00000004


	//----- nvinfo : EIATTR_FRAME_SIZE
	.align		4
.L_30:
        /*000c*/ 	.byte	0x04, 0x11
        /*000e*/ 	.short	(.L_32 - .L_31)
	.align		4
.L_31:
        /*0010*/ 	.word	index@(_ZN3cub18CUB_300001_SM_10006detail11EmptyKernelIvEEvv)
        /*0014*/ 	.word	0x00000000


	//----- nvinfo : EIATTR_REGCOUNT
	.align		4
.L_32:
        /*0018*/ 	.byte	0x04, 0x2f
        /*001a*/ 	.short	(.L_34 - .L_33)
	.align		4
.L_33:
        /*001c*/ 	.word	index@(_ZN3cub18CUB_300001_SM_10006detail6reduce27DeviceSegmentedReduceKernelINS2_10policy_hubIii5AddOpE10Policy1000EPiS8_S8_S8_iS5_iiEEvT0_T1_T2_T3_T5_T6_)
        /*0020*/ 	.word	0x00000020


	//----- nvinfo : EIATTR_FRAME_SIZE
	.align		4
.L_34:
        /*0024*/ 	.byte	0x04, 0x11
        /*0026*/ 	.short	(.L_36 - .L_35)
	.align		4
.L_35:
        /*0028*/ 	.word	index@(_ZN3cub18CUB_300001_SM_10006detail6reduce27DeviceSegmentedReduceKernelINS2_10policy_hubIii5AddOpE10Policy1000EPiS8_S8_S8_iS5_iiEEvT0_T1_T2_T3_T5_T6_)
        /*002c*/ 	.word	0x00000000


	//----- nvinfo : EIATTR_REGCOUNT
	.align		4
.L_36:
        /*0030*/ 	.byte	0x04, 0x2f
        /*0032*/ 	.short	(.L_38 - .L_37)
	.align		4
.L_37:
        /*0034*/ 	.word	index@(_ZN3cub18CUB_300001_SM_10006detail6reduce27DeviceSegmentedReduceKernelINS2_10policy_hubIfi5AddOpE10Policy1000EPfS8_PiS9_iS5_ffEEvT0_T1_T2_T3_T5_T6_)
        /*0038*/ 	.word	0x00000020


	//----- nvinfo : EIATTR_FRAME_SIZE
	.align		4
.L_38:
        /*003c*/ 	.byte	0x04, 0x11
        /*003e*/ 	.short	(.L_40 - .L_39)
	.align		4
.L_39:
        /*0040*/ 	.word	index@(_ZN3cub18CUB_300001_SM_10006detail6reduce27DeviceSegmentedReduceKernelINS2_10policy_hubIfi5AddOpE10Policy1000EPfS8_PiS9_iS5_ffEEvT0_T1_T2_T3_T5_T6_)
        /*0044*/ 	.word	0x00000000


	//----- nvinfo : EIATTR_REGCOUNT
	.align		4
.L_40:
        /*0048*/ 	.byte	0x04, 0x2f
        /*004a*/ 	.short	(.L_42 - .L_41)
	.align		4
.L_41:
        /*004c*/ 	.word	index@(_ZN6kmeans16compute_clustersEiiiPfS0_Pj)
        /*0050*/ 	.word	0x00000020


	//----- nvinfo : EIATTR_FRAME_SIZE
	.align		4
.L_42:
        /*0054*/ 	.byte	0x04, 0x11
        /*0056*/ 	.short	(.L_44 - .L_43)
	.align		4
.L_43:
        /*0058*/ 	.word	index@(_ZN6kmeans16compute_clustersEiiiPfS0_Pj)
        /*005c*/ 	.word	0x00000000


	//----- nvinfo : EIATTR_REGCOUNT
	.align		4
.L_44:
        /*0060*/ 	.byte	0x04, 0x2f
        /*0062*/ 	.short	(.L_46 - .L_45)
	.align		4
.L_45:
        /*0064*/ 	.word	index@(_ZN6kmeans17compute_centroidsEiiiPfS0_PjS0_Pi)
        /*0068*/ 	.word	0x00000020


	//----- nvinfo : EIATTR_FRAME_SIZE
	.align		4
.L_46:
        /*006c*/ 	.byte	0x04, 0x11
        /*006e*/ 	.short	(.L_48 - .L_47)
	.align		4
.L_47:
        /*0070*/ 	.word	index@(_ZN6kmeans17compute_centroidsEiiiPfS0_PjS0_Pi)
        /*0074*/ 	.word	0x00000320


	//----- nvinfo : EIATTR_REGCOUNT
	.align		4
.L_48:
        /*0078*/ 	.byte	0x04, 0x2f
        /*007a*/ 	.short	(.L_50 - .L_49)
	.align		4
.L_49:
        /*007c*/ 	.word	index@(_ZN6kmeans15reset_centroidsEiiiPiPfS1_)
        /*0080*/ 	.word	0x0000001b


	//----- nvinfo : EIATTR_FRAME_SIZE
	.align		4
.L_50:
        /*0084*/ 	.byte	0x04, 0x11
        /*0086*/ 	.short	(.L_52 - .L_51)
	.align		4
.L_51:
        /*0088*/ 	.word	index@($__internal_0_$__cuda_sm3x_div_rn_noftz_f32_slowpath)
        /*008c*/ 	.word	0x00000000


	//----- nvinfo : EIATTR_FRAME_SIZE
	.align		4
.L_52:
        /*0090*/ 	.byte	0x04, 0x11
        /*0092*/ 	.short	(.L_54 - .L_53)
	.align		4
.L_53:
        /*0094*/ 	.word	index@(_ZN6kmeans15reset_centroidsEiiiPiPfS1_)
        /*0098*/ 	.word	0x00000000


	//----- nvinfo : EIATTR_MIN_STACK_SIZE
	.align		4
.L_54:
        /*009c*/ 	.byte	0x04, 0x12
        /*009e*/ 	.short	(.L_56 - .L_55)
	.align		4
.L_55:
        /*00a0*/ 	.word	index@(_ZN6kmeans15reset_centroidsEiiiPiPfS1_)
        /*00a4*/ 	.word	0x00000000


	//----- nvinfo : EIATTR_MIN_STACK_SIZE
	.align		4
.L_56:
        /*00a8*/ 	.byte	0x04, 0x12
        /*00aa*/ 	.short	(.L_58 - .L_57)
	.align		4
.L_57:
        /*00ac*/ 	.word	index@(_ZN6kmeans17compute_centroidsEiiiPfS0_PjS0_Pi)
        /*00b0*/ 	.word	0x00000320


	//----- nvinfo : EIATTR_MIN_STACK_SIZE
	.align		4
.L_58:
        /*00b4*/ 	.byte	0x04, 0x12
        /*00b6*/ 	.short	(.L_60 - .L_59)
	.align		4
.L_59:
        /*00b8*/ 	.word	index@(_ZN6kmeans16compute_clustersEiiiPfS0_Pj)
        /*00bc*/ 	.word	0x00000000


	//----- nvinfo : EIATTR_MIN_STACK_SIZE
	.align		4
.L_60:
        /*00c0*/ 	.byte	0x04, 0x12
        /*00c2*/ 	.short	(.L_62 - .L_61)
	.align		4
.L_61:
        /*00c4*/ 	.word	index@(_ZN3cub18CUB_300001_SM_10006detail6reduce27DeviceSegmentedReduceKernelINS2_10policy_hubIfi5AddOpE10Policy1000EPfS8_PiS9_iS5_ffEEvT0_T1_T2_T3_T5_T6_)
        /*00c8*/ 	.word	0x00000000


	//----- nvinfo : EIATTR_MIN_STACK_SIZE
	.align		4
.L_62:
        /*00cc*/ 	.byte	0x04, 0x12
        /*00ce*/ 	.short	(.L_64 - .L_63)
	.align		4
.L_63:
        /*00d0*/ 	.word	index@(_ZN3cub18CUB_300001_SM_10006detail6reduce27DeviceSegmentedReduceKernelINS2_10policy_hubIii5AddOpE10Policy1000EPiS8_S8_S8_iS5_iiEEvT0_T1_T2_T3_T5_T6_)
        /*00d4*/ 	.word	0x00000000


	//----- nvinfo : EIATTR_MIN_STACK_SIZE
	.align		4
.L_64:
        /*00d8*/ 	.byte	0x04, 0x12
        /*00da*/ 	.short	(.L_66 - .L_65)
	.align		4
.L_65:
        /*00dc*/ 	.word	index@(_ZN3cub18CUB_300001_SM_10006detail11EmptyKernelIvEEvv)
        /*00e0*/ 	.word	0x00000000
.L_66:


//--------------------- .nv.compat                --------------------------
	.section	.nv.compat,"",@"SHT_CUDA_COMPAT_INFO"
	.align	4
        /*0000*/ 	.byte	0x02, 0x09, 0x00, 0x00, 0x02, 0x02, 0x01, 0x00, 0x02, 0x05, 0x05, 0x00, 0x03, 0x07, 0x01, 0x01
        /*0010*/ 	.byte	0x02, 0x03, 0x00, 0x00, 0x02, 0x06, 0x01, 0x00, 0x04, 0x0b, 0x08, 0x00, 0x01, 0x00, 0x00, 0x00
        /*0020*/ 	.byte	0x00, 0x00, 0x00, 0x00


//--------------------- .nv.info._ZN6kmeans15reset_centroidsEiiiPiPfS1_ --------------------------
	.section	.nv.info._ZN6kmeans15reset_centroidsEiiiPiPfS1_,"",@"SHT_CUDA_INFO"
	.sectionflags	@""
	.align	4


	//----- nvinfo : EIATTR_CUDA_API_VERSION
	.align		4
        /*0000*/ 	.byte	0x04, 0x37
        /*0002*/ 	.short	(.L_68 - .L_67)
.L_67:
        /*0004*/ 	.word	0x00000082


	//----- nvinfo : EIATTR_KPARAM_INFO
	.align		4
.L_68:
        /*0008*/ 	.byte	0x04, 0x17
        /*000a*/ 	.short	(.L_70 - .L_69)
.L_69:
        /*000c*/ 	.word	0x00000000
        /*0010*/ 	.short	0x0005
        /*0012*/ 	.short	0x0020
        /*0014*/ 	.byte	0x00, 0xf5, 0x21, 0x00


	//----- nvinfo : EIATTR_KPARAM_INFO
	.align		4
.L_70:
        /*0018*/ 	.byte	0x04, 0x17
        /*001a*/ 	.short	(.L_72 - .L_71)
.L_71:
        /*001c*/ 	.word	0x00000000
        /*0020*/ 	.short	0x0004
        /*0022*/ 	.short	0x0018
        /*0024*/ 	.byte	0x00, 0xf5, 0x21, 0x00


	//----- nvinfo : EIATTR_KPARAM_INFO
	.align		4
.L_72:
        /*0028*/ 	.byte	0x04, 0x17
        /*002a*/ 	.short	(.L_74 - .L_73)
.L_73:
        /*002c*/ 	.word	0x00000000
        /*0030*/ 	.short	0x0003
        /*0032*/ 	.short	0x0010
        /*0034*/ 	.byte	0x00, 0xf5, 0x21, 0x00


	//----- nvinfo : EIATTR_KPARAM_INFO
	.align		4
.L_74:
        /*0038*/ 	.byte	0x04, 0x17
        /*003a*/ 	.short	(.L_76 - .L_75)
.L_75:
        /*003c*/ 	.word	0x00000000
        /*0040*/ 	.short	0x0002
        /*0042*/ 	.short	0x0008
        /*0044*/ 	.byte	0x00, 0xf0, 0x11, 0x00


	//----- nvinfo : EIATTR_KPARAM_INFO
	.align		4
.L_76:
        /*0048*/ 	.byte	0x04, 0x17
        /*004a*/ 	.short	(.L_78 - .L_77)
.L_77:
        /*004c*/ 	.word	0x00000000
        /*0050*/ 	.short	0x0001
        /*0052*/ 	.short	0x0004
        /*0054*/ 	.byte	0x00, 0xf0, 0x11, 0x00


	//----- nvinfo : EIATTR_KPARAM_INFO
	.align		4
.L_78:
        /*0058*/ 	.byte	0x04, 0x17
        /*005a*/ 	.short	(.L_80 - .L_79)
.L_79:
        /*005c*/ 	.word	0x00000000
        /*0060*/ 	.short	0x0000
        /*0062*/ 	.short	0x0000
        /*0064*/ 	.byte	0x00, 0xf0, 0x11, 0x00


	//----- nvinfo : EIATTR_SPARSE_MMA_MASK
	.align		4
.L_80:
        /*0068*/ 	.byte	0x03, 0x50
        /*006a*/ 	.short	0x0000


	//----- nvinfo : EIATTR_MAXREG_COUNT
	.align		4
        /*006c*/ 	.byte	0x03, 0x1b
        /*006e*/ 	.short	0x00ff


	//----- nvinfo : EIATTR_MERCURY_ISA_VERSION
	.align		4
        /*0070*/ 	.byte	0x03, 0x5f
        /*0072*/ 	.short	0x0101


	//----- nvinfo : EIATTR_VRC_CTA_INIT_COUNT
	.align		4
        /*0074*/ 	.byte	0x02, 0x4a
	.zero		1
	.zero		1


	//----- nvinfo : EIATTR_EXIT_INSTR_OFFSETS
	.align		4
        /*0078*/ 	.byte	0x04, 0x1c
        /*007a*/ 	.short	(.L_82 - .L_81)


	//   ....[0]....
.L_81:
        /*007c*/ 	.word	0x00000050


	//   ....[1]....
        /*0080*/ 	.word	0x000014e0


	//----- nvinfo : EIATTR_CRS_STACK_SIZE
	.align		4
.L_82:
        /*0084*/ 	.byte	0x04, 0x1e
        /*0086*/ 	.short	(.L_84 - .L_83)
.L_83:
        /*0088*/ 	.word	0x00000000


	//----- nvinfo : EIATTR_CBANK_PARAM_SIZE
	.align		4
.L_84:
        /*008c*/ 	.byte	0x03, 0x19
        /*008e*/ 	.short	0x0028


	//----- nvinfo : EIATTR_PARAM_CBANK
	.align		4
        /*0090*/ 	.byte	0x04, 0x0a
        /*0092*/ 	.short	(.L_86 - .L_85)
	.align		4
.L_85:
        /*0094*/ 	.word	index@(.nv.constant0._ZN6kmeans15reset_centroidsEiiiPiPfS1_)
        /*0098*/ 	.short	0x0380
        /*009a*/ 	.short	0x0028


	//----- nvinfo : EIATTR_SW_WAR
	.align		4
.L_86:
        /*009c*/ 	.byte	0x04, 0x36
        /*009e*/ 	.short	(.L_88 - .L_87)
.L_87:
        /*00a0*/ 	.word	0x00000008
.L_88:


//--------------------- .nv.info._ZN6kmeans17compute_centroidsEiiiPfS0_PjS0_Pi --------------------------
	.section	.nv.info._ZN6kmeans17compute_centroidsEiiiPfS0_PjS0_Pi,"",@"SHT_CUDA_INFO"
	.sectionflags	@""
	.align	4


	//----- nvinfo : EIATTR_CUDA_API_VERSION
	.align		4
        /*0000*/ 	.byte	0x04, 0x37
        /*0002*/ 	.short	(.L_90 - .L_89)
.L_89:
        /*0004*/ 	.word	0x00000082


	//----- nvinfo : EIATTR_KPARAM_INFO
	.align		4
.L_90:
        /*0008*/ 	.byte	0x04, 0x17
        /*000a*/ 	.short	(.L_92 - .L_91)
.L_91:
        /*000c*/ 	.word	0x00000000
        /*0010*/ 	.short	0x0007
        /*0012*/ 	.short	0x0030
        /*0014*/ 	.byte	0x00, 0xf5, 0x21, 0x00


	//----- nvinfo : EIATTR_KPARAM_INFO
	.align		4
.L_92:
        /*0018*/ 	.byte	0x04, 0x17
        /*001a*/ 	.short	(.L_94 - .L_93)
.L_93:
        /*001c*/ 	.word	0x00000000
        /*0020*/ 	.short	0x0006
        /*0022*/ 	.short	0x0028
        /*0024*/ 	.byte	0x00, 0xf5, 0x21, 0x00


	//----- nvinfo : EIATTR_KPARAM_INFO
	.align		4
.L_94:
        /*0028*/ 	.byte	0x04, 0x17
        /*002a*/ 	.short	(.L_96 - .L_95)
.L_95:
        /*002c*/ 	.word	0x00000000
        /*0030*/ 	.short	0x0005
        /*0032*/ 	.short	0x0020
        /*0034*/ 	.byte	0x00, 0xf5, 0x21, 0x00


	//----- nvinfo : EIATTR_KPARAM_INFO
	.align		4
.L_96:
        /*0038*/ 	.byte	0x04, 0x17
        /*003a*/ 	.short	(.L_98 - .L_97)
.L_97:
        /*003c*/ 	.word	0x00000000
        /*0040*/ 	.short	0x0004
        /*0042*/ 	.short	0x0018
        /*0044*/ 	.byte	0x00, 0xf5, 0x21, 0x00


	//----- nvinfo : EIATTR_KPARAM_INFO
	.align		4
.L_98:
        /*0048*/ 	.byte	0x04, 0x17
        /*004a*/ 	.short	(.L_100 - .L_99)
.L_99:
        /*004c*/ 	.word	0x00000000
        /*0050*/ 	.short	0x0003
        /*0052*/ 	.short	0x0010
        /*0054*/ 	.byte	0x00, 0xf5, 0x21, 0x00


	//----- nvinfo : EIATTR_KPARAM_INFO
	.align		4
.L_100:
        /*0058*/ 	.byte	0x04, 0x17
        /*005a*/ 	.short	(.L_102 - .L_101)
.L_101:
        /*005c*/ 	.word	0x00000000
        /*0060*/ 	.short	0x0002
        /*0062*/ 	.short	0x0008
        /*0064*/ 	.byte	0x00, 0xf0, 0x11, 0x00


	//----- nvinfo : EIATTR_KPARAM_INFO
	.align		4
.L_102:
        /*0068*/ 	.byte	0x04, 0x17
        /*006a*/ 	.short	(.L_104 - .L_103)
.L_103:
        /*006c*/ 	.word	0x00000000
        /*0070*/ 	.short	0x0001
        /*0072*/ 	.short	0x0004
        /*0074*/ 	.byte	0x00, 0xf0, 0x11, 0x00


	//----- nvinfo : EIATTR_KPARAM_INFO
	.align		4
.L_104:
        /*0078*/ 	.byte	0x04, 0x17
        /*007a*/ 	.short	(.L_106 - .L_105)
.L_105:
        /*007c*/ 	.word	0x00000000
        /*0080*/ 	.short	0x0000
        /*0082*/ 	.short	0x0000
        /*0084*/ 	.byte	0x00, 0xf0, 0x11, 0x00


	//----- nvinfo : EIATTR_SPARSE_MMA_MASK
	.align		4
.L_106:
        /*0088*/ 	.byte	0x03, 0x50
        /*008a*/ 	.short	0x0000


	//----- nvinfo : EIATTR_MAXREG_COUNT
	.align		4
        /*008c*/ 	.byte	0x03, 0x1b
        /*008e*/ 	.short	0x00ff


	//----- nvinfo : EIATTR_MERCURY_ISA_VERSION
	.align		4
        /*0090*/ 	.byte	0x03, 0x5f
        /*0092*/ 	.short	0x0101


	//----- nvinfo : EIATTR_INT_WARP_WIDE_INSTR_OFFSETS
	.align		4
        /*0094*/ 	.byte	0x04, 0x31
        /*0096*/ 	.short	(.L_108 - .L_107)


	//   ....[0]....
.L_107:
        /*0098*/ 	.word	0x000014a0


	//   ....[1]....
        /*009c*/ 	.word	0x000017a0


	//   ....[2]....
        /*00a0*/ 	.word	0x00001920


	//----- nvinfo : EIATTR_VRC_CTA_INIT_COUNT
	.align		4
.L_108:
        /*00a4*/ 	.byte	0x02, 0x4a
	.zero		1
	.zero		1


	//----- nvinfo : EIATTR_EXIT_INSTR_OFFSETS
	.align		4
        /*00a8*/ 	.byte	0x04, 0x1c
        /*00aa*/ 	.short	(.L_110 - .L_109)


	//   ....[0]....
.L_109:
        /*00ac*/ 	.word	0x00000b90


	//   ....[1]....
        /*00b0*/ 	.word	0x00001330


	//   ....[2]....
        /*00b4*/ 	.word	0x000016b0


	//   ....[3]....
        /*00b8*/ 	.word	0x000018d0


	//   ....[4]....
        /*00bc*/ 	.word	0x00001a00


	//----- nvinfo : EIATTR_CRS_STACK_SIZE
	.align		4
.L_110:
        /*00c0*/ 	.byte	0x04, 0x1e
        /*00c2*/ 	.short	(.L_112 - .L_111)
.L_111:
        /*00c4*/ 	.word	0x00000000


	//----- nvinfo : EIATTR_CBANK_PARAM_SIZE
	.align		4
.L_112:
        /*00c8*/ 	.byte	0x03, 0x19
        /*00ca*/ 	.short	0x0038


	//----- nvinfo : EIATTR_PARAM_CBANK
	.align		4
        /*00cc*/ 	.byte	0x04, 0x0a
        /*00ce*/ 	.short	(.L_114 - .L_113)
	.align		4
.L_113:
        /*00d0*/ 	.word	index@(.nv.constant0._ZN6kmeans17compute_centroidsEiiiPfS0_PjS0_Pi)
        /*00d4*/ 	.short	0x0380
        /*00d6*/ 	.short	0x0038


	//----- nvinfo : EIATTR_SW_WAR
	.align		4
.L_114:
        /*00d8*/ 	.byte	0x04, 0x36
        /*00da*/ 	.short	(.L_116 - .L_115)
.L_115:
        /*00dc*/ 	.word	0x00000008
.L_116:


//--------------------- .nv.info._ZN6kmeans16compute_clustersEiiiPfS0_Pj --------------------------
	.section	.nv.info._ZN6kmeans16compute_clustersEiiiPfS0_Pj,"",@"SHT_CUDA_INFO"
	.sectionflags	@""
	.align	4


	//----- nvinfo : EIATTR_CUDA_API_VERSION
	.align		4
        /*0000*/ 	.byte	0x04, 0x37
        /*0002*/ 	.short	(.L_118 - .L_117)
.L_117:
        /*0004*/ 	.word	0x00000082


	//----- nvinfo : EIATTR_KPARAM_INFO
	.align		4
.L_118:
        /*0008*/ 	.byte	0x04, 0x17
        /*000a*/ 	.short	(.L_120 - .L_119)
.L_119:
        /*000c*/ 	.word	0x00000000
        /*0010*/ 	.short	0x0005
        /*0012*/ 	.short	0x0020
        /*0014*/ 	.byte	0x00, 0xf5, 0x21, 0x00


	//----- nvinfo : EIATTR_KPARAM_INFO
	.align		4
.L_120:
        /*0018*/ 	.byte	0x04, 0x17
        /*001a*/ 	.short	(.L_122 - .L_121)
.L_121:
        /*001c*/ 	.word	0x00000000
        /*0020*/ 	.short	0x0004
        /*0022*/ 	.short	0x0018
        /*0024*/ 	.byte	0x00, 0xf5, 0x21, 0x00


	//----- nvinfo : EIATTR_KPARAM_INFO
	.align		4
.L_122:
        /*0028*/ 	.byte	0x04, 0x17
        /*002a*/ 	.short	(.L_124 - .L_123)
.L_123:
        /*002c*/ 	.word	0x00000000
        /*0030*/ 	.short	0x0003
        /*0032*/ 	.short	0x0010
        /*0034*/ 	.byte	0x00, 0xf5, 0x21, 0x00


	//----- nvinfo : EIATTR_KPARAM_INFO
	.align		4
.L_124:
        /*0038*/ 	.byte	0x04, 0x17
        /*003a*/ 	.short	(.L_126 - .L_125)
.L_125:
        /*003c*/ 	.word	0x00000000
        /*0040*/ 	.short	0x0002
        /*0042*/ 	.short	0x0008
        /*0044*/ 	.byte	0x00, 0xf0, 0x11, 0x00


	//----- nvinfo : EIATTR_KPARAM_INFO
	.align		4
.L_126:
        /*0048*/ 	.byte	0x04, 0x17
        /*004a*/ 	.short	(.L_128 - .L_127)
.L_127:
        /*004c*/ 	.word	0x00000000
        /*0050*/ 	.short	0x0001
        /*0052*/ 	.short	0x0004
        /*0054*/ 	.byte	0x00, 0xf0, 0x11, 0x00


	//----- nvinfo : EIATTR_KPARAM_INFO
	.align		4
.L_128:
        /*0058*/ 	.byte	0x04, 0x17
        /*005a*/ 	.short	(.L_130 - .L_129)
.L_129:
        /*005c*/ 	.word	0x00000000
        /*0060*/ 	.short	0x0000
        /*0062*/ 	.short	0x0000
        /*0064*/ 	.byte	0x00, 0xf0, 0x11, 0x00


	//----- nvinfo : EIATTR_SPARSE_MMA_MASK
	.align		4
.L_130:
        /*0068*/ 	.byte	0x03, 0x50
        /*006a*/ 	.short	0x0000


	//----- nvinfo : EIATTR_MAXREG_COUNT
	.align		4
        /*006c*/ 	.byte	0x03, 0x1b
        /*006e*/ 	.short	0x00ff


	//----- nvinfo : EIATTR_MERCURY_ISA_VERSION
	.align		4
        /*0070*/ 	.byte	0x03, 0x5f
        /*0072*/ 	.short	0x0101


	//----- nvinfo : EIATTR_VRC_CTA_INIT_COUNT
	.align		4
        /*0074*/ 	.byte	0x02, 0x4a
	.zero		1
	.zero		1


	//----- nvinfo : EIATTR_EXIT_INSTR_OFFSETS
	.align		4
        /*0078*/ 	.byte	0x04, 0x1c
        /*007a*/ 	.short	(.L_132 - .L_131)


	//   ....[0]....
.L_131:
        /*007c*/ 	.word	0x00000080


	//   ....[1]....
        /*0080*/ 	.word	0x00001680


	//----- nvinfo : EIATTR_CBANK_PARAM_SIZE
	.align		4
.L_132:
        /*0084*/ 	.byte	0x03, 0x19
        /*0086*/ 	.short	0x0028


	//----- nvinfo : EIATTR_PARAM_CBANK
	.align		4
        /*0088*/ 	.byte	0x04, 0x0a
        /*008a*/ 	.short	(.L_134 - .L_133)
	.align		4
.L_133:
        /*008c*/ 	.word	index@(.nv.constant0._ZN6kmeans16compute_clustersEiiiPfS0_Pj)
        /*0090*/ 	.short	0x0380
        /*0092*/ 	.short	0x0028


	//----- nvinfo : EIATTR_SW_WAR
	.align		4
.L_134:
        /*0094*/ 	.byte	0x04, 0x36
        /*0096*/ 	.short	(.L_136 - .L_135)
.L_135:
        /*0098*/ 	.word	0x00000008
.L_136:


//--------------------- .nv.info._ZN3cub18CUB_300001_SM_10006detail6reduce27DeviceSegmentedReduceKernelINS2_10policy_hubIfi5AddOpE10Policy1000EPfS8_PiS9_iS5_ffEEvT0_T1_T2_T3_T5_T6_ --------------------------
	.section	.nv.info._ZN3cub18CUB_300001_SM_10006detail6reduce27DeviceSegmentedReduceKernelINS2_10policy_hubIfi5AddOpE10Policy1000EPfS8_PiS9_iS5_ffEEvT0_T1_T2_T3_T5_T6_,"",@"SHT_CUDA_INFO"
	.sectionflags	@""
	.align	4


	//----- nvinfo : EIATTR_CUDA_API_VERSION
	.align		4
        /*0000*/ 	.byte	0x04, 0x37
        /*0002*/ 	.short	(.L_138 - .L_137)
.L_137:
        /*0004*/ 	.word	0x00000082


	//----- nvinfo : EIATTR_KPARAM_INFO
	.align		4
.L_138:
        /*0008*/ 	.byte	0x04, 0x17
        /*000a*/ 	.short	(.L_140 - .L_139)
.L_139:
        /*000c*/ 	.word	0x00000000
        /*0010*/ 	.short	0x0005
        /*0012*/ 	.short	0x0024
        /*0014*/ 	.byte	0x00, 0xf0, 0x11, 0x00


	//----- nvinfo : EIATTR_KPARAM_INFO
	.align		4
.L_140:
        /*0018*/ 	.byte	0x04, 0x17
        /*001a*/ 	.short	(.L_142 - .L_141)
.L_141:
        /*001c*/ 	.word	0x00000000
        /*0020*/ 	.short	0x0004
        /*0022*/ 	.short	0x0020
        /*0024*/ 	.byte	0x00, 0xf0, 0x05, 0x00


	//----- nvinfo : EIATTR_KPARAM_INFO
	.align		4
.L_142:
        /*0028*/ 	.byte	0x04, 0x17
        /*002a*/ 	.short	(.L_144 - .L_143)
.L_143:
        /*002c*/ 	.word	0x00000000
        /*0030*/ 	.short	0x0003
        /*0032*/ 	.short	0x0018
        /*0034*/ 	.byte	0x00, 0xf5, 0x21, 0x00


	//----- nvinfo : EIATTR_KPARAM_INFO
	.align		4
.L_144:
        /*0038*/ 	.byte	0x04, 0x17
        /*003a*/ 	.short	(.L_146 - .L_145)
.L_145:
        /*003c*/ 	.word	0x00000000
        /*0040*/ 	.short	0x0002
        /*0042*/ 	.short	0x0010
        /*0044*/ 	.byte	0x00, 0xf5, 0x21, 0x00


	//----- nvinfo : EIATTR_KPARAM_INFO
	.align		4
.L_146:
        /*0048*/ 	.byte	0x04, 0x17
        /*004a*/ 	.short	(.L_148 - .L_147)
.L_147:
        /*004c*/ 	.word	0x00000000
        /*0050*/ 	.short	0x0001
        /*0052*/ 	.short	0x0008
        /*0054*/ 	.byte	0x00, 0xf5, 0x21, 0x00


	//----- nvinfo : EIATTR_KPARAM_INFO
	.align		4
.L_148:
        /*0058*/ 	.byte	0x04, 0x17
        /*005a*/ 	.short	(.L_150 - .L_149)
.L_149:
        /*005c*/ 	.word	0x00000000
        /*0060*/ 	.short	0x0000
        /*0062*/ 	.short	0x0000
        /*0064*/ 	.byte	0x00, 0xf5, 0x21, 0x00


	//----- nvinfo : EIATTR_SPARSE_MMA_MASK
	.align		4
.L_150:
        /*0068*/ 	.byte	0x03, 0x50
        /*006a*/ 	.short	0x0000


	//----- nvinfo : EIATTR_MAXREG_COUNT
	.align		4
        /*006c*/ 	.byte	0x03, 0x1b
        /*006e*/ 	.short	0x00ff


	//----- nvinfo : EIATTR_NUM_BARRIERS
	.align		4
        /*0070*/ 	.byte	0x02, 0x4c
        /*0072*/ 	.byte	0x01
	.zero		1


	//----- nvinfo : EIATTR_MERCURY_ISA_VERSION
	.align		4
        /*0074*/ 	.byte	0x03, 0x5f
        /*0076*/ 	.short	0x0101


	//----- nvinfo : EIATTR_COOP_GROUP_MASK_REGIDS
	.align		4
        /*0078*/ 	.byte	0x04, 0x29
        /*007a*/ 	.short	(.L_152 - .L_151)


	//   ....[0]....
.L_151:
        /*007c*/ 	.word	0xffffffff


	//   ....[1]....
        /*0080*/ 	.word	0xffffffff


	//   ....[2]....
        /*0084*/ 	.word	0xffffffff


	//   ....[3]....
        /*0088*/ 	.word	0xffffffff


	//   ....[4]....
        /*008c*/ 	.word	0xffffffff


	//   ....[5]....
        /*0090*/ 	.word	0xffffffff


	//   ....[6]....
        /*0094*/ 	.word	0xffffffff


	//   ....[7]....
        /*0098*/ 	.word	0xffffffff


	//   ....[8]....
        /*009c*/ 	.word	0xffffffff


	//   ....[9]....
        /*00a0*/ 	.word	0xffffffff


	//   ....[10]....
        /*00a4*/ 	.word	0xffffffff


	//   ....[11]....
        /*00a8*/ 	.word	0xffffffff


	//   ....[12]....
        /*00ac*/ 	.word	0xffffffff


	//   ....[13]....
        /*00b0*/ 	.word	0xffffffff


	//   ....[14]....
        /*00b4*/ 	.word	0xffffffff


	//   ....[15]....
        /*00b8*/ 	.word	0xffffffff


	//   ....[16]....
        /*00bc*/ 	.word	0xffffffff


	//   ....[17]....
        /*00c0*/ 	.word	0xffffffff


	//   ....[18]....
        /*00c4*/ 	.word	0xffffffff


	//   ....[19]....
        /*00c8*/ 	.word	0xffffffff


	//   ....[20]....
        /*00cc*/ 	.word	0xffffffff


	//   ....[21]....
        /*00d0*/ 	.word	0xffffffff


	//   ....[22]....
        /*00d4*/ 	.word	0xffffffff


	//   ....[23]....
        /*00d8*/ 	.word	0xffffffff


	//   ....[24]....
        /*00dc*/ 	.word	0xffffffff


	//   ....[25]....
        /*00e0*/ 	.word	0xffffffff


	//   ....[26]....
        /*00e4*/ 	.word	0xffffffff


	//   ....[27]....
        /*00e8*/ 	.word	0xffffffff


	//   ....[28]....
        /*00ec*/ 	.word	0xffffffff


	//   ....[29]....
        /*00f0*/ 	.word	0xffffffff


	//----- nvinfo : EIATTR_COOP_GROUP_INSTR_OFFSETS
	.align		4
.L_152:
        /*00f4*/ 	.byte	0x04, 0x28
        /*00f6*/ 	.short	(.L_154 - .L_153)


	//   ....[0]....
.L_153:
        /*00f8*/ 	.word	0x00000a30


	//   ....[1]....
        /*00fc*/ 	.word	0x00000a90


	//   ....[2]....
        /*0100*/ 	.word	0x00000b00


	//   ....[3]....
        /*0104*/ 	.word	0x00000b50


	//   ....[4]....
        /*0108*/ 	.word	0x00000b80


	//   ....[5]....
        /*010c*/ 	.word	0x00000d40


	//   ....[6]....
        /*0110*/ 	.word	0x00000dd0


	//   ....[7]....
        /*0114*/ 	.word	0x00000e20


	//   ....[8]....
        /*0118*/ 	.word	0x00000e60


	//   ....[9]....
        /*011c*/ 	.word	0x00000ea0


	//   ....[10]....
        /*0120*/ 	.word	0x00001f90


	//   ....[11]....
        /*0124*/ 	.word	0x00002010


	//   ....[12]....
        /*0128*/ 	.word	0x00002060


	//   ....[13]....
        /*012c*/ 	.word	0x000020a0


	//   ....[14]....
        /*0130*/ 	.word	0x000020d0


	//   ....[15]....
        /*0134*/ 	.word	0x00002a80


	//   ....[16]....
        /*0138*/ 	.word	0x00002ae0


	//   ....[17]....
        /*013c*/ 	.word	0x00002b50


	//   ....[18]....
        /*0140*/ 	.word	0x00002ba0


	//   ....[19]....
        /*0144*/ 	.word	0x00002bd0


	//   ....[20]....
        /*0148*/ 	.word	0x00002d90


	//   ....[21]....
        /*014c*/ 	.word	0x00002e00


	//   ....[22]....
        /*0150*/ 	.word	0x00002e60


	//   ....[23]....
        /*0154*/ 	.word	0x00002ea0


	//   ....[24]....
        /*0158*/ 	.word	0x00002ee0


	//   ....[25]....
        /*015c*/ 	.word	0x00004180


	//   ....[26]....
        /*0160*/ 	.word	0x00004210


	//   ....[27]....
        /*0164*/ 	.word	0x00004260


	//   ....[28]....
        /*0168*/ 	.word	0x000042a0


	//   ....[29]....
        /*016c*/ 	.word	0x000042d0


	//----- nvinfo : EIATTR_VRC_CTA_INIT_COUNT
	.align		4
.L_154:
        /*0170*/ 	.byte	0x02, 0x4a
	.zero		1
	.zero		1


	//----- nvinfo : EIATTR_EXIT_INSTR_OFFSETS
	.align		4
        /*0174*/ 	.byte	0x04, 0x1c
        /*0176*/ 	.short	(.L_156 - .L_155)


	//   ....[0]....
.L_155:
        /*0178*/ 	.word	0x000000e0


	//   ....[1]....
        /*017c*/ 	.word	0x00000130


	//   ....[2]....
        /*0180*/ 	.word	0x00004420


	//   ....[3]....
        /*0184*/ 	.word	0x00004480


	//----- nvinfo : EIATTR_MAX_THREADS
	.align		4
.L_156:
        /*0188*/ 	.byte	0x04, 0x05
        /*018a*/ 	.short	(.L_158 - .L_157)
.L_157:
        /*018c*/ 	.word	0x00000100
        /*0190*/ 	.word	0x00000001
        /*0194*/ 	.word	0x00000001


	//----- nvinfo : EIATTR_CRS_STACK_SIZE
	.align		4
.L_158:
        /*0198*/ 	.byte	0x04, 0x1e
        /*019a*/ 	.short	(.L_160 - .L_159)
.L_159:
        /*019c*/ 	.word	0x00000000


	//----- nvinfo : EIATTR_CBANK_PARAM_SIZE
	.align		4
.L_160:
        /*01a0*/ 	.byte	0x03, 0x19
        /*01a2*/ 	.short	0x0028


	//----- nvinfo : EIATTR_PARAM_CBANK
	.align		4
        /*01a4*/ 	.byte	0x04, 0x0a
        /*01a6*/ 	.short	(.L_162 - .L_161)
	.align		4
.L_161:
        /*01a8*/ 	.word	index@(.nv.constant0._ZN3cub18CUB_300001_SM_10006detail6reduce27DeviceSegmentedReduceKernelINS2_10policy_hubIfi5AddOpE10Policy1000EPfS8_PiS9_iS5_ffEEvT0_T1_T2_T3_T5_T6_)
        /*01ac*/ 	.short	0x0380
        /*01ae*/ 	.short	0x0028


	//----- nvinfo : EIATTR_SW_WAR
	.align		4
.L_162:
        /*01b0*/ 	.byte	0x04, 0x36
        /*01b2*/ 	.short	(.L_164 - .L_163)
.L_163:
        /*01b4*/ 	.word	0x00000008
.L_164:


//--------------------- .nv.info._ZN3cub18CUB_300001_SM_10006detail6reduce27DeviceSegmentedReduceKernelINS2_10policy_hubIii5AddOpE10Policy1000EPiS8_S8_S8_iS5_iiEEvT0_T1_T2_T3_T5_T6_ --------------------------
	.section	.nv.info._ZN3cub18CUB_300001_SM_10006detail6reduce27DeviceSegmentedReduceKernelINS2_10policy_hubIii5AddOpE10Policy1000EPiS8_S8_S8_iS5_iiEEvT0_T1_T2_T3_T5_T6_,"",@"SHT_CUDA_INFO"
	.sectionflags	@""
	.align	4


	//----- nvinfo : EIATTR_CUDA_API_VERSION
	.align		4
        /*0000*/ 	.byte	0x04, 0x37
        /*0002*/ 	.short	(.L_166 - .L_165)
.L_165:
        /*0004*/ 	.word	0x00000082


	//----- nvinfo : EIATTR_KPARAM_INFO
	.align		4
.L_166:
        /*0008*/ 	.byte	0x04, 0x17
        /*000a*/ 	.short	(.L_168 - .L_167)
.L_167:
        /*000c*/ 	.word	0x00000000
        /*0010*/ 	.short	0x0005
        /*0012*/ 	.short	0x0024
        /*0014*/ 	.byte	0x00, 0xf0, 0x11, 0x00


	//----- nvinfo : EIATTR_KPARAM_INFO
	.align		4
.L_168:
        /*0018*/ 	.byte	0x04, 0x17
        /*001a*/ 	.short	(.L_170 - .L_169)
.L_169:
        /*001c*/ 	.word	0x00000000
        /*0020*/ 	.short	0x0004
        /*0022*/ 	.short	0x0020
        /*0024*/ 	.byte	0x00, 0xf0, 0x05, 0x00


	//----- nvinfo : EIATTR_KPARAM_INFO
	.align		4
.L_170:
        /*0028*/ 	.byte	0x04, 0x17
        /*002a*/ 	.short	(.L_172 - .L_171)
.L_171:
        /*002c*/ 	.word	0x00000000
        /*0030*/ 	.short	0x0003
        /*0032*/ 	.short	0x0018
        /*0034*/ 	.byte	0x00, 0xf5, 0x21, 0x00


	//----- nvinfo : EIATTR_KPARAM_INFO
	.align		4
.L_172:
        /*0038*/ 	.byte	0x04, 0x17
        /*003a*/ 	.short	(.L_174 - .L_173)
.L_173:
        /*003c*/ 	.word	0x00000000
        /*0040*/ 	.short	0x0002
        /*0042*/ 	.short	0x0010
        /*0044*/ 	.byte	0x00, 0xf5, 0x21, 0x00


	//----- nvinfo : EIATTR_KPARAM_INFO
	.align		4
.L_174:
        /*0048*/ 	.byte	0x04, 0x17
        /*004a*/ 	.short	(.L_176 - .L_175)
.L_175:
        /*004c*/ 	.word	0x00000000
        /*0050*/ 	.short	0x0001
        /*0052*/ 	.short	0x0008
        /*0054*/ 	.byte	0x00, 0xf5, 0x21, 0x00


	//----- nvinfo : EIATTR_KPARAM_INFO
	.align		4
.L_176:
        /*0058*/ 	.byte	0x04, 0x17
        /*005a*/ 	.short	(.L_178 - .L_177)
.L_177:
        /*005c*/ 	.word	0x00000000
        /*0060*/ 	.short	0x0000
        /*0062*/ 	.short	0x0000
        /*0064*/ 	.byte	0x00, 0xf5, 0x21, 0x00


	//----- nvinfo : EIATTR_SPARSE_MMA_MASK
	.align		4
.L_178:
        /*0068*/ 	.byte	0x03, 0x50
        /*006a*/ 	.short	0x0000


	//----- nvinfo : EIATTR_MAXREG_COUNT
	.align		4
        /*006c*/ 	.byte	0x03, 0x1b
        /*006e*/ 	.short	0x00ff


	//----- nvinfo : EIATTR_NUM_BARRIERS
	.align		4
        /*0070*/ 	.byte	0x02, 0x4c
        /*0072*/ 	.byte	0x01
	.zero		1


	//----- nvinfo : EIATTR_MERCURY_ISA_VERSION
	.align		4
        /*0074*/ 	.byte	0x03, 0x5f
        /*0076*/ 	.short	0x0101


	//----- nvinfo : EIATTR_COOP_GROUP_MASK_REGIDS
	.align		4
        /*0078*/ 	.byte	0x04, 0x29
        /*007a*/ 	.short	(.L_180 - .L_179)


	//   ....[0]....
.L_179:
        /*007c*/ 	.word	0xffffffff


	//   ....[1]....
        /*0080*/ 	.word	0xffffffff


	//   ....[2]....
        /*0084*/ 	.word	0xffffffff


	//   ....[3]....
        /*0088*/ 	.word	0xffffffff


	//   ....[4]....
        /*008c*/ 	.word	0xffffffff


	//   ....[5]....
        /*0090*/ 	.word	0xffffffff


	//   ....[6]....
        /*0094*/ 	.word	0xffffffff


	//   ....[7]....
        /*0098*/ 	.word	0xffffffff


	//   ....[8]....
        /*009c*/ 	.word	0xffffffff


	//   ....[9]....
        /*00a0*/ 	.word	0xffffffff


	//   ....[10]....
        /*00a4*/ 	.word	0xffffffff


	//   ....[11]....
        /*00a8*/ 	.word	0xffffffff


	//   ....[12]....
        /*00ac*/ 	.word	0xffffffff


	//   ....[13]....
        /*00b0*/ 	.word	0xffffffff


	//   ....[14]....
        /*00b4*/ 	.word	0xffffffff


	//   ....[15]....
        /*00b8*/ 	.word	0xffffffff


	//   ....[16]....
        /*00bc*/ 	.word	0xffffffff


	//   ....[17]....
        /*00c0*/ 	.word	0xffffffff


	//   ....[18]....
        /*00c4*/ 	.word	0xffffffff


	//   ....[19]....
        /*00c8*/ 	.word	0xffffffff


	//   ....[20]....
        /*00cc*/ 	.word	0xffffffff


	//   ....[21]....
        /*00d0*/ 	.word	0xffffffff


	//   ....[22]....
        /*00d4*/ 	.word	0xffffffff


	//   ....[23]....
        /*00d8*/ 	.word	0xffffffff


	//   ....[24]....
        /*00dc*/ 	.word	0xffffffff


	//   ....[25]....
        /*00e0*/ 	.word	0xffffffff


	//   ....[26]....
        /*00e4*/ 	.word	0xffffffff


	//   ....[27]....
        /*00e8*/ 	.word	0xffffffff


	//   ....[28]....
        /*00ec*/ 	.word	0xffffffff


	//   ....[29]....
        /*00f0*/ 	.word	0xffffffff


	//----- nvinfo : EIATTR_COOP_GROUP_INSTR_OFFSETS
	.align		4
.L_180:
        /*00f4*/ 	.byte	0x04, 0x28
        /*00f6*/ 	.short	(.L_182 - .L_181)


	//   ....[0]....
.L_181:
        /*00f8*/ 	.word	0x00000950


	//   ....[1]....
        /*00fc*/ 	.word	0x000009b0


	//   ....[2]....
        /*0100*/ 	.word	0x00000a10


	//   ....[3]....
        /*0104*/ 	.word	0x00000a70


	//   ....[4]....
        /*0108*/ 	.word	0x00000ad0


	//   ....[5]....
        /*010c*/ 	.word	0x00000c60


	//   ....[6]....
        /*0110*/ 	.word	0x00000d00


	//   ....[7]....
        /*0114*/ 	.word	0x00000d60


	//   ....[8]....
        /*0118*/ 	.word	0x00000dc0


	//   ....[9]....
        /*011c*/ 	.word	0x00000e20


	//   ....[10]....
        /*0120*/ 	.word	0x00001d50


	//   ....[11]....
        /*0124*/ 	.word	0x00001db0


	//   ....[12]....
        /*0128*/ 	.word	0x00001e10


	//   ....[13]....
        /*012c*/ 	.word	0x00001e70


	//   ....[14]....
        /*0130*/ 	.word	0x00001ed0


	//   ....[15]....
        /*0134*/ 	.word	0x00002770


	//   ....[16]....
        /*0138*/ 	.word	0x000027d0


	//   ....[17]....
        /*013c*/ 	.word	0x00002830


	//   ....[18]....
        /*0140*/ 	.word	0x00002890


	//   ....[19]....
        /*0144*/ 	.word	0x000028f0


	//   ....[20]....
        /*0148*/ 	.word	0x00002a80


	//   ....[21]....
        /*014c*/ 	.word	0x00002b20


	//   ....[22]....
        /*0150*/ 	.word	0x00002b90


	//   ....[23]....
        /*0154*/ 	.word	0x00002be0


	//   ....[24]....
        /*0158*/ 	.word	0x00002c40


	//   ....[25]....
        /*015c*/ 	.word	0x00003d20


	//   ....[26]....
        /*0160*/ 	.word	0x00003d90


	//   ....[27]....
        /*0164*/ 	.word	0x00003e00


	//   ....[28]....
        /*0168*/ 	.word	0x00003e50


	//   ....[29]....
        /*016c*/ 	.word	0x00003ea0


	//----- nvinfo : EIATTR_VRC_CTA_INIT_COUNT
	.align		4
.L_182:
        /*0170*/ 	.byte	0x02, 0x4a
	.zero		1
	.zero		1


	//----- nvinfo : EIATTR_EXIT_INSTR_OFFSETS
	.align		4
        /*0174*/ 	.byte	0x04, 0x1c
        /*0176*/ 	.short	(.L_184 - .L_183)


	//   ....[0]....
.L_183:
        /*0178*/ 	.word	0x000000e0


	//   ....[1]....
        /*017c*/ 	.word	0x00000130


	//   ....[2]....
        /*0180*/ 	.word	0x00003fd0


	//   ....[3]....
        /*0184*/ 	.word	0x00004030


	//----- nvinfo : EIATTR_MAX_THREADS
	.align		4
.L_184:
        /*0188*/ 	.byte	0x04, 0x05
        /*018a*/ 	.short	(.L_186 - .L_185)
.L_185:
        /*018c*/ 	.word	0x00000100
        /*0190*/ 	.word	0x00000001
        /*0194*/ 	.word	0x00000001


	//----- nvinfo : EIATTR_CRS_STACK_SIZE
	.align		4
.L_186:
        /*0198*/ 	.byte	0x04, 0x1e
        /*019a*/ 	.short	(.L_188 - .L_187)
.L_187:
        /*019c*/ 	.word	0x00000000


	//----- nvinfo : EIATTR_CBANK_PARAM_SIZE
	.align		4
.L_188:
        /*01a0*/ 	.byte	0x03, 0x19
        /*01a2*/ 	.short	0x0028


	//----- nvinfo : EIATTR_PARAM_CBANK
	.align		4
        /*01a4*/ 	.byte	0x04, 0x0a
        /*01a6*/ 	.short	(.L_190 - .L_189)
	.align		4
.L_189:
        /*01a8*/ 	.word	index@(.nv.constant0._ZN3cub18CUB_300001_SM_10006detail6reduce27DeviceSegmentedReduceKernelINS2_10policy_hubIii5AddOpE10Policy1000EPiS8_S8_S8_iS5_iiEEvT0_T1_T2_T3_T5_T6_)
        /*01ac*/ 	.short	0x0380
        /*01ae*/ 	.short	0x0028


	//----- nvinfo : EIATTR_SW_WAR
	.align		4
.L_190:
        /*01b0*/ 	.byte	0x04, 0x36
        /*01b2*/ 	.short	(.L_192 - .L_191)
.L_191:
        /*01b4*/ 	.word	0x00000008
.L_192:


//--------------------- .nv.info._ZN3cub18CUB_300001_SM_10006detail11EmptyKernelIvEEvv --------------------------
	.section	.nv.info._ZN3cub18CUB_300001_SM_10006detail11EmptyKernelIvEEvv,"",@"SHT_CUDA_INFO"
	.sectionflags	@""
	.align	4


	//----- nvinfo : EIATTR_CUDA_API_VERSION
	.align		4
        /*0000*/ 	.byte	0x04, 0x37
        /*0002*/ 	.short	(.L_194 - .L_193)
.L_193:
        /*0004*/ 	.word	0x00000082


	//----- nvinfo : EIATTR_SPARSE_MMA_MASK
	.align		4
.L_194:
        /*0008*/ 	.byte	0x03, 0x50
        /*000a*/ 	.short	0x0000


	//----- nvinfo : EIATTR_MAXREG_COUNT
	.align		4
        /*000c*/ 	.byte	0x03, 0x1b
        /*000e*/ 	.short	0x00ff


	//----- nvinfo : EIATTR_MERCURY_ISA_VERSION
	.align		4
        /*0010*/ 	.byte	0x03, 0x5f
        /*0012*/ 	.short	0x0101


	//----- nvinfo : EIATTR_VRC_CTA_INIT_COUNT
	.align		4
        /*0014*/ 	.byte	0x02, 0x4a
	.zero		1
	.zero		1


	//----- nvinfo : EIATTR_EXIT_INSTR_OFFSETS
	.align		4
        /*0018*/ 	.byte	0x04, 0x1c
        /*001a*/ 	.short	(.L_196 - .L_195)


	//   ....[0]....
.L_195:
        /*001c*/ 	.word	0x00000010


	//----- nvinfo : EIATTR_SW_WAR
	.align		4
.L_196:
        /*0020*/ 	.byte	0x04, 0x36
        /*0022*/ 	.short	(.L_198 - .L_197)
.L_197:
        /*0024*/ 	.word	0x00000008
.L_198:


//--------------------- .nv.callgraph             --------------------------
	.section	.nv.callgraph,"",@"SHT_CUDA_CALLGRAPH"
	.align	4
	.sectionentsize	8
	.align		4
        /*0000*/ 	.word	0x00000000
	.align		4
        /*0004*/ 	.word	0xffffffff
	.align		4
        /*0008*/ 	.word	0x00000000
	.align		4
        /*000c*/ 	.word	0xfffffffe
	.align		4
        /*0010*/ 	.word	0x00000000
	.align		4
        /*0014*/ 	.word	0xfffffffd
	.align		4
        /*0018*/ 	.word	0x00000000
	.align		4
        /*001c*/ 	.word	0xfffffffc


//--------------------- .nv.constant4             --------------------------
	.section	.nv.constant4,"a",@progbits
	.align	8
	.align		8
.nv.constant4:
        /*0000*/ 	.dword	_ZN34_INTERNAL_63b8705c_4_k_cu_312700484cuda3std3__45__cpo5beginE
	.align		8
        /*0008*/ 	.dword	_ZN34_INTERNAL_63b8705c_4_k_cu_312700484cuda3std3__45__cpo3endE
	.align		8
        /*0010*/ 	.dword	_ZN34_INTERNAL_63b8705c_4_k_cu_312700484cuda3std3__45__cpo6cbeginE
	.align		8
        /*0018*/ 	.dword	_ZN34_INTERNAL_63b8705c_4_k_cu_312700484cuda3std3__45__cpo4cendE
	.align		8
        /*0020*/ 	.dword	_ZN34_INTERNAL_63b8705c_4_k_cu_312700484cuda3std3__45__cpo6rbeginE
	.align		8
        /*0028*/ 	.dword	_ZN34_INTERNAL_63b8705c_4_k_cu_312700484cuda3std3__45__cpo4rendE
	.align		8
        /*0030*/ 	.dword	_ZN34_INTERNAL_63b8705c_4_k_cu_312700484cuda3std3__45__cpo7crbeginE
	.align		8
        /*0038*/ 	.dword	_ZN34_INTERNAL_63b8705c_4_k_cu_312700484cuda3std3__45__cpo5crendE
	.align		8
        /*0040*/ 	.dword	_ZN34_INTERNAL_63b8705c_4_k_cu_312700484cuda3std3__436_GLOBAL__N__63b8705c_4_k_cu_312700486ignoreE
	.align		8
        /*0048*/ 	.dword	_ZN34_INTERNAL_63b8705c_4_k_cu_312700484cuda3std3__419piecewise_constructE
	.align		8
        /*0050*/ 	.dword	_ZN34_INTERNAL_63b8705c_4_k_cu_312700484cuda3std3__48in_placeE
	.align		8
        /*0058*/ 	.dword	_ZN34_INTERNAL_63b8705c_4_k_cu_312700484cuda3std3__420unreachable_sentinelE
	.align		8
        /*0060*/ 	.dword	_ZN34_INTERNAL_63b8705c_4_k_cu_312700484cuda3std3__47nulloptE
	.align		8
        /*0068*/ 	.dword	_ZN34_INTERNAL_63b8705c_4_k_cu_312700484cuda3std6ranges3__45__cpo4swapE
	.align		8
        /*0070*/ 	.dword	_ZN34_INTERNAL_63b8705c_4_k_cu_312700484cuda3std6ranges3__45__cpo9iter_moveE
	.align		8
        /*0078*/ 	.dword	_ZN34_INTERNAL_63b8705c_4_k_cu_312700484cuda3std6ranges3__45__cpo5beginE
	.align		8
        /*0080*/ 	.dword	_ZN34_INTERNAL_63b8705c_4_k_cu_312700484cuda3std6ranges3__45__cpo3endE
	.align		8
        /*0088*/ 	.dword	_ZN34_INTERNAL_63b8705c_4_k_cu_312700484cuda3std6ranges3__45__cpo6cbeginE
	.align		8
        /*0090*/ 	.dword	_ZN34_INTERNAL_63b8705c_4_k_cu_312700484cuda3std6ranges3__45__cpo4cendE
	.align		8
        /*0098*/ 	.dword	_ZN34_INTERNAL_63b8705c_4_k_cu_312700484cuda3std6ranges3__45__cpo7advanceE
	.align		8
        /*00a0*/ 	.dword	_ZN34_INTERNAL_63b8705c_4_k_cu_312700484cuda3std6ranges3__45__cpo9iter_swapE
	.align		8
        /*00a8*/ 	.dword	_ZN34_INTERNAL_63b8705c_4_k_cu_312700484cuda3std6ranges3__45__cpo4nextE
	.align		8
        /*00b0*/ 	.dword	_ZN34_INTERNAL_63b8705c_4_k_cu_312700484cuda3std6ranges3__45__cpo4prevE
	.align		8
        /*00b8*/ 	.dword	_ZN34_INTERNAL_63b8705c_4_k_cu_312700484cuda3std6ranges3__45__cpo4dataE
	.align		8
        /*00c0*/ 	.dword	_ZN34_INTERNAL_63b8705c_4_k_cu_312700484cuda3std6ranges3__45__cpo5cdataE
	.align		8
        /*00c8*/ 	.dword	_ZN34_INTERNAL_63b8705c_4_k_cu_312700484cuda3std6ranges3__45__cpo4sizeE
	.align		8
        /*00d0*/ 	.dword	_ZN34_INTERNAL_63b8705c_4_k_cu_312700484cuda3std6ranges3__45__cpo5ssizeE
	.align		8
        /*00d8*/ 	.dword	_ZN34_INTERNAL_63b8705c_4_k_cu_312700484cuda3std6ranges3__45__cpo8distanceE
	.align		8
        /*00e0*/ 	.dword	_ZN34_INTERNAL_63b8705c_4_k_cu_312700486thrust24THRUST_300001_SM_1000_NS6system6detail10sequential3seqE


//--------------------- .text._ZN6kmeans15reset_centroidsEiiiPiPfS1_ --------------------------
	.section	.text._ZN6kmeans15reset_centroidsEiiiPiPfS1_,"ax",@progbits
	.align	128
        .global         _ZN6kmeans15reset_centroidsEiiiPiPfS1_
        .type           _ZN6kmeans15reset_centroidsEiiiPiPfS1_,@function
        .size           _ZN6kmeans15reset_centroidsEiiiPiPfS1_,(.L_x_175 - _ZN6kmeans15reset_centroidsEiiiPiPfS1_)
        .other          _ZN6kmeans15reset_centroidsEiiiPiPfS1_,@"STO_CUDA_ENTRY STV_DEFAULT"
_ZN6kmeans15reset_centroidsEiiiPiPfS1_:
.text._ZN6kmeans15reset_centroidsEiiiPiPfS1_:
[----:B------:R-:W-:Y:S08]  /*0000*/  LDC R1, c[0x0][0x37c] ;  /* 0x0000df00ff017b82 */ /* 0x000ff00000000800 */
[----:B------:R-:W0:Y:S01]  /*0010*/  LDC R6, c[0x0][0x388] ;  /* 0x0000e200ff067b82 */ /* 0x000e220000000800 */
[----:B------:R-:W0:Y:S02]  /*0020*/  LDCU UR4, c[0x0][0x384] ;  /* 0x00007080ff0477ac */ /* 0x000e240008000800 */
[----:B0-----:R-:W-:-:S04]  /*0030*/  VIMNMX R0, PT, PT, R6, UR4, PT ;  /* 0x0000000406007c48 */ /* 0x001fc8000bfe0100 */
[----:B------:R-:W-:-:S13]  /*0040*/  ISETP.GE.AND P0, PT, R0, 0x1, PT ;  /* 0x000000010000780c */ /* 0x000fda0003f06270 */
[----:B------:R-:W-:Y:S05]  /*0050*/  @!P0 EXIT ;  /* 0x000000000000894d */ /* 0x000fea0003800000 */
[----:B------:R-:W0:Y:S01]  /*0060*/  LDCU.64 UR6, c[0x0][0x398] ;  /* 0x00007300ff0677ac */ /* 0x000e220008000a00 */
[C---:B------:R-:W-:Y:S01]  /*0070*/  LOP3.LUT R4, R6.reuse, 0x7, RZ, 0xc0, !PT ;  /* 0x0000000706047812 */ /* 0x040fe200078ec0ff */
[----:B------:R-:W-:Y:S01]  /*0080*/  IMAD.MOV.U32 R7, RZ, RZ, RZ ;  /* 0x000000ffff077224 */ /* 0x000fe200078e00ff */
[C---:B------:R-:W-:Y:S01]  /*0090*/  LOP3.LUT R5, R6.reuse, 0x7ffffff8, RZ, 0xc0, !PT ;  /* 0x7ffffff806057812 */ /* 0x040fe200078ec0ff */
[----:B------:R-:W1:Y:S01]  /*00a0*/  LDCU.64 UR4, c[0x0][0x3a0] ;  /* 0x00007400ff0477ac */ /* 0x000e620008000a00 */
[----:B------:R-:W-:Y:S01]  /*00b0*/  LOP3.LUT R6, R6, 0x3, RZ, 0xc0, !PT ;  /* 0x0000000306067812 */ /* 0x000fe200078ec0ff */
[----:B------:R-:W-:Y:S01]  /*00c0*/  VIADD R8, R4, 0xffffffff ;  /* 0xffffffff04087836 */ /* 0x000fe20000000000 */
[----:B------:R-:W-:Y:S01]  /*00d0*/  IADD3 R9, PT, PT, -R5, RZ, RZ ;  /* 0x000000ff05097210 */ /* 0x000fe20007ffe1ff */
[----:B------:R-:W2:Y:S01]  /*00e0*/  LDCU.64 UR8, c[0x0][0x358] ;  /* 0x00006b00ff0877ac */ /* 0x000ea20008000a00 */
[----:B0-----:R-:W-:Y:S02]  /*00f0*/  UIADD3 UR6, UP0, UPT, UR6, 0x10, URZ ;  /* 0x0000001006067890 */ /* 0x001fe4000ff1e0ff */
[----:B-1----:R-:W-:-:S02]  /*0100*/  UIADD3 UR4, UP1, UPT, UR4, 0x10, URZ ;  /* 0x0000001004047890 */ /* 0x002fc4000ff3e0ff */
[----:B------:R-:W-:Y:S02]  /*0110*/  UIADD3.X UR7, UPT, UPT, URZ, UR7, URZ, UP0, !UPT ;  /* 0x00000007ff077290 */ /* 0x000fe400087fe4ff */
[----:B--2---:R-:W-:-:S12]  /*0120*/  UIADD3.X UR5, UPT, UPT, URZ, UR5, URZ, UP1, !UPT ;  /* 0x00000005ff057290 */ /* 0x004fd80008ffe4ff */
.L_x_20:
[----:B0-----:R-:W0:Y:S01]  /*0130*/  LDC.64 R12, c[0x0][0x390] ;  /* 0x0000e400ff0c7b82 */ /* 0x001e220000000a00 */
[----:B-1----:R-:W1:Y:S01]  /*0140*/  LDCU UR10, c[0x0][0x388] ;  /* 0x00007100ff0a77ac */ /* 0x002e620008000800 */
[----:B--2---:R-:W-:Y:S01]  /*0150*/  HFMA2 R11, -RZ, RZ, 0, 0 ;  /* 0x00000000ff0b7431 */ /* 0x004fe200000001ff */
[----:B------:R-:W2:Y:S01]  /*0160*/  LDCU UR11, c[0x0][0x384] ;  /* 0x00007080ff0b77ac */ /* 0x000ea20008000800 */
[----:B-1----:R-:W-:Y:S02]  /*0170*/  UISETP.GE.U32.AND UP0, UPT, UR10, 0x8, UPT ;  /* 0x000000080a00788c */ /* 0x002fe4000bf06070 */
[C---:B------:R-:W-:Y:S02]  /*0180*/  IMAD R10, R7.reuse, UR10, RZ ;  /* 0x0000000a070a7c24 */ /* 0x040fe4000f8e02ff */
[----:B0-----:R-:W-:-:S04]  /*0190*/  IMAD.WIDE.U32 R12, R7, 0x4, R12 ;  /* 0x00000004070c7825 */ /* 0x001fc800078e000c */
[----:B------:R-:W-:-:S05]  /*01a0*/  VIADD R7, R7, 0x1 ;  /* 0x0000000107077836 */ /* 0x000fca0000000000 */
[----:B--2---:R-:W-:Y:S01]  /*01b0*/  ISETP.NE.AND P2, PT, R7, UR11, PT ;  /* 0x0000000b07007c0c */ /* 0x004fe2000bf45270 */
[----:B------:R-:W-:-:S12]  /*01c0*/  BRA.U !UP0, `(.L_x_0) ;  /* 0x00000009084c7547 */ /* 0x000fd8000b800000 */
[----:B------:R-:W-:Y:S01]  /*01d0*/  MOV R3, UR7 ;  /* 0x0000000700037c02 */ /* 0x000fe20008000f00 */
[----:B------:R-:W-:Y:S01]  /*01e0*/  IMAD.U32 R2, RZ, RZ, UR6 ;  /* 0x00000006ff027e24 */ /* 0x000fe2000f8e00ff */
[----:B------:R-:W-:Y:S01]  /*01f0*/  MOV R15, UR5 ;  /* 0x00000005000f7c02 */ /* 0x000fe20008000f00 */
[----:B------:R-:W-:Y:S01]  /*0200*/  IMAD.U32 R14, RZ, RZ, UR4 ;  /* 0x00000004ff0e7e24 */ /* 0x000fe2000f8e00ff */
[----:B------:R-:W-:Y:S01]  /*0210*/  MOV R11, R9 ;  /* 0x00000009000b7202 */ /* 0x000fe20000000f00 */
[----:B------:R-:W-:-:S04]  /*0220*/  IMAD.WIDE.U32 R2, R10, 0x4, R2 ;  /* 0x000000040a027825 */ /* 0x000fc800078e0002 */
[----:B------:R-:W-:Y:S01]  /*0230*/  IMAD.WIDE.U32 R14, R10, 0x4, R14 ;  /* 0x000000040a0e7825 */ /* 0x000fe200078e000e */
[----:B------:R-:W-:-:S03]  /*0240*/  MOV R17, R3 ;  /* 0x0000000300117202 */ /* 0x000fc60000000f00 */
[----:B------:R-:W-:Y:S02]  /*0250*/  IMAD.MOV.U32 R16, RZ, RZ, R2 ;  /* 0x000000ffff107224 */ /* 0x000fe400078e0002 */
[----:B------:R-:W-:-:S07]  /*0260*/  IMAD.MOV.U32 R18, RZ, RZ, R14 ;  /* 0x000000ffff127224 */ /* 0x000fce00078e000e */
.L_x_9:
[----:B------:R-:W2:Y:S04]  /*0270*/  LDG.E R2, desc[UR8][R12.64] ;  /* 0x000000080c027981 */ /* 0x000ea8000c1e1900 */
[----:B------:R-:W3:Y:S01]  /*0280*/  LDG.E R0, desc[UR8][R16.64+-0x10] ;  /* 0xfffff00810007981 */ /* 0x000ee2000c1e1900 */
[----:B--2---:R-:W-:-:S04]  /*0290*/  I2FP.F32.S32 R19, R2 ;  /* 0x0000000200137245 */ /* 0x004fc80000201400 */
[----:B------:R-:W0:Y:S08]  /*02a0*/  MUFU.RCP R2, R19 ;  /* 0x0000001300027308 */ /* 0x000e300000001000 */
[----:B---3--:R-:W1:Y:S01]  /*02b0*/  FCHK P0, R0, R19 ;  /* 0x0000001300007302 */ /* 0x008e620000000000 */
[----:B0-----:R-:W-:-:S04]  /*02c0*/  FFMA R3, -R19, R2, 1 ;  /* 0x3f80000013037423 */ /* 0x001fc80000000102 */
[----:B------:R-:W-:-:S04]  /*02d0*/  FFMA R3, R2, R3, R2 ;  /* 0x0000000302037223 */ /* 0x000fc80000000002 */
[----:B------:R-:W-:-:S04]  /*02e0*/  FFMA R2, R0, R3, RZ ;  /* 0x0000000300027223 */ /* 0x000fc800000000ff */
[----:B------:R-:W-:-:S04]  /*02f0*/  FFMA R14, -R19, R2, R0 ;  /* 0x00000002130e7223 */ /* 0x000fc80000000100 */
[----:B------:R-:W-:Y:S01]  /*0300*/  FFMA R3, R3, R14, R2 ;  /* 0x0000000e03037223 */ /* 0x000fe20000000002 */
[----:B------:R-:W-:Y:S01]  /*0310*/  IMAD.MOV.U32 R14, RZ, RZ, R18 ;  /* 0x000000ffff0e7224 */ /* 0x000fe200078e0012 */
[----:B-1----:R-:W-:Y:S06]  /*0320*/  @!P0 BRA `(.L_x_1) ;  /* 0x0000000000108947 */ /* 0x002fec0003800000 */
[----:B------:R-:W-:Y:S02]  /*0330*/  MOV R3, R19 ;  /* 0x0000001300037202 */ /* 0x000fe40000000f00 */
[----:B------:R-:W-:-:S07]  /*0340*/  MOV R2, 0x360 ;  /* 0x0000036000027802 */ /* 0x000fce0000000f00 */
[----:B------:R-:W-:Y:S05]  /*0350*/  CALL.REL.NOINC `($__internal_0_$__cuda_sm3x_div_rn_noftz_f32_slowpath) ;  /* 0x0000001000647944 */ /* 0x000fea0003c00000 */
[----:B------:R-:W-:-:S07]  /*0360*/  IMAD.MOV.U32 R3, RZ, RZ, R0 ;  /* 0x000000ffff037224 */ /* 0x000fce00078e0000 */
.L_x_1:
[----:B------:R0:W-:Y:S04]  /*0370*/  STG.E desc[UR8][R14.64+-0x10], R3 ;  /* 0xfffff0030e007986 */ /* 0x0001e8000c101908 */
[----:B------:R-:W2:Y:S04]  /*0380*/  LDG.E R2, desc[UR8][R12.64] ;  /* 0x000000080c027981 */ /* 0x000ea8000c1e1900 */
[----:B------:R-:W3:Y:S01]  /*0390*/  LDG.E R0, desc[UR8][R16.64+-0xc] ;  /* 0xfffff40810007981 */ /* 0x000ee2000c1e1900 */
[----:B--2---:R-:W-:-:S04]  /*03a0*/  I2FP.F32.S32 R21, R2 ;  /* 0x0000000200157245 */ /* 0x004fc80000201400 */
[----:B------:R-:W1:Y:S08]  /*03b0*/  MUFU.RCP R2, R21 ;  /* 0x0000001500027308 */ /* 0x000e700000001000 */
[----:B---3--:R-:W2:Y:S01]  /*03c0*/  FCHK P0, R0, R21 ;  /* 0x0000001500007302 */ /* 0x008ea20000000000 */
[----:B-1----:R-:W-:-:S04]  /*03d0*/  FFMA R19, -R21, R2, 1 ;  /* 0x3f80000015137423 */ /* 0x002fc80000000102 */
[----:B------:R-:W-:-:S04]  /*03e0*/  FFMA R19, R2, R19, R2 ;  /* 0x0000001302137223 */ /* 0x000fc80000000002 */
[----:B------:R-:W-:-:S04]  /*03f0*/  FFMA R2, R0, R19, RZ ;  /* 0x0000001300027223 */ /* 0x000fc800000000ff */
[----:B------:R-:W-:-:S04]  /*0400*/  FFMA R18, -R21, R2, R0 ;  /* 0x0000000215127223 */ /* 0x000fc80000000100 */
[----:B------:R-:W-:Y:S01]  /*0410*/  FFMA R19, R19, R18, R2 ;  /* 0x0000001213137223 */ /* 0x000fe20000000002 */
[----:B0-2---:R-:W-:Y:S06]  /*0420*/  @!P0 BRA `(.L_x_2) ;  /* 0x0000000000108947 */ /* 0x005fec0003800000 */
[----:B------:R-:W-:Y:S02]  /*0430*/  MOV R3, R21 ;  /* 0x0000001500037202 */ /* 0x000fe40000000f00 */
[----:B------:R-:W-:-:S07]  /*0440*/  MOV R2, 0x460 ;  /* 0x0000046000027802 */ /* 0x000fce0000000f00 */
[----:B------:R-:W-:Y:S05]  /*0450*/  CALL.REL.NOINC `($__internal_0_$__cuda_sm3x_div_rn_noftz_f32_slowpath) ;  /* 0x0000001000247944 */ /* 0x000fea0003c00000 */
[----:B------:R-:W-:-:S07]  /*0460*/  IMAD.MOV.U32 R19, RZ, RZ, R0 ;  /* 0x000000ffff137224 */ /* 0x000fce00078e0000 */
.L_x_2:
        /* <DEDUP_REMOVED lines=16> */
.L_x_3:
        /* <DEDUP_REMOVED lines=16> */
.L_x_4:
        /* <DEDUP_REMOVED lines=16> */
.L_x_5:
        /* <DEDUP_REMOVED lines=16> */
.L_x_6:
        /* <DEDUP_REMOVED lines=16> */
.L_x_7:
        /* <DEDUP_REMOVED lines=16> */
.L_x_8:
[----:B------:R-:W-:Y:S01]  /*0a70*/  IADD3 R11, PT, PT, R11, 0x8, RZ ;  /* 0x000000080b0b7810 */ /* 0x000fe20007ffe0ff */
[----:B------:R0:W-:Y:S01]  /*0a80*/  STG.E desc[UR8][R14.64+0xc], R19 ;  /* 0x00000c130e007986 */ /* 0x0001e2000c101908 */
[----:B------:R-:W-:Y:S02]  /*0a90*/  IADD3 R16, P1, PT, R16, 0x20, RZ ;  /* 0x0000002010107810 */ /* 0x000fe40007f3e0ff */
[----:B------:R-:W-:Y:S02]  /*0aa0*/  ISETP.NE.AND P0, PT, R11, RZ, PT ;  /* 0x000000ff0b00720c */ /* 0x000fe40003f05270 */
[----:B------:R-:W-:Y:S01]  /*0ab0*/  IADD3 R18, P3, PT, R14, 0x20, RZ ;  /* 0x000000200e127810 */ /* 0x000fe20007f7e0ff */
[----:B------:R-:W-:-:S03]  /*0ac0*/  IMAD.X R17, RZ, RZ, R17, P1 ;  /* 0x000000ffff117224 */ /* 0x000fc600008e0611 */
[----:B0-----:R-:W-:-:S07]  /*0ad0*/  IADD3.X R15, PT, PT, RZ, R15, RZ, P3, !PT ;  /* 0x0000000fff0f7210 */ /* 0x001fce0001ffe4ff */
[----:B------:R-:W-:Y:S05]  /*0ae0*/  @P0 BRA `(.L_x_9) ;  /* 0xfffffff400e00947 */ /* 0x000fea000383ffff */
[----:B------:R-:W-:-:S07]  /*0af0*/  IMAD.MOV.U32 R11, RZ, RZ, R5 ;  /* 0x000000ffff0b7224 */ /* 0x000fce00078e0005 */
.L_x_0:
[----:B------:R-:W-:-:S13]  /*0b00*/  ISETP.NE.AND P0, PT, R4, RZ, PT ;  /* 0x000000ff0400720c */ /* 0x000fda0003f05270 */
[----:B------:R-:W-:Y:S05]  /*0b10*/  @!P0 BRA `(.L_x_10) ;  /* 0x00000008006c8947 */ /* 0x000fea0003800000 */
[----:B------:R-:W-:-:S13]  /*0b20*/  ISETP.GE.U32.AND P0, PT, R8, 0x3, PT ;  /* 0x000000030800780c */ /* 0x000fda0003f06070 */
[----:B------:R-:W-:Y:S05]  /*0b30*/  @!P0 BRA `(.L_x_11) ;  /* 0x00000004003c8947 */ /* 0x000fea0003800000 */
[----:B------:R-:W0:Y:S01]  /*0b40*/  LDC.64 R2, c[0x0][0x398] ;  /* 0x0000e600ff027b82 */ /* 0x000e220000000a00 */
[----:B------:R-:W2:Y:S01]  /*0b50*/  LDG.E R15, desc[UR8][R12.64] ;  /* 0x000000080c0f7981 */ /* 0x000ea2000c1e1900 */
[----:B------:R-:W-:-:S05]  /*0b60*/  IADD3 R14, PT, PT, R10, R11, RZ ;  /* 0x0000000b0a0e7210 */ /* 0x000fca0007ffe0ff */
[----:B0-----:R-:W-:-:S05]  /*0b70*/  IMAD.WIDE.U32 R2, R14, 0x4, R2 ;  /* 0x000000040e027825 */ /* 0x001fca00078e0002 */
[----:B------:R2:W3:Y:S02]  /*0b80*/  LDG.E R0, desc[UR8][R2.64] ;  /* 0x0000000802007981 */ /* 0x0004e4000c1e1900 */
[----:B--2---:R-:W-:-:S04]  /*0b90*/  I2FP.F32.S32 R3, R15 ;  /* 0x0000000f00037245 */ /* 0x004fc80000201400 */
[----:B------:R-:W0:Y:S02]  /*0ba0*/  MUFU.RCP R15, R3 ;  /* 0x00000003000f7308 */ /* 0x000e240000001000 */
[----:B0-----:R-:W-:-:S04]  /*0bb0*/  FFMA R16, -R3, R15, 1 ;  /* 0x3f80000003107423 */ /* 0x001fc8000000010f */
[----:B------:R-:W-:Y:S02]  /*0bc0*/  FFMA R15, R15, R16, R15 ;  /* 0x000000100f0f7223 */ /* 0x000fe4000000000f */
[----:B---3--:R-:W0:Y:S02]  /*0bd0*/  FCHK P0, R0, R3 ;  /* 0x0000000300007302 */ /* 0x008e240000000000 */
[----:B------:R-:W-:-:S04]  /*0be0*/  FFMA R16, R0, R15, RZ ;  /* 0x0000000f00107223 */ /* 0x000fc800000000ff */
[----:B------:R-:W-:-:S04]  /*0bf0*/  FFMA R17, -R3, R16, R0 ;  /* 0x0000001003117223 */ /* 0x000fc80000000100 */
[----:B------:R-:W-:Y:S01]  /*0c00*/  FFMA R19, R15, R17, R16 ;  /* 0x000000110f137223 */ /* 0x000fe20000000010 */
[----:B0-----:R-:W-:Y:S06]  /*0c10*/  @!P0 BRA `(.L_x_12) ;  /* 0x00000000000c8947 */ /* 0x001fec0003800000 */
[----:B------:R-:W-:-:S07]  /*0c20*/  MOV R2, 0xc40 ;  /* 0x00000c4000027802 */ /* 0x000fce0000000f00 */
[----:B------:R-:W-:Y:S05]  /*0c30*/  CALL.REL.NOINC `($__internal_0_$__cuda_sm3x_div_rn_noftz_f32_slowpath) ;  /* 0x00000008002c7944 */ /* 0x000fea0003c00000 */
[----:B------:R-:W-:-:S07]  /*0c40*/  IMAD.MOV.U32 R19, RZ, RZ, R0 ;  /* 0x000000ffff137224 */ /* 0x000fce00078e0000 */
.L_x_12:
[----:B------:R-:W0:Y:S01]  /*0c50*/  LDC.64 R2, c[0x0][0x3a0] ;  /* 0x0000e800ff027b82 */ /* 0x000e220000000a00 */
[----:B------:R-:W1:Y:S01]  /*0c60*/  LDCU.64 UR10, c[0x0][0x398] ;  /* 0x00007300ff0a77ac */ /* 0x000e620008000a00 */
[----:B------:R-:W-:-:S04]  /*0c70*/  IADD3 R17, P0, PT, R10, R11, RZ ;  /* 0x0000000b0a117210 */ /* 0x000fc80007f1e0ff */
[----:B------:R-:W-:Y:S01]  /*0c80*/  IADD3.X R0, PT, PT, RZ, RZ, RZ, P0, !PT ;  /* 0x000000ffff007210 */ /* 0x000fe200007fe4ff */
[----:B------:R-:W-:Y:S02]  /*0c90*/  IMAD.SHL.U32 R16, R17, 0x4, RZ ;  /* 0x0000000411107824 */ /* 0x000fe400078e00ff */
[----:B0-----:R-:W-:-:S05]  /*0ca0*/  IMAD.WIDE.U32 R2, R14, 0x4, R2 ;  /* 0x000000040e027825 */ /* 0x001fca00078e0002 */
[----:B------:R0:W-:Y:S04]  /*0cb0*/  STG.E desc[UR8][R2.64], R19 ;  /* 0x0000001302007986 */ /* 0x0001e8000c101908 */
[----:B------:R-:W2:Y:S01]  /*0cc0*/  LDG.E R18, desc[UR8][R12.64] ;  /* 0x000000080c127981 */ /* 0x000ea2000c1e1900 */
[----:B------:R-:W-:Y:S02]  /*0cd0*/  SHF.L.U64.HI R17, R17, 0x2, R0 ;  /* 0x0000000211117819 */ /* 0x000fe40000010200 */
[----:B-1----:R-:W-:-:S04]  /*0ce0*/  IADD3 R14, P0, PT, R16, UR10, RZ ;  /* 0x0000000a100e7c10 */ /* 0x002fc8000ff1e0ff */
[----:B------:R-:W-:-:S05]  /*0cf0*/  IADD3.X R15, PT, PT, R17, UR11, RZ, P0, !PT ;  /* 0x0000000b110f7c10 */ /* 0x000fca00087fe4ff */
        /* <DEDUP_REMOVED lines=9> */
[----:B-1----:R-:W-:Y:S06]  /*0d90*/  @!P0 BRA `(.L_x_13) ;  /* 0x0000000000108947 */ /* 0x002fec0003800000 */
[----:B------:R-:W-:Y:S02]  /*0da0*/  MOV R3, R21 ;  /* 0x0000001500037202 */ /* 0x000fe40000000f00 */
[----:B------:R-:W-:-:S07]  /*0db0*/  MOV R2, 0xdd0 ;  /* 0x00000dd000027802 */ /* 0x000fce0000000f00 */
[----:B------:R-:W-:Y:S05]  /*0dc0*/  CALL.REL.NOINC `($__internal_0_$__cuda_sm3x_div_rn_noftz_f32_slowpath) ;  /* 0x0000000400c87944 */ /* 0x000fea0003c00000 */
[----:B------:R-:W-:-:S07]  /*0dd0*/  IMAD.MOV.U32 R3, RZ, RZ, R0 ;  /* 0x000000ffff037224 */ /* 0x000fce00078e0000 */
.L_x_13:
[----:B------:R-:W0:Y:S02]  /*0de0*/  LDCU.64 UR10, c[0x0][0x3a0] ;  /* 0x00007400ff0a77ac */ /* 0x000e240008000a00 */
[----:B0-----:R-:W-:-:S04]  /*0df0*/  IADD3 R16, P0, PT, R16, UR10, RZ ;  /* 0x0000000a10107c10 */ /* 0x001fc8000ff1e0ff */
[----:B------:R-:W-:-:S05]  /*0e00*/  IADD3.X R17, PT, PT, R17, UR11, RZ, P0, !PT ;  /* 0x0000000b11117c10 */ /* 0x000fca00087fe4ff */
        /* <DEDUP_REMOVED lines=16> */
.L_x_14:
        /* <DEDUP_REMOVED lines=16> */
.L_x_15:
[----:B------:R0:W-:Y:S01]  /*1010*/  STG.E desc[UR8][R16.64+0xc], R3 ;  /* 0x00000c0310007986 */ /* 0x0001e2000c101908 */
[----:B------:R-:W-:-:S07]  /*1020*/  IADD3 R11, PT, PT, R11, 0x4, RZ ;  /* 0x000000040b0b7810 */ /* 0x000fce0007ffe0ff */
.L_x_11:
[----:B------:R-:W-:-:S13]  /*1030*/  ISETP.NE.AND P0, PT, R6, RZ, PT ;  /* 0x000000ff0600720c */ /* 0x000fda0003f05270 */
[----:B------:R-:W-:Y:S05]  /*1040*/  @!P0 BRA `(.L_x_10) ;  /* 0x0000000400208947 */ /* 0x000fea0003800000 */
[----:B------:R-:W-:-:S13]  /*1050*/  ISETP.NE.AND P0, PT, R6, 0x1, PT ;  /* 0x000000010600780c */ /* 0x000fda0003f05270 */
[----:B------:R-:W-:Y:S05]  /*1060*/  @!P0 BRA `(.L_x_16) ;  /* 0x0000000000bc8947 */ /* 0x000fea0003800000 */
[----:B0-----:R-:W0:Y:S01]  /*1070*/  LDC.64 R2, c[0x0][0x398] ;  /* 0x0000e600ff027b82 */ /* 0x001e220000000a00 */
[----:B------:R-:W2:Y:S01]  /*1080*/  LDG.E R15, desc[UR8][R12.64] ;  /* 0x000000080c0f7981 */ /* 0x000ea2000c1e1900 */
[----:B------:R-:W-:-:S04]  /*1090*/  IMAD.IADD R14, R10, 0x1, R11 ;  /* 0x000000010a0e7824 */ /* 0x000fc800078e020b */
        /* <DEDUP_REMOVED lines=13> */
[----:B------:R-:W-:-:S07]  /*1170*/  MOV R19, R0 ;  /* 0x0000000000137202 */ /* 0x000fce0000000f00 */
.L_x_17:
[----:B------:R-:W0:Y:S01]  /*1180*/  LDC.64 R2, c[0x0][0x3a0] ;  /* 0x0000e800ff027b82 */ /* 0x000e220000000a00 */
[----:B------:R-:W1:Y:S01]  /*1190*/  LDCU.64 UR10, c[0x0][0x398] ;  /* 0x00007300ff0a77ac */ /* 0x000e620008000a00 */
[----:B------:R-:W-:-:S05]  /*11a0*/  IADD3 R15, P0, PT, R10, R11, RZ ;  /* 0x0000000b0a0f7210 */ /* 0x000fca0007f1e0ff */
[----:B------:R-:W-:Y:S02]  /*11b0*/  IMAD.X R0, RZ, RZ, RZ, P0 ;  /* 0x000000ffff007224 */ /* 0x000fe400000e06ff */
[----:B0-----:R-:W-:-:S05]  /*11c0*/  IMAD.WIDE.U32 R2, R14, 0x4, R2 ;  /* 0x000000040e027825 */ /* 0x001fca00078e0002 */
[----:B------:R0:W-:Y:S04]  /*11d0*/  STG.E desc[UR8][R2.64], R19 ;  /* 0x0000001302007986 */ /* 0x0001e8000c101908 */
[----:B------:R-:W2:Y:S01]  /*11e0*/  LDG.E R18, desc[UR8][R12.64] ;  /* 0x000000080c127981 */ /* 0x000ea2000c1e1900 */
[C---:B------:R-:W-:Y:S02]  /*11f0*/  SHF.L.U32 R14, R15.reuse, 0x2, RZ ;  /* 0x000000020f0e7819 */ /* 0x040fe400000006ff */
        /* <DEDUP_REMOVED lines=13> */
[----:B------:R-:W-:Y:S01]  /*12d0*/  IMAD.MOV.U32 R3, RZ, RZ, R21 ;  /* 0x000000ffff037224 */ /* 0x000fe200078e0015 */
[----:B------:R-:W-:-:S07]  /*12e0*/  MOV R2, 0x1300 ;  /* 0x0000130000027802 */ /* 0x000fce0000000f00 */
[----:B------:R-:W-:Y:S05]  /*12f0*/  CALL.REL.NOINC `($__internal_0_$__cuda_sm3x_div_rn_noftz_f32_slowpath) ;  /* 0x00000000007c7944 */ /* 0x000fea0003c00000 */
[----:B------:R-:W-:-:S07]  /*1300*/  MOV R3, R0 ;  /* 0x0000000000037202 */ /* 0x000fce0000000f00 */
.L_x_18:
[----:B------:R-:W0:Y:S01]  /*1310*/  LDCU.64 UR10, c[0x0][0x3a0] ;  /* 0x00007400ff0a77ac */ /* 0x000e220008000a00 */
[----:B------:R-:W-:Y:S01]  /*1320*/  VIADD R11, R11, 0x2 ;  /* 0x000000020b0b7836 */ /* 0x000fe20000000000 */
[----:B0-----:R-:W-:-:S04]  /*1330*/  IADD3 R14, P0, PT, R14, UR10, RZ ;  /* 0x0000000a0e0e7c10 */ /* 0x001fc8000ff1e0ff */
[----:B------:R-:W-:-:S05]  /*1340*/  IADD3.X R15, PT, PT, R15, UR11, RZ, P0, !PT ;  /* 0x0000000b0f0f7c10 */ /* 0x000fca00087fe4ff */
[----:B------:R1:W-:Y:S04]  /*1350*/  STG.E desc[UR8][R14.64+0x4], R3 ;  /* 0x000004030e007986 */ /* 0x0003e8000c101908 */
.L_x_16:
[----:B------:R-:W2:Y:S02]  /*1360*/  LDCU UR10, c[0x0][0x388] ;  /* 0x00007100ff0a77ac */ /* 0x000ea40008000800 */
[----:B--2---:R-:W-:-:S09]  /*1370*/  ULOP3.LUT UP0, URZ, UR10, 0x1, URZ, 0xc0, !UPT ;  /* 0x000000010aff7892 */ /* 0x004fd2000f80c0ff */
[----:B------:R-:W-:Y:S05]  /*1380*/  BRA.U !UP0, `(.L_x_10) ;  /* 0x0000000108507547 */ /* 0x000fea000b800000 */
[----:B01----:R-:W0:Y:S01]  /*1390*/  LDC.64 R2, c[0x0][0x398] ;  /* 0x0000e600ff027b82 */ /* 0x003e220000000a00 */
        /* <DEDUP_REMOVED lines=16> */
.L_x_19:
[----:B------:R-:W0:Y:S02]  /*14a0*/  LDC.64 R2, c[0x0][0x3a0] ;  /* 0x0000e800ff027b82 */ /* 0x000e240000000a00 */
[----:B0-----:R-:W-:-:S05]  /*14b0*/  IMAD.WIDE.U32 R10, R10, 0x4, R2 ;  /* 0x000000040a0a7825 */ /* 0x001fca00078e0002 */
[----:B------:R2:W-:Y:S02]  /*14c0*/  STG.E desc[UR8][R10.64], R15 ;  /* 0x0000000f0a007986 */ /* 0x0005e4000c101908 */
.L_x_10:
[----:B------:R-:W-:Y:S05]  /*14d0*/  @P2 BRA `(.L_x_20) ;  /* 0xffffffec00142947 */ /* 0x000fea000383ffff */
[----:B------:R-:W-:Y:S05]  /*14e0*/  EXIT ;  /* 0x000000000000794d */ /* 0x000fea0003800000 */
        .weak           $__internal_0_$__cuda_sm3x_div_rn_noftz_f32_slowpath
        .type           $__internal_0_$__cuda_sm3x_div_rn_noftz_f32_slowpath,@function
        .size           $__internal_0_$__cuda_sm3x_div_rn_noftz_f32_slowpath,(.L_x_175 - $__internal_0_$__cuda_sm3x_div_rn_noftz_f32_slowpath)
$__internal_0_$__cuda_sm3x_div_rn_noftz_f32_slowpath:
[----:B------:R-:W-:Y:S02]  /*14f0*/  SHF.R.U32.HI R18, RZ, 0x17, R3 ;  /* 0x00000017ff127819 */ /* 0x000fe40000011603 */
[----:B------:R-:W-:Y:S02]  /*1500*/  SHF.R.U32.HI R20, RZ, 0x17, R0 ;  /* 0x00000017ff147819 */ /* 0x000fe40000011600 */
[----:B------:R-:W-:Y:S02]  /*1510*/  LOP3.LUT R18, R18, 0xff, RZ, 0xc0, !PT ;  /* 0x000000ff12127812 */ /* 0x000fe400078ec0ff */
[----:B------:R-:W-:Y:S02]  /*1520*/  LOP3.LUT R20, R20, 0xff, RZ, 0xc0, !PT ;  /* 0x000000ff14147812 */ /* 0x000fe400078ec0ff */
[----:B------:R-:W-:-:S03]  /*1530*/  IADD3 R21, PT, PT, R18, -0x1, RZ ;  /* 0xffffffff12157810 */ /* 0x000fc60007ffe0ff */
[----:B------:R-:W-:Y:S01]  /*1540*/  VIADD R22, R20, 0xffffffff ;  /* 0xffffffff14167836 */ /* 0x000fe20000000000 */
[----:B------:R-:W-:-:S04]  /*1550*/  ISETP.GT.U32.AND P0, PT, R21, 0xfd, PT ;  /* 0x000000fd1500780c */ /* 0x000fc80003f04070 */
[----:B------:R-:W-:-:S13]  /*1560*/  ISETP.GT.U32.OR P0, PT, R22, 0xfd, P0 ;  /* 0x000000fd1600780c */ /* 0x000fda0000704470 */
[----:B------:R-:W-:Y:S01]  /*1570*/  @!P0 MOV R19, RZ ;  /* 0x000000ff00138202 */ /* 0x000fe20000000f00 */
[----:B------:R-:W-:Y:S06]  /*1580*/  @!P0 BRA `(.L_x_21) ;  /* 0x00000000005c8947 */ /* 0x000fec0003800000 */
[----:B------:R-:W-:Y:S02]  /*1590*/  FSETP.GTU.FTZ.AND P0, PT, |R0|, +INF , PT ;  /* 0x7f8000000000780b */ /* 0x000fe40003f1c200 */
[----:B------:R-:W-:-:S04]  /*15a0*/  FSETP.GTU.FTZ.AND P1, PT, |R3|, +INF , PT ;  /* 0x7f8000000300780b */ /* 0x000fc80003f3c200 */
[----:B------:R-:W-:-:S13]  /*15b0*/  PLOP3.LUT P0, PT, P0, P1, PT, 0xf8, 0x8f ;  /* 0x00000000008f781c */ /* 0x000fda0000703f70 */
[----:B------:R-:W-:Y:S05]  /*15c0*/  @P0 BRA `(.L_x_22) ;  /* 0x0000000400440947 */ /* 0x000fea0003800000 */
[----:B------:R-:W-:-:S13]  /*15d0*/  LOP3.LUT P0, RZ, R3, 0x7fffffff, R0, 0xc8, !PT ;  /* 0x7fffffff03ff7812 */ /* 0x000fda000780c800 */
[----:B------:R-:W-:Y:S05]  /*15e0*/  @!P0 BRA `(.L_x_23) ;  /* 0x0000000400348947 */ /* 0x000fea0003800000 */
[C---:B------:R-:W-:Y:S02]  /*15f0*/  FSETP.NEU.FTZ.AND P3, PT, |R0|.reuse, +INF , PT ;  /* 0x7f8000000000780b */ /* 0x040fe40003f7d200 */
[----:B------:R-:W-:Y:S02]  /*1600*/  FSETP.NEU.FTZ.AND P1, PT, |R3|, +INF , PT ;  /* 0x7f8000000300780b */ /* 0x000fe40003f3d200 */
[----:B------:R-:W-:-:S11]  /*1610*/  FSETP.NEU.FTZ.AND P0, PT, |R0|, +INF , PT ;  /* 0x7f8000000000780b */ /* 0x000fd60003f1d200 */
[----:B------:R-:W-:Y:S05]  /*1620*/  @!P1 BRA !P3, `(.L_x_23) ;  /* 0x0000000400249947 */ /* 0x000fea0005800000 */
[----:B------:R-:W-:-:S04]  /*1630*/  LOP3.LUT P3, RZ, R0, 0x7fffffff, RZ, 0xc0, !PT ;  /* 0x7fffffff00ff7812 */ /* 0x000fc8000786c0ff */
[----:B------:R-:W-:-:S13]  /*1640*/  PLOP3.LUT P1, PT, P1, P3, PT, 0x2f, 0xf2 ;  /* 0x0000000000f2781c */ /* 0x000fda0000f26577 */
[----:B------:R-:W-:Y:S05]  /*1650*/  @P1 BRA `(.L_x_24) ;  /* 0x0000000400101947 */ /* 0x000fea0003800000 */
[----:B------:R-:W-:-:S04]  /*1660*/  LOP3.LUT P1, RZ, R3, 0x7fffffff, RZ, 0xc0, !PT ;  /* 0x7fffffff03ff7812 */ /* 0x000fc8000782c0ff */
[----:B------:R-:W-:-:S13]  /*1670*/  PLOP3.LUT P0, PT, P0, P1, PT, 0x2f, 0xf2 ;  /* 0x0000000000f2781c */ /* 0x000fda0000702577 */
[----:B------:R-:W-:Y:S05]  /*1680*/  @P0 BRA `(.L_x_25) ;  /* 0x0000000000f80947 */ /* 0x000fea0003800000 */
[----:B------:R-:W-:Y:S02]  /*1690*/  ISETP.GE.AND P0, PT, R22, RZ, PT ;  /* 0x000000ff1600720c */ /* 0x000fe40003f06270 */
[----:B------:R-:W-:-:S11]  /*16a0*/  ISETP.GE.AND P1, PT, R21, RZ, PT ;  /* 0x000000ff1500720c */ /* 0x000fd60003f26270 */
[----:B------:R-:W-:Y:S01]  /*16b0*/  @P0 IMAD.MOV.U32 R19, RZ, RZ, RZ ;  /* 0x000000ffff130224 */ /* 0x000fe200078e00ff */
[----:B------:R-:W-:Y:S01]  /*16c0*/  @!P0 MOV R19, 0xffffffc0 ;  /* 0xffffffc000138802 */ /* 0x000fe20000000f00 */
[----:B------:R-:W-:Y:S01]  /*16d0*/  @!P0 FFMA R0, R0, 1.84467440737095516160e+19, RZ ;  /* 0x5f80000000008823 */ /* 0x000fe200000000ff */
[----:B------:R-:W-:-:S03]  /*16e0*/  @!P1 FFMA R3, R3, 1.84467440737095516160e+19, RZ ;  /* 0x5f80000003039823 */ /* 0x000fc600000000ff */
[----:B------:R-:W-:-:S07]  /*16f0*/  @!P1 VIADD R19, R19, 0x40 ;  /* 0x0000004013139836 */ /* 0x000fce0000000000 */
.L_x_21:
[----:B------:R-:W-:Y:S01]  /*1700*/  LEA R24, R18, 0xc0800000, 0x17 ;  /* 0xc080000012187811 */ /* 0x000fe200078eb8ff */
[----:B------:R-:W-:-:S03]  /*1710*/  VIADD R21, R20, 0xffffff81 ;  /* 0xffffff8114157836 */ /* 0x000fc60000000000 */
[----:B------:R-:W-:Y:S01]  /*1720*/  IADD3 R24, PT, PT, -R24, R3, RZ ;  /* 0x0000000318187210 */ /* 0x000fe20007ffe1ff */
[----:B------:R-:W-:-:S03]  /*1730*/  IMAD R0, R21, -0x800000, R0 ;  /* 0xff80000015007824 */ /* 0x000fc600078e0200 */
[----:B------:R-:W0:Y:S01]  /*1740*/  MUFU.RCP R22, R24 ;  /* 0x0000001800167308 */ /* 0x000e220000001000 */
[----:B------:R-:W-:-:S04]  /*1750*/  FADD.FTZ R3, -R24, -RZ ;  /* 0x800000ff18037221 */ /* 0x000fc80000010100 */
[----:B0-----:R-:W-:-:S04]  /*1760*/  FFMA R23, R22, R3, 1 ;  /* 0x3f80000016177423 */ /* 0x001fc80000000003 */
[----:B------:R-:W-:-:S04]  /*1770*/  FFMA R23, R22, R23, R22 ;  /* 0x0000001716177223 */ /* 0x000fc80000000016 */
[----:B------:R-:W-:-:S04]  /*1780*/  FFMA R20, R0, R23, RZ ;  /* 0x0000001700147223 */ /* 0x000fc800000000ff */
[----:B------:R-:W-:-:S04]  /*1790*/  FFMA R22, R3, R20, R0 ;  /* 0x0000001403167223 */ /* 0x000fc80000000000 */
[----:B------:R-:W-:Y:S01]  /*17a0*/  FFMA R22, R23, R22, R20 ;  /* 0x0000001617167223 */ /* 0x000fe20000000014 */
[----:B------:R-:W-:-:S03]  /*17b0*/  IADD3 R20, PT, PT, R21, 0x7f, -R18 ;  /* 0x0000007f15147810 */ /* 0x000fc60007ffe812 */
[----:B------:R-:W-:Y:S01]  /*17c0*/  FFMA R3, R3, R22, R0 ;  /* 0x0000001603037223 */ /* 0x000fe20000000000 */
[----:B------:R-:W-:-:S03]  /*17d0*/  IADD3 R19, PT, PT, R20, R19, RZ ;  /* 0x0000001314137210 */ /* 0x000fc60007ffe0ff */
[----:B------:R-:W-:-:S05]  /*17e0*/  FFMA R0, R23, R3, R22 ;  /* 0x0000000317007223 */ /* 0x000fca0000000016 */
[----:B------:R-:W-:-:S04]  /*17f0*/  SHF.R.U32.HI R18, RZ, 0x17, R0 ;  /* 0x00000017ff127819 */ /* 0x000fc80000011600 */
[----:B------:R-:W-:-:S05]  /*1800*/  LOP3.LUT R18, R18, 0xff, RZ, 0xc0, !PT ;  /* 0x000000ff12127812 */ /* 0x000fca00078ec0ff */
[----:B------:R-:W-:-:S05]  /*1810*/  IMAD.IADD R18, R18, 0x1, R19 ;  /* 0x0000000112127824 */ /* 0x000fca00078e0213 */
[----:B------:R-:W-:-:S04]  /*1820*/  IADD3 R20, PT, PT, R18, -0x1, RZ ;  /* 0xffffffff12147810 */ /* 0x000fc80007ffe0ff */
[----:B------:R-:W-:-:S13]  /*1830*/  ISETP.GE.U32.AND P0, PT, R20, 0xfe, PT ;  /* 0x000000fe1400780c */ /* 0x000fda0003f06070 */
[----:B------:R-:W-:Y:S05]  /*1840*/  @!P0 BRA `(.L_x_26) ;  /* 0x0000000000808947 */ /* 0x000fea0003800000 */
[----:B------:R-:W-:-:S13]  /*1850*/  ISETP.GT.AND P0, PT, R18, 0xfe, PT ;  /* 0x000000fe1200780c */ /* 0x000fda0003f04270 */
[----:B------:R-:W-:Y:S05]  /*1860*/  @P0 BRA `(.L_x_27) ;  /* 0x00000000006c0947 */ /* 0x000fea0003800000 */
[----:B------:R-:W-:-:S13]  /*1870*/  ISETP.GE.AND P0, PT, R18, 0x1, PT ;  /* 0x000000011200780c */ /* 0x000fda0003f06270 */
[----:B------:R-:W-:Y:S05]  /*1880*/  @P0 BRA `(.L_x_28) ;  /* 0x0000000000980947 */ /* 0x000fea0003800000 */
[----:B------:R-:W-:Y:S02]  /*1890*/  ISETP.GE.AND P0, PT, R18, -0x18, PT ;  /* 0xffffffe81200780c */ /* 0x000fe40003f06270 */
[----:B------:R-:W-:-:S11]  /*18a0*/  LOP3.LUT R0, R0, 0x80000000, RZ, 0xc0, !PT ;  /* 0x8000000000007812 */ /* 0x000fd600078ec0ff */
[----:B------:R-:W-:Y:S05]  /*18b0*/  @!P0 BRA `(.L_x_28) ;  /* 0x00000000008c8947 */ /* 0x000fea0003800000 */
[CCC-:B------:R-:W-:Y:S01]  /*18c0*/  FFMA.RZ R19, R23.reuse, R3.reuse, R22.reuse ;  /* 0x0000000317137223 */ /* 0x1c0fe2000000c016 */
[CCC-:B------:R-:W-:Y:S01]  /*18d0*/  FFMA.RP R20, R23.reuse, R3.reuse, R22.reuse ;  /* 0x0000000317147223 */ /* 0x1c0fe20000008016 */
[----:B------:R-:W-:Y:S01]  /*18e0*/  FFMA.RM R23, R23, R3, R22 ;  /* 0x0000000317177223 */ /* 0x000fe20000004016 */
[C---:B------:R-:W-:Y:S01]  /*18f0*/  VIADD R3, R18.reuse, 0x20 ;  /* 0x0000002012037836 */ /* 0x040fe20000000000 */
[C---:B------:R-:W-:Y:S02]  /*1900*/  ISETP.NE.AND P3, PT, R18.reuse, RZ, PT ;  /* 0x000000ff1200720c */ /* 0x040fe40003f65270 */
[----:B------:R-:W-:Y:S02]  /*1910*/  LOP3.LUT R19, R19, 0x7fffff, RZ, 0xc0, !PT ;  /* 0x007fffff13137812 */ /* 0x000fe400078ec0ff */
[----:B------:R-:W-:Y:S02]  /*1920*/  ISETP.NE.AND P1, PT, R18, RZ, PT ;  /* 0x000000ff1200720c */ /* 0x000fe40003f25270 */
[----:B------:R-:W-:-:S02]  /*1930*/  LOP3.LUT R22, R19, 0x800000, RZ, 0xfc, !PT ;  /* 0x0080000013167812 */ /* 0x000fc400078efcff */
[----:B------:R-:W-:Y:S02]  /*1940*/  IADD3 R18, PT, PT, -R18, RZ, RZ ;  /* 0x000000ff12127210 */ /* 0x000fe40007ffe1ff */
[----:B------:R-:W-:Y:S02]  /*1950*/  SHF.L.U32 R3, R22, R3, RZ ;  /* 0x0000000316037219 */ /* 0x000fe400000006ff */
[----:B------:R-:W-:Y:S02]  /*1960*/  FSETP.NEU.FTZ.AND P0, PT, R20, R23, PT ;  /* 0x000000171400720b */ /* 0x000fe40003f1d000 */
[----:B------:R-:W-:Y:S02]  /*1970*/  SEL R19, R18, RZ, P3 ;  /* 0x000000ff12137207 */ /* 0x000fe40001800000 */
[----:B------:R-:W-:Y:S02]  /*1980*/  ISETP.NE.AND P1, PT, R3, RZ, P1 ;  /* 0x000000ff0300720c */ /* 0x000fe40000f25270 */
[----:B------:R-:W-:-:S02]  /*1990*/  SHF.R.U32.HI R22, RZ, R19, R22 ;  /* 0x00000013ff167219 */ /* 0x000fc40000011616 */
[----:B------:R-:W-:Y:S02]  /*19a0*/  PLOP3.LUT P0, PT, P0, P1, PT, 0xf8, 0x8f ;  /* 0x00000000008f781c */ /* 0x000fe40000703f70 */
[----:B------:R-:W-:Y:S02]  /*19b0*/  SHF.R.U32.HI R18, RZ, 0x1, R22 ;  /* 0x00000001ff127819 */ /* 0x000fe40000011616 */
[----:B------:R-:W-:-:S04]  /*19c0*/  SEL R3, RZ, 0x1, !P0 ;  /* 0x00000001ff037807 */ /* 0x000fc80004000000 */
[----:B------:R-:W-:-:S04]  /*19d0*/  LOP3.LUT R3, R3, 0x1, R18, 0xf8, !PT ;  /* 0x0000000103037812 */ /* 0x000fc800078ef812 */
[----:B------:R-:W-:-:S05]  /*19e0*/  LOP3.LUT R3, R3, R22, RZ, 0xc0, !PT ;  /* 0x0000001603037212 */ /* 0x000fca00078ec0ff */
[----:B------:R-:W-:-:S05]  /*19f0*/  IMAD.IADD R3, R18, 0x1, R3 ;  /* 0x0000000112037824 */ /* 0x000fca00078e0203 */
[----:B------:R-:W-:Y:S01]  /*1a00*/  LOP3.LUT R0, R3, R0, RZ, 0xfc, !PT ;  /* 0x0000000003007212 */ /* 0x000fe200078efcff */
[----:B------:R-:W-:Y:S06]  /*1a10*/  BRA `(.L_x_28) ;  /* 0x0000000000347947 */ /* 0x000fec0003800000 */
.L_x_27:
[----:B------:R-:W-:-:S04]  /*1a20*/  LOP3.LUT R0, R0, 0x80000000, RZ, 0xc0, !PT ;  /* 0x8000000000007812 */ /* 0x000fc800078ec0ff */
[----:B------:R-:W-:Y:S01]  /*1a30*/  LOP3.LUT R0, R0, 0x7f800000, RZ, 0xfc, !PT ;  /* 0x7f80000000007812 */ /* 0x000fe200078efcff */
[----:B------:R-:W-:Y:S06]  /*1a40*/  BRA `(.L_x_28) ;  /* 0x0000000000287947 */ /* 0x000fec0003800000 */
.L_x_26:
[----:B------:R-:W-:Y:S01]  /*1a50*/  LEA R0, R19, R0, 0x17 ;  /* 0x0000000013007211 */ /* 0x000fe200078eb8ff */
[----:B------:R-:W-:Y:S06]  /*1a60*/  BRA `(.L_x_28) ;  /* 0x0000000000207947 */ /* 0x000fec0003800000 */
.L_x_25:
[----:B------:R-:W-:-:S04]  /*1a70*/  LOP3.LUT R0, R3, 0x80000000, R0, 0x48, !PT ;  /* 0x8000000003007812 */ /* 0x000fc800078e4800 */
[----:B------:R-:W-:Y:S01]  /*1a80*/  LOP3.LUT R0, R0, 0x7f800000, RZ, 0xfc, !PT ;  /* 0x7f80000000007812 */ /* 0x000fe200078efcff */
[----:B------:R-:W-:Y:S06]  /*1a90*/  BRA `(.L_x_28) ;  /* 0x0000000000147947 */ /* 0x000fec0003800000 */
.L_x_24:
[----:B------:R-:W-:Y:S01]  /*1aa0*/  LOP3.LUT R0, R3, 0x80000000, R0, 0x48, !PT ;  /* 0x8000000003007812 */ /* 0x000fe200078e4800 */
[----:B------:R-:W-:Y:S06]  /*1ab0*/  BRA `(.L_x_28) ;  /* 0x00000000000c7947 */ /* 0x000fec0003800000 */
.L_x_23:
[----:B------:R-:W0:Y:S01]  /*1ac0*/  MUFU.RSQ R0, -QNAN ;  /* 0xffc0000000007908 */ /* 0x000e220000001400 */
[----:B------:R-:W-:Y:S05]  /*1ad0*/  BRA `(.L_x_28) ;  /* 0x0000000000047947 */ /* 0x000fea0003800000 */
.L_x_22:
[----:B------:R-:W-:-:S07]  /*1ae0*/  FADD.FTZ R0, R0, R3 ;  /* 0x0000000300007221 */ /* 0x000fce0000010000 */
.L_x_28:
[----:B------:R-:W-:-:S04]  /*1af0*/  IMAD.MOV.U32 R3, RZ, RZ, 0x0 ;  /* 0x00000000ff037424 */ /* 0x000fc800078e00ff */
[----:B0-----:R-:W-:Y:S05]  /*1b00*/  RET.REL.NODEC R2 `(_ZN6kmeans15reset_centroidsEiiiPiPfS1_) ;  /* 0xffffffe4023c7950 */ /* 0x001fea0003c3ffff */
.L_x_29:
[----:B------:R-:W-:-:S00]  /*1b10*/  BRA `(.L_x_29) ;  /* 0xfffffffc00fc7947 */ /* 0x000fc0000383ffff */
[----:B------:R-:W-:-:S00]  /*1b20*/  NOP ;  /* 0x0000000000007918 */ /* 0x000fc00000000000 */
        /* <DEDUP_REMOVED lines=13> */
.L_x_175:


//--------------------- .text._ZN6kmeans17compute_centroidsEiiiPfS0_PjS0_Pi --------------------------
	.section	.text._ZN6kmeans17compute_centroidsEiiiPfS0_PjS0_Pi,"ax",@progbits
	.align	128
        .global         _ZN6kmeans17compute_centroidsEiiiPfS0_PjS0_Pi
        .type           _ZN6kmeans17compute_centroidsEiiiPfS0_PjS0_Pi,@function
        .size           _ZN6kmeans17compute_centroidsEiiiPfS0_PjS0_Pi,(.L_x_177 - _ZN6kmeans17compute_centroidsEiiiPfS0_PjS0_Pi)
        .other          _ZN6kmeans17compute_centroidsEiiiPfS0_PjS0_Pi,@"STO_CUDA_ENTRY STV_DEFAULT"
_ZN6kmeans17compute_centroidsEiiiPfS0_PjS0_Pi:
.text._ZN6kmeans17compute_centroidsEiiiPfS0_PjS0_Pi:
[----:B------:R-:W0:Y:S01]  /*0000*/  LDC R1, c[0x0][0x37c] ;  /* 0x0000df00ff017b82 */ /* 0x000e220000000800 */
[----:B------:R-:W1:Y:S01]  /*0010*/  S2R R0, SR_TID.Y ;  /* 0x0000000000007919 */ /* 0x000e620000002200 */
[----:B------:R-:W2:Y:S01]  /*0020*/  LDCU UR13, c[0x0][0x384] ;  /* 0x00007080ff0d77ac */ /* 0x000ea20008000800 */
[----:B0-----:R-:W-:Y:S01]  /*0030*/  IADD3 R1, PT, PT, R1, -0x320, RZ ;  /* 0xfffffce001017810 */ /* 0x001fe20007ffe0ff */
[----:B------:R-:W1:Y:S03]  /*0040*/  S2R R3, SR_TID.Z ;  /* 0x0000000000037919 */ /* 0x000e660000002300 */
[C---:B------:R-:W-:Y:S01]  /*0050*/  R2UR UR15, R1.reuse ;  /* 0x00000000010f72ca */ /* 0x040fe200000e0000 */
[----:B------:R-:W0:Y:S01]  /*0060*/  S2R R2, SR_CTAID.X ;  /* 0x0000000000027919 */ /* 0x000e220000002500 */
[----:B------:R-:W-:Y:S01]  /*0070*/  R2UR UR14, R1 ;  /* 0x00000000010e72ca */ /* 0x000fe200000e0000 */
[----:B--2---:R-:W-:-:S10]  /*0080*/  UISETP.GE.AND UP0, UPT, UR13, 0x1, UPT ;  /* 0x000000010d00788c */ /* 0x004fd4000bf06270 */
[----:B------:R-:W-:Y:S01]  /*0090*/  UIADD3 UR12, UPT, UPT, UR15, 0x190, URZ ;  /* 0x000001900f0c7890 */ /* 0x000fe2000fffe0ff */
[----:B-1----:R-:W-:-:S04]  /*00a0*/  LEA R3, R3, R0, 0x2 ;  /* 0x0000000003037211 */ /* 0x002fc800078e10ff */
[----:B0-----:R-:W-:-:S04]  /*00b0*/  LEA R2, R2, R3, 0x7 ;  /* 0x0000000302027211 */ /* 0x001fc800078e38ff */
[----:B------:R-:W-:-:S04]  /*00c0*/  SHF.L.U32 R4, R2, 0x3, RZ ;  /* 0x0000000302047819 */ /* 0x000fc800000006ff */
[----:B------:R-:W-:Y:S01]  /*00d0*/  SHF.R.S32.HI R0, RZ, 0x3, R4 ;  /* 0x00000003ff007819 */ /* 0x000fe20000011404 */
[----:B------:R-:W-:Y:S06]  /*00e0*/  BRA.U !UP0, `(.L_x_30) ;  /* 0x00000005081c7547 */ /* 0x000fec000b800000 */
[----:B------:R-:W-:Y:S02]  /*00f0*/  UISETP.GE.U32.AND UP2, UPT, UR13, 0x10, UPT ;  /* 0x000000100d00788c */ /* 0x000fe4000bf46070 */
[----:B------:R-:W-:Y:S01]  /*0100*/  ULOP3.LUT UR5, UR13, 0xf, URZ, 0xc0, !UPT ;  /* 0x0000000f0d057892 */ /* 0x000fe2000f8ec0ff */
[----:B------:R-:W-:-:S03]  /*0110*/  UMOV UR4, URZ ;  /* 0x000000ff00047c82 */ /* 0x000fc60008000000 */
[----:B------:R-:W-:-:S03]  /*0120*/  UISETP.NE.AND UP1, UPT, UR5, URZ, UPT ;  /* 0x000000ff0500728c */ /* 0x000fc6000bf25270 */
[----:B------:R-:W-:Y:S08]  /*0130*/  BRA.U !UP2, `(.L_x_31) ;  /* 0x000000010a447547 */ /* 0x000ff0000b800000 */
[----:B------:R-:W-:Y:S01]  /*0140*/  ULOP3.LUT UR4, UR13, 0x7ffffff0, URZ, 0xc0, !UPT ;  /* 0x7ffffff00d047892 */ /* 0x000fe2000f8ec0ff */
[C---:B------:R-:W-:Y:S02]  /*0150*/  IADD3 R3, PT, PT, R1.reuse, 0x20, RZ ;  /* 0x0000002001037810 */ /* 0x040fe40007ffe0ff */
[----:B------:R-:W-:Y:S01]  /*0160*/  IADD3 R2, PT, PT, R1, 0x1b0, RZ ;  /* 0x000001b001027810 */ /* 0x000fe20007ffe0ff */
[----:B------:R-:W-:-:S12]  /*0170*/  UIADD3 UR6, UPT, UPT, -UR4, URZ, URZ ;  /* 0x000000ff04067290 */ /* 0x000fd8000fffe1ff */
.L_x_32:
[----:B------:R-:W-:Y:S01]  /*0180*/  UIADD3 UR6, UPT, UPT, UR6, 0x10, URZ ;  /* 0x0000001006067890 */ /* 0x000fe2000fffe0ff */
[----:B------:R-:W-:Y:S03]  /*0190*/  STL.128 [R3+-0x20], RZ ;  /* 0xffffe0ff03007387 */ /* 0x000fe60000100c00 */
[----:B------:R-:W-:Y:S01]  /*01a0*/  UISETP.NE.AND UP2, UPT, UR6, URZ, UPT ;  /* 0x000000ff0600728c */ /* 0x000fe2000bf45270 */
[----:B------:R-:W-:Y:S04]  /*01b0*/  STL.128 [R2+-0x20], RZ ;  /* 0xffffe0ff02007387 */ /* 0x000fe80000100c00 */
[----:B------:R-:W-:Y:S04]  /*01c0*/  STL.128 [R3+-0x10], RZ ;  /* 0xfffff0ff03007387 */ /* 0x000fe80000100c00 */
[----:B------:R-:W-:Y:S04]  /*01d0*/  STL.128 [R2+-0x10], RZ ;  /* 0xfffff0ff02007387 */ /* 0x000fe80000100c00 */
[----:B------:R-:W-:Y:S04]  /*01e0*/  STL.128 [R3], RZ ;  /* 0x000000ff03007387 */ /* 0x000fe80000100c00 */
[----:B------:R-:W-:Y:S04]  /*01f0*/  STL.128 [R2], RZ ;  /* 0x000000ff02007387 */ /* 0x000fe80000100c00 */
[----:B------:R0:W-:Y:S04]  /*0200*/  STL.128 [R3+0x10], RZ ;  /* 0x000010ff03007387 */ /* 0x0001e80000100c00 */
[----:B------:R1:W-:Y:S01]  /*0210*/  STL.128 [R2+0x10], RZ ;  /* 0x000010ff02007387 */ /* 0x0003e20000100c00 */
[----:B0-----:R-:W-:Y:S01]  /*0220*/  IADD3 R3, PT, PT, R3, 0x40, RZ ;  /* 0x0000004003037810 */ /* 0x001fe20007ffe0ff */
[----:B-1----:R-:W-:Y:S01]  /*0230*/  VIADD R2, R2, 0x40 ;  /* 0x0000004002027836 */ /* 0x002fe20000000000 */
[----:B------:R-:W-:Y:S06]  /*0240*/  BRA.U UP2, `(.L_x_32) ;  /* 0xfffffffd02cc7547 */ /* 0x000fec000b83ffff */
.L_x_31:
[----:B------:R-:W-:Y:S05]  /*0250*/  BRA.U !UP1, `(.L_x_30) ;  /* 0x0000000109c07547 */ /* 0x000fea000b800000 */
[----:B------:R-:W-:Y:S02]  /*0260*/  UISETP.GE.U32.AND UP1, UPT, UR5, 0x8, UPT ;  /* 0x000000080500788c */ /* 0x000fe4000bf26070 */
[----:B------:R-:W-:-:S04]  /*0270*/  ULOP3.LUT UR6, UR13, 0x7, URZ, 0xc0, !UPT ;  /* 0x000000070d067892 */ /* 0x000fc8000f8ec0ff */
[----:B------:R-:W-:-:S03]  /*0280*/  UISETP.NE.AND UP2, UPT, UR6, URZ, UPT ;  /* 0x000000ff0600728c */ /* 0x000fc6000bf45270 */
[----:B------:R-:W-:Y:S08]  /*0290*/  BRA.U !UP1, `(.L_x_33) ;  /* 0x0000000109487547 */ /* 0x000ff0000b800000 */
[----:B------:R-:W-:Y:S02]  /*02a0*/  ULEA UR5, UR4, UR14, 0x2 ;  /* 0x0000000e04057291 */ /* 0x000fe4000f8e10ff */
[----:B------:R-:W-:-:S07]  /*02b0*/  UIADD3 UR4, UPT, UPT, UR4, 0x8, URZ ;  /* 0x0000000804047890 */ /* 0x000fce000fffe0ff */
[----:B------:R-:W-:Y:S04]  /*02c0*/  STL [UR5], RZ ;  /* 0x000000ffff007987 */ /* 0x000fe80008100805 */
[----:B------:R-:W-:Y:S04]  /*02d0*/  STL [UR5+0x190], RZ ;  /* 0x000190ffff007987 */ /* 0x000fe80008100805 */
        /* <DEDUP_REMOVED lines=13> */
[----:B------:R-:W-:Y:S01]  /*03b0*/  STL [UR5+0x1ac], RZ ;  /* 0x0001acffff007987 */ /* 0x000fe20008100805 */
.L_x_33:
        /* <DEDUP_REMOVED lines=14> */
[----:B------:R-:W-:Y:S01]  /*04a0*/  STL [UR6+0x19c], RZ ;  /* 0x00019cffff007987 */ /* 0x000fe20008100806 */
.L_x_34:
[----:B------:R-:W-:Y:S05]  /*04b0*/  BRA.U !UP2, `(.L_x_30) ;  /* 0x000000010a287547 */ /* 0x000fea000b800000 */
[----:B------:R-:W-:Y:S02]  /*04c0*/  UIMAD UR6, UR4, 0x4, UR12 ;  /* 0x00000004040678a4 */ /* 0x000fe4000f8e020c */
[----:B------:R-:W-:Y:S02]  /*04d0*/  UIMAD UR4, UR4, 0x4, UR14 ;  /* 0x00000004040478a4 */ /* 0x000fe4000f8e020e */
[----:B------:R-:W-:-:S12]  /*04e0*/  UIADD3 UR5, UPT, UPT, -UR5, URZ, URZ ;  /* 0x000000ff05057290 */ /* 0x000fd8000fffe1ff */
.L_x_35:
[----:B------:R-:W-:Y:S01]  /*04f0*/  UIADD3 UR5, UPT, UPT, UR5, 0x1, URZ ;  /* 0x0000000105057890 */ /* 0x000fe2000fffe0ff */
[----:B------:R-:W-:Y:S01]  /*0500*/  STL [UR4], RZ ;  /* 0x000000ffff007987 */ /* 0x000fe20008100804 */
[----:B------:R-:W-:Y:S02]  /*0510*/  UIADD3 UR4, UPT, UPT, UR4, 0x4, URZ ;  /* 0x0000000404047890 */ /* 0x000fe4000fffe0ff */
[----:B------:R-:W-:Y:S01]  /*0520*/  UISETP.NE.AND UP1, UPT, UR5, URZ, UPT ;  /* 0x000000ff0500728c */ /* 0x000fe2000bf25270 */
[----:B------:R-:W-:Y:S01]  /*0530*/  STL [UR6], RZ ;  /* 0x000000ffff007987 */ /* 0x000fe20008100806 */
[----:B------:R-:W-:-:S07]  /*0540*/  UIADD3 UR6, UPT, UPT, UR6, 0x4, URZ ;  /* 0x0000000406067890 */ /* 0x000fce000fffe0ff */
[----:B------:R-:W-:Y:S05]  /*0550*/  BRA.U UP1, `(.L_x_35) ;  /* 0xfffffffd01e47547 */ /* 0x000fea000b83ffff */
.L_x_30:
[----:B------:R-:W0:Y:S01]  /*0560*/  LDCU UR7, c[0x0][0x380] ;  /* 0x00007000ff0777ac */ /* 0x000e220008000800 */
[----:B------:R-:W1:Y:S01]  /*0570*/  S2R R9, SR_TID.X ;  /* 0x0000000000097919 */ /* 0x000e620000002100 */
[----:B------:R-:W-:Y:S01]  /*0580*/  BSSY.RECONVERGENT B0, `(.L_x_36) ;  /* 0x000005f000007945 */ /* 0x000fe20003800200 */
[----:B------:R-:W2:Y:S01]  /*0590*/  LDCU.64 UR8, c[0x0][0x358] ;  /* 0x00006b00ff0877ac */ /* 0x000ea20008000a00 */
[----:B0-----:R-:W-:-:S13]  /*05a0*/  ISETP.GE.AND P0, PT, R4, UR7, PT ;  /* 0x0000000704007c0c */ /* 0x001fda000bf06270 */
[----:B--2---:R-:W-:Y:S05]  /*05b0*/  @P0 BRA `(.L_x_37) ;  /* 0x00000004006c0947 */ /* 0x004fea0003800000 */
[----:B------:R-:W0:Y:S01]  /*05c0*/  LDC R3, c[0x0][0x388] ;  /* 0x0000e200ff037b82 */ /* 0x000e220000000800 */
[----:B-1----:R-:W-:Y:S02]  /*05d0*/  ISETP.NE.AND P0, PT, R9, RZ, PT ;  /* 0x000000ff0900720c */ /* 0x002fe40003f05270 */
[----:B------:R-:W-:-:S05]  /*05e0*/  LEA R2, R4, UR14, 0x2 ;  /* 0x0000000e04027c11 */ /* 0x000fca000f8e10ff */
[----:B------:R-:W1:Y:S01]  /*05f0*/  LDC.64 R6, c[0x0][0x390] ;  /* 0x0000e400ff067b82 */ /* 0x000e620000000a00 */
[----:B------:R-:W2:Y:S01]  /*0600*/  LDL R11, [R2] ;  /* 0x00000000020b7983 */ /* 0x000ea20000100800 */
[----:B0-----:R-:W-:-:S04]  /*0610*/  IMAD R5, R4, R3, R9 ;  /* 0x0000000304057224 */ /* 0x001fc800078e0209 */
[----:B-1----:R-:W-:Y:S02]  /*0620*/  IMAD.WIDE R6, R5, 0x4, R6 ;  /* 0x0000000405067825 */ /* 0x002fe400078e0206 */
[----:B------:R-:W3:Y:S04]  /*0630*/  @!P0 LDL R5, [R2+0x190] ;  /* 0x0001900002058983 */ /* 0x000ee80000100800 */
[----:B------:R-:W2:Y:S01]  /*0640*/  LDG.E R8, desc[UR8][R6.64] ;  /* 0x0000000806087981 */ /* 0x000ea2000c1e1900 */
[----:B---3--:R-:W-:Y:S01]  /*0650*/  @!P0 IADD3 R5, PT, PT, R5, 0x1, RZ ;  /* 0x0000000105058810 */ /* 0x008fe20007ffe0ff */
[----:B--2---:R-:W-:Y:S01]  /*0660*/  FADD R11, R8, R11 ;  /* 0x0000000b080b7221 */ /* 0x004fe20000000000 */
[----:B------:R-:W-:-:S04]  /*0670*/  IADD3 R8, PT, PT, R4, 0x1, RZ ;  /* 0x0000000104087810 */ /* 0x000fc80007ffe0ff */
[----:B------:R0:W-:Y:S04]  /*0680*/  STL [R2], R11 ;  /* 0x0000000b02007387 */ /* 0x0001e80000100800 */
[----:B------:R0:W-:Y:S01]  /*0690*/  @!P0 STL [R2+0x190], R5 ;  /* 0x0001900502008387 */ /* 0x0001e20000100800 */
[----:B------:R-:W-:-:S13]  /*06a0*/  ISETP.GE.AND P0, PT, R8, UR7, PT ;  /* 0x0000000708007c0c */ /* 0x000fda000bf06270 */
[----:B0-----:R-:W-:Y:S05]  /*06b0*/  @P0 BRA `(.L_x_37) ;  /* 0x00000004002c0947 */ /* 0x001fea0003800000 */
[----:B------:R-:W-:Y:S01]  /*06c0*/  ISETP.NE.AND P0, PT, R9, RZ, PT ;  /* 0x000000ff0900720c */ /* 0x000fe20003f05270 */
[----:B------:R-:W-:Y:S01]  /*06d0*/  IMAD.WIDE R6, R3, 0x4, R6 ;  /* 0x0000000403067825 */ /* 0x000fe200078e0206 */
[----:B------:R-:W2:Y:S04]  /*06e0*/  LDL R11, [R2+0x4] ;  /* 0x00000400020b7983 */ /* 0x000ea80000100800 */
[----:B------:R-:W2:Y:S07]  /*06f0*/  LDG.E R8, desc[UR8][R6.64] ;  /* 0x0000000806087981 */ /* 0x000eae000c1e1900 */
[----:B------:R-:W3:Y:S01]  /*0700*/  @!P0 LDL R5, [R2+0x194] ;  /* 0x0001940002058983 */ /* 0x000ee20000100800 */
[----:B--2---:R-:W-:Y:S01]  /*0710*/  FADD R11, R8, R11 ;  /* 0x0000000b080b7221 */ /* 0x004fe20000000000 */
[----:B------:R-:W-:-:S04]  /*0720*/  IADD3 R8, PT, PT, R4, 0x2, RZ ;  /* 0x0000000204087810 */ /* 0x000fc80007ffe0ff */
[----:B------:R0:W-:Y:S01]  /*0730*/  STL [R2+0x4], R11 ;  /* 0x0000040b02007387 */ /* 0x0001e20000100800 */
[----:B------:R-:W-:Y:S02]  /*0740*/  ISETP.GE.AND P1, PT, R8, UR7, PT ;  /* 0x0000000708007c0c */ /* 0x000fe4000bf26270 */
[----:B---3--:R-:W-:-:S05]  /*0750*/  @!P0 IADD3 R5, PT, PT, R5, 0x1, RZ ;  /* 0x0000000105058810 */ /* 0x008fca0007ffe0ff */
[----:B------:R0:W-:Y:S06]  /*0760*/  @!P0 STL [R2+0x194], R5 ;  /* 0x0001940502008387 */ /* 0x0001ec0000100800 */
[----:B------:R-:W-:Y:S05]  /*0770*/  @P1 BRA `(.L_x_37) ;  /* 0x0000000000fc1947 */ /* 0x000fea0003800000 */
[----:B------:R-:W-:Y:S01]  /*0780*/  IMAD.WIDE R6, R3, 0x4, R6 ;  /* 0x0000000403067825 */ /* 0x000fe200078e0206 */
[----:B0-----:R-:W2:Y:S04]  /*0790*/  LDL R11, [R2+0x8] ;  /* 0x00000800020b7983 */ /* 0x001ea80000100800 */
[----:B------:R-:W3:Y:S04]  /*07a0*/  @!P0 LDL R5, [R2+0x198] ;  /* 0x0001980002058983 */ /* 0x000ee80000100800 */
[----:B------:R-:W2:Y:S01]  /*07b0*/  LDG.E R8, desc[UR8][R6.64] ;  /* 0x0000000806087981 */ /* 0x000ea2000c1e1900 */
[----:B---3--:R-:W-:Y:S01]  /*07c0*/  @!P0 IADD3 R5, PT, PT, R5, 0x1, RZ ;  /* 0x0000000105058810 */ /* 0x008fe20007ffe0ff */
[----:B--2---:R-:W-:-:S04]  /*07d0*/  FADD R11, R8, R11 ;  /* 0x0000000b080b7221 */ /* 0x004fc80000000000 */
[----:B------:R2:W-:Y:S01]  /*07e0*/  @!P0 STL [R2+0x198], R5 ;  /* 0x0001980502008387 */ /* 0x0005e20000100800 */
[----:B------:R-:W-:-:S03]  /*07f0*/  IADD3 R8, PT, PT, R4, 0x3, RZ ;  /* 0x0000000304087810 */ /* 0x000fc60007ffe0ff */
[----:B------:R2:W-:Y:S01]  /*0800*/  STL [R2+0x8], R11 ;  /* 0x0000080b02007387 */ /* 0x0005e20000100800 */
[----:B------:R-:W-:-:S13]  /*0810*/  ISETP.GE.AND P1, PT, R8, UR7, PT ;  /* 0x0000000708007c0c */ /* 0x000fda000bf26270 */
[----:B--2---:R-:W-:Y:S05]  /*0820*/  @P1 BRA `(.L_x_37) ;  /* 0x0000000000d01947 */ /* 0x004fea0003800000 */
[----:B------:R-:W-:Y:S01]  /*0830*/  IMAD.WIDE R6, R3, 0x4, R6 ;  /* 0x0000000403067825 */ /* 0x000fe200078e0206 */
[----:B------:R-:W2:Y:S04]  /*0840*/  LDL R11, [R2+0xc] ;  /* 0x00000c00020b7983 */ /* 0x000ea80000100800 */
[----:B------:R-:W3:Y:S04]  /*0850*/  @!P0 LDL R5, [R2+0x19c] ;  /* 0x00019c0002058983 */ /* 0x000ee80000100800 */
[----:B------:R-:W2:Y:S01]  /*0860*/  LDG.E R8, desc[UR8][R6.64] ;  /* 0x0000000806087981 */ /* 0x000ea2000c1e1900 */
[----:B---3--:R-:W-:-:S02]  /*0870*/  @!P0 VIADD R5, R5, 0x1 ;  /* 0x0000000105058836 */ /* 0x008fc40000000000 */
[----:B--2---:R-:W-:-:S03]  /*0880*/  FADD R11, R8, R11 ;  /* 0x0000000b080b7221 */ /* 0x004fc60000000000 */
        /* <DEDUP_REMOVED lines=31> */
[----:B------:R-:W-:-:S05]  /*0a80*/  VIADD R4, R4, 0x7 ;  /* 0x0000000704047836 */ /* 0x000fca0000000000 */
[----:B------:R-:W-:Y:S02]  /*0a90*/  ISETP.GE.AND P1, PT, R4, UR7, PT ;  /* 0x0000000704007c0c */ /* 0x000fe4000bf26270 */
[----:B---3--:R-:W-:Y:S01]  /*0aa0*/  @!P0 IADD3 R5, PT, PT, R5, 0x1, RZ ;  /* 0x0000000105058810 */ /* 0x008fe20007ffe0ff */
[----:B--2---:R-:W-:-:S04]  /*0ab0*/  FADD R11, R8, R11 ;  /* 0x0000000b080b7221 */ /* 0x004fc80000000000 */
[----:B------:R2:W-:Y:S04]  /*0ac0*/  @!P0 STL [R2+0x1a8], R5 ;  /* 0x0001a80502008387 */ /* 0x0005e80000100800 */
[----:B------:R2:W-:Y:S02]  /*0ad0*/  STL [R2+0x18], R11 ;  /* 0x0000180b02007387 */ /* 0x0005e40000100800 */
[----:B------:R-:W-:Y:S05]  /*0ae0*/  @P1 BRA `(.L_x_37) ;  /* 0x0000000000201947 */ /* 0x000fea0003800000 */
[----:B------:R-:W-:Y:S01]  /*0af0*/  IMAD.WIDE R6, R3, 0x4, R6 ;  /* 0x0000000403067825 */ /* 0x000fe200078e0206 */
[----:B--2---:R-:W2:Y:S04]  /*0b00*/  LDL R5, [R2+0x1c] ;  /* 0x00001c0002057983 */ /* 0x004ea80000100800 */
[----:B------:R-:W3:Y:S04]  /*0b10*/  @!P0 LDL R3, [R2+0x1ac] ;  /* 0x0001ac0002038983 */ /* 0x000ee80000100800 */
[----:B------:R-:W2:Y:S01]  /*0b20*/  LDG.E R6, desc[UR8][R6.64] ;  /* 0x0000000806067981 */ /* 0x000ea2000c1e1900 */
[----:B---3--:R-:W-:Y:S01]  /*0b30*/  @!P0 IADD3 R3, PT, PT, R3, 0x1, RZ ;  /* 0x0000000103038810 */ /* 0x008fe20007ffe0ff */
[----:B--2---:R-:W-:-:S04]  /*0b40*/  FADD R5, R6, R5 ;  /* 0x0000000506057221 */ /* 0x004fc80000000000 */
[----:B------:R3:W-:Y:S04]  /*0b50*/  @!P0 STL [R2+0x1ac], R3 ;  /* 0x0001ac0302008387 */ /* 0x0007e80000100800 */
[----:B------:R3:W-:Y:S02]  /*0b60*/  STL [R2+0x1c], R5 ;  /* 0x00001c0502007387 */ /* 0x0007e40000100800 */
.L_x_37:
[----:B------:R-:W-:Y:S05]  /*0b70*/  BSYNC.RECONVERGENT B0 ;  /* 0x0000000000007941 */ /* 0x000fea0003800200 */
.L_x_36:
[----:B------:R-:W-:-:S13]  /*0b80*/  PLOP3.LUT P0, PT, PT, PT, UP0, 0x80, 0x8 ;  /* 0x000000000008781c */ /* 0x000fda0003f0f008 */
[----:B------:R-:W-:Y:S05]  /*0b90*/  @!P0 EXIT ;  /* 0x000000000000894d */ /* 0x000fea0003800000 */
[----:B------:R-:W-:Y:S02]  /*0ba0*/  UISETP.GE.U32.AND UP0, UPT, UR13, 0x8, UPT ;  /* 0x000000080d00788c */ /* 0x000fe4000bf06070 */
[----:B------:R-:W-:-:S04]  /*0bb0*/  USHF.R.S32.HI UR4, URZ, 0x1f, UR7 ;  /* 0x0000001fff047899 */ /* 0x000fc80008011407 */
[----:B------:R-:W-:-:S04]  /*0bc0*/  ULEA.HI UR4, UR4, UR7, URZ, 0x3 ;  /* 0x0000000704047291 */ /* 0x000fc8000f8f18ff */
[----:B------:R-:W-:-:S03]  /*0bd0*/  USHF.R.S32.HI UR5, URZ, 0x3, UR4 ;  /* 0x00000003ff057899 */ /* 0x000fc60008011404 */
[----:B------:R-:W-:Y:S01]  /*0be0*/  UMOV UR4, URZ ;  /* 0x000000ff00047c82 */ /* 0x000fe20008000000 */
[----:B------:R-:W-:Y:S01]  /*0bf0*/  UIADD3 UR6, UPT, UPT, UR5, 0x1, URZ ;  /* 0x0000000105067890 */ /* 0x000fe2000fffe0ff */
[----:B------:R-:W-:Y:S11]  /*0c00*/  BRA.U !UP0, `(.L_x_38) ;  /* 0x0000000508c07547 */ /* 0x000ff6000b800000 */
[----:B------:R-:W4:Y:S01]  /*0c10*/  LDC R4, c[0x0][0x388] ;  /* 0x0000e200ff047b82 */ /* 0x000f220000000800 */
[----:B0-2---:R-:W-:Y:S01]  /*0c20*/  MOV R11, UR5 ;  /* 0x00000005000b7c02 */ /* 0x005fe20008000f00 */
[C-C-:B-1-3--:R-:W-:Y:S01]  /*0c30*/  IMAD R2, R9.reuse, UR6, R0.reuse ;  /* 0x0000000609027c24 */ /* 0x14afe2000f8e0200 */
[----:B------:R-:W-:Y:S01]  /*0c40*/  ISETP.NE.AND P0, PT, R9, RZ, PT ;  /* 0x000000ff0900720c */ /* 0x000fe20003f05270 */
[----:B------:R-:W-:Y:S01]  /*0c50*/  ULOP3.LUT UR4, UR13, 0x7ffffff8, URZ, 0xc0, !UPT ;  /* 0x7ffffff80d047892 */ /* 0x000fe2000f8ec0ff */
[CC--:B------:R-:W-:Y:S01]  /*0c60*/  LEA R6, R11.reuse, R0.reuse, 0x2 ;  /* 0x000000000b067211 */ /* 0x0c0fe200078e10ff */
[C-C-:B------:R-:W-:Y:S01]  /*0c70*/  IMAD R28, R11.reuse, 0x7, R0.reuse ;  /* 0x000000070b1c7824 */ /* 0x140fe200078e0200 */
[C---:B------:R-:W-:Y:S01]  /*0c80*/  LEA R16, R11.reuse, R0, 0x1 ;  /* 0x000000000b107211 */ /* 0x040fe200078e08ff */
[C-C-:B------:R-:W-:Y:S01]  /*0c90*/  IMAD R27, R11.reuse, 0x6, R0.reuse ;  /* 0x000000060b1b7824 */ /* 0x140fe200078e0200 */
[C---:B------:R-:W-:Y:S01]  /*0ca0*/  IADD3 R3, PT, PT, R0.reuse, 0x3, RZ ;  /* 0x0000000300037810 */ /* 0x040fe20007ffe0ff */
[C-C-:B------:R-:W-:Y:S01]  /*0cb0*/  IMAD R5, R11.reuse, 0x5, R0.reuse ;  /* 0x000000050b057824 */ /* 0x140fe200078e0200 */
[----:B------:R-:W-:Y:S01]  /*0cc0*/  ULEA UR7, UR5, 0x8, 0x3 ;  /* 0x0000000805077891 */ /* 0x000fe2000f8e18ff */
[----:B------:R-:W-:Y:S01]  /*0cd0*/  IMAD R7, R11, 0x3, R0 ;  /* 0x000000030b077824 */ /* 0x000fe200078e0200 */
[----:B------:R-:W-:Y:S01]  /*0ce0*/  IADD3 R17, PT, PT, R0, UR5, RZ ;  /* 0x0000000500117c10 */ /* 0x000fe2000fffe0ff */
[----:B------:R-:W-:-:S02]  /*0cf0*/  UIADD3 UR11, UPT, UPT, UR15, 0x1a0, URZ ;  /* 0x000001a00f0b7890 */ /* 0x000fc4000fffe0ff */
[----:B------:R-:W-:Y:S02]  /*0d00*/  UIADD3 UR10, UPT, UPT, UR15, 0x10, URZ ;  /* 0x000000100f0a7890 */ /* 0x000fe4000fffe0ff */
[----:B------:R-:W-:Y:S01]  /*0d10*/  UIADD3 UR5, UPT, UPT, -UR4, URZ, URZ ;  /* 0x000000ff04057290 */ /* 0x000fe2000fffe1ff */
[----:B----4-:R-:W-:Y:S01]  /*0d20*/  IADD3 R11, PT, PT, R9, R4, RZ ;  /* 0x00000004090b7210 */ /* 0x010fe20007ffe0ff */
[C-C-:B------:R-:W-:Y:S01]  /*0d30*/  IMAD R13, R4.reuse, 0x2, R9.reuse ;  /* 0x00000002040d7824 */ /* 0x140fe200078e0209 */
[C---:B------:R-:W-:Y:S01]  /*0d40*/  LEA R23, R4.reuse, R9, 0x2 ;  /* 0x0000000904177211 */ /* 0x040fe200078e10ff */
[C-C-:B------:R-:W-:Y:S02]  /*0d50*/  IMAD R15, R4.reuse, 0x3, R9.reuse ;  /* 0x00000003040f7824 */ /* 0x140fe400078e0209 */
[C-C-:B------:R-:W-:Y:S02]  /*0d60*/  IMAD R19, R4.reuse, 0x5, R9.reuse ;  /* 0x0000000504137824 */ /* 0x140fe400078e0209 */
[----:B------:R-:W-:-:S02]  /*0d70*/  IMAD R25, R4, 0x6, R9 ;  /* 0x0000000604197824 */ /* 0x000fc400078e0209 */
[C---:B------:R-:W-:Y:S02]  /*0d80*/  IMAD R9, R4.reuse, 0x7, R9 ;  /* 0x0000000704097824 */ /* 0x040fe400078e0209 */
[----:B------:R-:W-:Y:S02]  /*0d90*/  IMAD R21, R4, UR6, RZ ;  /* 0x0000000604157c24 */ /* 0x000fe4000f8e02ff */
[--C-:B------:R-:W-:Y:S02]  /*0da0*/  IMAD R4, R11, UR6, R0.reuse ;  /* 0x000000060b047c24 */ /* 0x100fe4000f8e0200 */
[--C-:B------:R-:W-:Y:S02]  /*0db0*/  IMAD R20, R13, UR6, R0.reuse ;  /* 0x000000060d147c24 */ /* 0x100fe4000f8e0200 */
[--C-:B------:R-:W-:Y:S02]  /*0dc0*/  IMAD R22, R15, UR6, R0.reuse ;  /* 0x000000060f167c24 */ /* 0x100fe4000f8e0200 */
[----:B------:R-:W-:-:S02]  /*0dd0*/  IMAD R23, R23, UR6, R0 ;  /* 0x0000000617177c24 */ /* 0x000fc4000f8e0200 */
[--C-:B------:R-:W-:Y:S02]  /*0de0*/  IMAD R24, R19, UR6, R0.reuse ;  /* 0x0000000613187c24 */ /* 0x100fe4000f8e0200 */
[--C-:B------:R-:W-:Y:S02]  /*0df0*/  IMAD R25, R25, UR6, R0.reuse ;  /* 0x0000000619197c24 */ /* 0x100fe4000f8e0200 */
[----:B------:R-:W-:-:S07]  /*0e00*/  IMAD R26, R9, UR6, R0 ;  /* 0x00000006091a7c24 */ /* 0x000fce000f8e0200 */
.L_x_39:
[----:B------:R-:W2:Y:S01]  /*0e10*/  @!P0 LDL R29, [UR11+-0x10] ;  /* 0xfffff00bff1d8983 */ /* 0x000ea20008100800 */
[----:B----4-:R-:W0:Y:S03]  /*0e20*/  @!P0 LDC.64 R12, c[0x0][0x3b0] ;  /* 0x0000ec00ff0c8b82 */ /* 0x010e260000000a00 */
[----:B------:R-:W3:Y:S01]  /*0e30*/  LDL.128 R8, [UR10+-0x10] ;  /* 0xfffff00aff087983 */ /* 0x000ee20008100c00 */
[----:B------:R-:W-:-:S05]  /*0e40*/  @!P0 IADD3 R19, PT, PT, R3, -0x3, RZ ;  /* 0xfffffffd03138810 */ /* 0x000fca0007ffe0ff */
[----:B0-----:R-:W-:Y:S02]  /*0e50*/  @!P0 IMAD.WIDE R18, R19, 0x4, R12 ;  /* 0x0000000413128825 */ /* 0x001fe400078e020c */
[----:B------:R-:W0:Y:S03]  /*0e60*/  @!P0 LDC.64 R12, c[0x0][0x3b0] ;  /* 0x0000ec00ff0c8b82 */ /* 0x000e260000000a00 */
[----:B--2---:R1:W-:Y:S04]  /*0e70*/  @!P0 STG.E desc[UR8][R18.64], R29 ;  /* 0x0000001d12008986 */ /* 0x0043e8000c101908 */
[----:B-1----:R-:W2:Y:S01]  /*0e80*/  @!P0 LDL R29, [UR11+-0xc] ;  /* 0xfffff40bff1d8983 */ /* 0x002ea20008100800 */
[----:B------:R-:W1:Y:S02]  /*0e90*/  LDC.64 R18, c[0x0][0x3a8] ;  /* 0x0000ea00ff127b82 */ /* 0x000e640000000a00 */
[----:B-1----:R-:W-:-:S05]  /*0ea0*/  IMAD.WIDE R14, R2, 0x4, R18 ;  /* 0x00000004020e7825 */ /* 0x002fca00078e0212 */
[----:B---3--:R1:W-:Y:S04]  /*0eb0*/  STG.E desc[UR8][R14.64], R8 ;  /* 0x000000080e007986 */ /* 0x0083e8000c101908 */
[----:B-1----:R-:W3:Y:S01]  /*0ec0*/  @!P0 LDL R14, [UR11+-0x8] ;  /* 0xfffff80bff0e8983 */ /* 0x002ee20008100800 */
[----:B------:R-:W-:-:S03]  /*0ed0*/  @!P0 IADD3 R15, PT, PT, R17, 0x1, RZ ;  /* 0x00000001110f8810 */ /* 0x000fc60007ffe0ff */
[----:B------:R-:W4:Y:S02]  /*0ee0*/  @!P0 LDL R8, [UR11+-0x4] ;  /* 0xfffffc0bff088983 */ /* 0x000f240008100800 */
[----:B0-----:R-:W-:Y:S02]  /*0ef0*/  @!P0 IMAD.WIDE R12, R15, 0x4, R12 ;  /* 0x000000040f0c8825 */ /* 0x001fe400078e020c */
[----:B------:R-:W5:Y:S04]  /*0f00*/  @!P0 LDL R15, [UR11] ;  /* 0x0000000bff0f8983 */ /* 0x000f680008100800 */
[----:B--2---:R0:W-:Y:S02]  /*0f10*/  @!P0 STG.E desc[UR8][R12.64], R29 ;  /* 0x0000001d0c008986 */ /* 0x0041e4000c101908 */
[----:B0-----:R-:W-:-:S05]  /*0f20*/  IMAD.WIDE R12, R4, 0x4, R18 ;  /* 0x00000004040c7825 */ /* 0x001fca00078e0212 */
[----:B------:R0:W-:Y:S02]  /*0f30*/  STG.E desc[UR8][R12.64], R9 ;  /* 0x000000090c007986 */ /* 0x0001e4000c101908 */
[----:B0-----:R-:W0:Y:S01]  /*0f40*/  @!P0 LDC.64 R12, c[0x0][0x3b0] ;  /* 0x0000ec00ff0c8b82 */ /* 0x001e220000000a00 */
[----:B------:R-:W-:-:S05]  /*0f50*/  @!P0 IADD3 R29, PT, PT, R16, 0x2, RZ ;  /* 0x00000002101d8810 */ /* 0x000fca0007ffe0ff */
[----:B0-----:R-:W-:-:S05]  /*0f60*/  @!P0 IMAD.WIDE R12, R29, 0x4, R12 ;  /* 0x000000041d0c8825 */ /* 0x001fca00078e020c */
[----:B---3--:R0:W-:Y:S02]  /*0f70*/  @!P0 STG.E desc[UR8][R12.64], R14 ;  /* 0x0000000e0c008986 */ /* 0x0081e4000c101908 */
[----:B0-----:R-:W-:-:S05]  /*0f80*/  IMAD.WIDE R12, R20, 0x4, R18 ;  /* 0x00000004140c7825 */ /* 0x001fca00078e0212 */
[----:B------:R0:W-:Y:S02]  /*0f90*/  STG.E desc[UR8][R12.64], R10 ;  /* 0x0000000a0c007986 */ /* 0x0001e4000c101908 */
[----:B0-----:R-:W0:Y:S01]  /*0fa0*/  @!P0 LDC.64 R12, c[0x0][0x3b0] ;  /* 0x0000ec00ff0c8b82 */ /* 0x001e220000000a00 */
[----:B------:R-:W-:Y:S01]  /*0fb0*/  @!P0 IADD3 R29, PT, PT, R7, 0x3, RZ ;  /* 0x00000003071d8810 */ /* 0x000fe20007ffe0ff */
[----:B------:R-:W2:Y:S04]  /*0fc0*/  @!P0 LDL R10, [UR11+0xc] ;  /* 0x00000c0bff0a8983 */ /* 0x000ea80008100800 */
[----:B0-----:R-:W-:-:S05]  /*0fd0*/  @!P0 IMAD.WIDE R12, R29, 0x4, R12 ;  /* 0x000000041d0c8825 */ /* 0x001fca00078e020c */
[----:B----4-:R0:W-:Y:S02]  /*0fe0*/  @!P0 STG.E desc[UR8][R12.64], R8 ;  /* 0x000000080c008986 */ /* 0x0101e4000c101908 */
[----:B0-----:R-:W0:Y:S01]  /*0ff0*/  @!P0 LDC.64 R8, c[0x0][0x3b0] ;  /* 0x0000ec00ff088b82 */ /* 0x001e220000000a00 */
[----:B------:R-:W-:-:S05]  /*1000*/  @!P0 IADD3 R29, PT, PT, R6, 0x4, RZ ;  /* 0x00000004061d8810 */ /* 0x000fca0007ffe0ff */
[----:B0-----:R-:W-:Y:S02]  /*1010*/  @!P0 IMAD.WIDE R12, R29, 0x4, R8 ;  /* 0x000000041d0c8825 */ /* 0x001fe400078e0208 */
[----:B------:R-:W3:Y:S02]  /*1020*/  @!P0 LDL R29, [UR11+0x8] ;  /* 0x0000080bff1d8983 */ /* 0x000ee40008100800 */
[----:B------:R-:W-:-:S05]  /*1030*/  IMAD.WIDE R8, R22, 0x4, R18 ;  /* 0x0000000416087825 */ /* 0x000fca00078e0212 */
[----:B------:R0:W-:Y:S04]  /*1040*/  STG.E desc[UR8][R8.64], R11 ;  /* 0x0000000b08007986 */ /* 0x0001e8000c101908 */
[----:B-----5:R1:W-:Y:S04]  /*1050*/  @!P0 STG.E desc[UR8][R12.64], R15 ;  /* 0x0000000f0c008986 */ /* 0x0203e8000c101908 */
[----:B0-----:R-:W4:Y:S04]  /*1060*/  @!P0 LDL R11, [UR11+0x4] ;  /* 0x0000040bff0b8983 */ /* 0x001f280008100800 */
[----:B-1----:R-:W5:Y:S01]  /*1070*/  LDL.128 R12, [UR10] ;  /* 0x0000000aff0c7983 */ /* 0x002f620008100c00 */
[----:B------:R-:W-:Y:S01]  /*1080*/  IMAD.WIDE R8, R23, 0x4, R18 ;  /* 0x0000000417087825 */ /* 0x000fe200078e0212 */
[----:B------:R-:W-:-:S04]  /*1090*/  UIADD3 UR5, UPT, UPT, UR5, 0x8, URZ ;  /* 0x0000000805057890 */ /* 0x000fc8000fffe0ff */
[----:B------:R-:W-:Y:S01]  /*10a0*/  UISETP.NE.AND UP0, UPT, UR5, URZ, UPT ;  /* 0x000000ff0500728c */ /* 0x000fe2000bf05270 */
[----:B------:R-:W-:Y:S01]  /*10b0*/  IADD3 R6, PT, PT, R6, UR7, RZ ;  /* 0x0000000706067c10 */ /* 0x000fe2000fffe0ff */
[----:B------:R-:W-:Y:S01]  /*10c0*/  VIADD R17, R17, UR7 ;  /* 0x0000000711117c36 */ /* 0x000fe20008000000 */
[----:B------:R-:W-:Y:S02]  /*10d0*/  IADD3 R7, PT, PT, R7, UR7, RZ ;  /* 0x0000000707077c10 */ /* 0x000fe4000fffe0ff */
[----:B------:R-:W-:Y:S02]  /*10e0*/  IADD3 R16, PT, PT, R16, UR7, RZ ;  /* 0x0000000710107c10 */ /* 0x000fe4000fffe0ff */
[----:B------:R-:W-:Y:S02]  /*10f0*/  IADD3 R3, PT, PT, R3, UR7, RZ ;  /* 0x0000000703037c10 */ /* 0x000fe4000fffe0ff */
[C---:B------:R-:W-:Y:S02]  /*1100*/  LEA R4, R21.reuse, R4, 0x3 ;  /* 0x0000000415047211 */ /* 0x040fe400078e18ff */
[----:B------:R-:W-:-:S02]  /*1110*/  LEA R20, R21, R20, 0x3 ;  /* 0x0000001415147211 */ /* 0x000fc400078e18ff */
[C---:B------:R-:W-:Y:S02]  /*1120*/  LEA R22, R21.reuse, R22, 0x3 ;  /* 0x0000001615167211 */ /* 0x040fe400078e18ff */
[C---:B------:R-:W-:Y:S02]  /*1130*/  LEA R23, R21.reuse, R23, 0x3 ;  /* 0x0000001715177211 */ /* 0x040fe400078e18ff */
[----:B------:R-:W-:Y:S01]  /*1140*/  LEA R2, R21, R2, 0x3 ;  /* 0x0000000215027211 */ /* 0x000fe200078e18ff */
[----:B------:R-:W-:Y:S02]  /*1150*/  UIADD3 UR10, UPT, UPT, UR10, 0x20, URZ ;  /* 0x000000200a0a7890 */ /* 0x000fe4000fffe0ff */
[----:B------:R-:W-:Y:S01]  /*1160*/  UIADD3 UR11, UPT, UPT, UR11, 0x20, URZ ;  /* 0x000000200b0b7890 */ /* 0x000fe2000fffe0ff */
[----:B-----5:R0:W-:Y:S02]  /*1170*/  STG.E desc[UR8][R8.64], R12 ;  /* 0x0000000c08007986 */ /* 0x0201e4000c101908 */
[----:B0-----:R-:W0:Y:S01]  /*1180*/  @!P0 LDC.64 R8, c[0x0][0x3b0] ;  /* 0x0000ec00ff088b82 */ /* 0x001e220000000a00 */
[----:B------:R-:W-:-:S05]  /*1190*/  @!P0 IADD3 R12, PT, PT, R5, 0x5, RZ ;  /* 0x00000005050c8810 */ /* 0x000fca0007ffe0ff */
[----:B0-----:R-:W-:-:S05]  /*11a0*/  @!P0 IMAD.WIDE R8, R12, 0x4, R8 ;  /* 0x000000040c088825 */ /* 0x001fca00078e0208 */
[----:B----4-:R0:W-:Y:S02]  /*11b0*/  @!P0 STG.E desc[UR8][R8.64], R11 ;  /* 0x0000000b08008986 */ /* 0x0101e4000c101908 */
[----:B0-----:R-:W-:-:S05]  /*11c0*/  IMAD.WIDE R8, R24, 0x4, R18 ;  /* 0x0000000418087825 */ /* 0x001fca00078e0212 */
[----:B------:R0:W-:Y:S02]  /*11d0*/  STG.E desc[UR8][R8.64], R13 ;  /* 0x0000000d08007986 */ /* 0x0001e4000c101908 */
[----:B0-----:R-:W0:Y:S08]  /*11e0*/  @!P0 LDC.64 R12, c[0x0][0x3b0] ;  /* 0x0000ec00ff0c8b82 */ /* 0x001e300000000a00 */
[----:B------:R-:W1:Y:S01]  /*11f0*/  @!P0 LDC.64 R8, c[0x0][0x3b0] ;  /* 0x0000ec00ff088b82 */ /* 0x000e620000000a00 */
[----:B------:R-:W-:-:S04]  /*1200*/  @!P0 VIADD R11, R27, 0x6 ;  /* 0x000000061b0b8836 */ /* 0x000fc80000000000 */
[----:B0-----:R-:W-:Y:S01]  /*1210*/  @!P0 IMAD.WIDE R12, R11, 0x4, R12 ;  /* 0x000000040b0c8825 */ /* 0x001fe200078e020c */
[----:B------:R-:W-:-:S04]  /*1220*/  @!P0 IADD3 R11, PT, PT, R28, 0x7, RZ ;  /* 0x000000071c0b8810 */ /* 0x000fc80007ffe0ff */
[----:B---3--:R0:W-:Y:S01]  /*1230*/  @!P0 STG.E desc[UR8][R12.64], R29 ;  /* 0x0000001d0c008986 */ /* 0x0081e2000c101908 */
[----:B-1----:R-:W-:-:S04]  /*1240*/  @!P0 IMAD.WIDE R8, R11, 0x4, R8 ;  /* 0x000000040b088825 */ /* 0x002fc800078e0208 */
[----:B0-----:R-:W-:-:S04]  /*1250*/  IMAD.WIDE R12, R25, 0x4, R18 ;  /* 0x00000004190c7825 */ /* 0x001fc800078e0212 */
[----:B------:R-:W-:Y:S01]  /*1260*/  IMAD.WIDE R18, R26, 0x4, R18 ;  /* 0x000000041a127825 */ /* 0x000fe200078e0212 */
[----:B------:R4:W-:Y:S04]  /*1270*/  STG.E desc[UR8][R12.64], R14 ;  /* 0x0000000e0c007986 */ /* 0x0009e8000c101908 */
[----:B--2---:R4:W-:Y:S04]  /*1280*/  @!P0 STG.E desc[UR8][R8.64], R10 ;  /* 0x0000000a08008986 */ /* 0x0049e8000c101908 */
[----:B------:R4:W-:Y:S01]  /*1290*/  STG.E desc[UR8][R18.64], R15 ;  /* 0x0000000f12007986 */ /* 0x0009e2000c101908 */
[----:B------:R-:W-:Y:S01]  /*12a0*/  IADD3 R28, PT, PT, R28, UR7, RZ ;  /* 0x000000071c1c7c10 */ /* 0x000fe2000fffe0ff */
[----:B------:R-:W-:Y:S01]  /*12b0*/  IMAD R26, R21, 0x8, R26 ;  /* 0x00000008151a7824 */ /* 0x000fe200078e021a */
[----:B------:R-:W-:-:S02]  /*12c0*/  IADD3 R27, PT, PT, R27, UR7, RZ ;  /* 0x000000071b1b7c10 */ /* 0x000fc4000fffe0ff */
[----:B------:R-:W-:Y:S02]  /*12d0*/  IADD3 R5, PT, PT, R5, UR7, RZ ;  /* 0x0000000705057c10 */ /* 0x000fe4000fffe0ff */
[C---:B------:R-:W-:Y:S02]  /*12e0*/  LEA R24, R21.reuse, R24, 0x3 ;  /* 0x0000001815187211 */ /* 0x040fe400078e18ff */
[----:B------:R-:W-:Y:S01]  /*12f0*/  LEA R25, R21, R25, 0x3 ;  /* 0x0000001915197211 */ /* 0x000fe200078e18ff */
[----:B------:R-:W-:Y:S06]  /*1300*/  BRA.U UP0, `(.L_x_39) ;  /* 0xfffffff900c07547 */ /* 0x000fec000b83ffff */
.L_x_38:
[----:B----4-:R-:W0:Y:S02]  /*1310*/  LDC R18, c[0x0][0x384] ;  /* 0x0000e100ff127b82 */ /* 0x010e240000000800 */
[----:B0-23--:R-:W-:-:S13]  /*1320*/  LOP3.LUT P0, R2, R18, 0x7, RZ, 0xc0, !PT ;  /* 0x0000000712027812 */ /* 0x00dfda000780c0ff */
[----:B------:R-:W-:Y:S05]  /*1330*/  @!P0 EXIT ;  /* 0x000000000000894d */ /* 0x000fea0003800000 */
[----:B------:R-:W0:Y:S01]  /*1340*/  S2R R19, SR_TID.X ;  /* 0x0000000000137919 */ /* 0x000e220000002100 */
[----:B------:R-:W-:Y:S02]  /*1350*/  ISETP.GE.U32.AND P1, PT, R2, 0x4, PT ;  /* 0x000000040200780c */ /* 0x000fe40003f26070 */
[----:B------:R-:W-:-:S04]  /*1360*/  LOP3.LUT R20, R18, 0x3, RZ, 0xc0, !PT ;  /* 0x0000000312147812 */ /* 0x000fc800078ec0ff */
[----:B------:R-:W-:-:S07]  /*1370*/  ISETP.NE.AND P0, PT, R20, RZ, PT ;  /* 0x000000ff1400720c */ /* 0x000fce0003f05270 */
[----:B------:R-:W-:Y:S06]  /*1380*/  @!P1 BRA `(.L_x_40) ;  /* 0x0000000000c89947 */ /* 0x000fec0003800000 */
[----:B0-----:R-:W-:Y:S01]  /*1390*/  ISETP.NE.AND P1, PT, R19, RZ, PT ;  /* 0x000000ff1300720c */ /* 0x001fe20003f25270 */
[----:B------:R-:W-:Y:S01]  /*13a0*/  ULEA UR7, UR4, UR14, 0x2 ;  /* 0x0000000e04077291 */ /* 0x000fe2000f8e10ff */
[----:B------:R-:W0:Y:S01]  /*13b0*/  LDC.64 R16, c[0x0][0x3a8] ;  /* 0x0000ea00ff107b82 */ /* 0x000e220000000a00 */
[----:B------:R-:W-:-:S09]  /*13c0*/  ULEA UR5, UR4, UR14, 0x2 ;  /* 0x0000000e04057291 */ /* 0x000fd2000f8e10ff */
[----:B------:R-:W2:Y:S01]  /*13d0*/  LDL.64 R2, [UR5] ;  /* 0x00000005ff027983 */ /* 0x000ea20008100a00 */
[----:B------:R-:W3:Y:S03]  /*13e0*/  @!P1 LDC.64 R10, c[0x0][0x3b0] ;  /* 0x0000ec00ff0a9b82 */ /* 0x000ee60000000a00 */
[----:B------:R-:W4:Y:S04]  /*13f0*/  @!P1 LDL R22, [UR7+0x190] ;  /* 0x00019007ff169983 */ /* 0x000f280008100800 */
[----:B------:R-:W5:Y:S01]  /*1400*/  @!P1 LDL R25, [UR7+0x194] ;  /* 0x00019407ff199983 */ /* 0x000f620008100800 */
[----:B------:R-:W0:Y:S03]  /*1410*/  @!P1 LDC.64 R6, c[0x0][0x3b0] ;  /* 0x0000ec00ff069b82 */ /* 0x000e260000000a00 */
[----:B------:R-:W5:Y:S04]  /*1420*/  @!P1 LDL R23, [UR7+0x198] ;  /* 0x00019807ff179983 */ /* 0x000f680008100800 */
[----:B------:R-:W5:Y:S01]  /*1430*/  LDL.64 R4, [UR5+0x8] ;  /* 0x00000805ff047983 */ /* 0x000f620008100a00 */
[----:B------:R-:W-:Y:S01]  /*1440*/  MOV R13, UR4 ;  /* 0x00000004000d7c02 */ /* 0x000fe20008000f00 */
[----:B-1----:R-:W1:Y:S02]  /*1450*/  @!P1 LDC.64 R8, c[0x0][0x3b0] ;  /* 0x0000ec00ff089b82 */ /* 0x002e640000000a00 */
[----:B------:R-:W5:Y:S01]  /*1460*/  @!P1 LDL R21, [UR7+0x19c] ;  /* 0x00019c07ff159983 */ /* 0x000f620008100800 */
[----:B------:R-:W3:Y:S01]  /*1470*/  LDCU UR7, c[0x0][0x388] ;  /* 0x00007100ff0777ac */ /* 0x000ee20008000800 */
[----:B------:R-:W-:-:S04]  /*1480*/  @!P1 IMAD R27, R13, UR6, R0 ;  /* 0x000000060d1b9c24 */ /* 0x000fc8000f8e0200 */
[----:B------:R-:W5:Y:S01]  /*1490*/  @!P1 LDC.64 R14, c[0x0][0x3b0] ;  /* 0x0000ec00ff0e9b82 */ /* 0x000f620000000a00 */
[----:B------:R-:W-:Y:S01]  /*14a0*/  VOTEU.ALL UP0, P1 ;  /* 0x0000000000ff7886 */ /* 0x000fe20000800000 */
[----:B---3--:R-:W-:Y:S01]  /*14b0*/  @!P1 IMAD.WIDE R26, R27, 0x4, R10 ;  /* 0x000000041b1a9825 */ /* 0x008fe200078e020a */
[----:B------:R-:W-:-:S05]  /*14c0*/  MOV R12, UR7 ;  /* 0x00000007000c7c02 */ /* 0x000fca0008000f00 */
[----:B------:R-:W-:Y:S01]  /*14d0*/  IMAD R29, R12, UR4, R19 ;  /* 0x000000040c1d7c24 */ /* 0x000fe2000f8e0213 */
[----:B------:R-:W-:-:S03]  /*14e0*/  @!UP0 UIMAD UR5, UR6, UR4, UR6 ;  /* 0x00000004060582a4 */ /* 0x000fc6000f8e0206 */
[C---:B------:R-:W-:Y:S01]  /*14f0*/  IMAD R11, R29.reuse, UR6, R0 ;  /* 0x000000061d0b7c24 */ /* 0x040fe2000f8e0200 */
[----:B------:R-:W-:Y:S02]  /*1500*/  IADD3 R29, PT, PT, R29, UR7, RZ ;  /* 0x000000071d1d7c10 */ /* 0x000fe4000fffe0ff */
[----:B------:R-:W-:Y:S02]  /*1510*/  @!P1 IADD3 R28, PT, PT, R13, 0x2, RZ ;  /* 0x000000020d1c9810 */ /* 0x000fe40007ffe0ff */
[----:B------:R-:W-:Y:S01]  /*1520*/  IADD3 R12, PT, PT, R29, UR7, RZ ;  /* 0x000000071d0c7c10 */ /* 0x000fe2000fffe0ff */
[----:B0-----:R-:W-:Y:S01]  /*1530*/  IMAD.WIDE R10, R11, 0x4, R16 ;  /* 0x000000040b0a7825 */ /* 0x001fe200078e0210 */
[----:B------:R-:W-:-:S03]  /*1540*/  @!P1 IADD3 R24, PT, PT, R0, UR5, RZ ;  /* 0x0000000500189c10 */ /* 0x000fc6000fffe0ff */
[--C-:B------:R-:W-:Y:S02]  /*1550*/  IMAD R29, R29, UR6, R0.reuse ;  /* 0x000000061d1d7c24 */ /* 0x100fe4000f8e0200 */
[----:B------:R-:W-:Y:S02]  /*1560*/  @!P1 IMAD R28, R28, UR6, R0 ;  /* 0x000000061c1c9c24 */ /* 0x000fe4000f8e0200 */
[----:B------:R-:W-:-:S04]  /*1570*/  @!P1 IMAD.WIDE R6, R24, 0x4, R6 ;  /* 0x0000000418069825 */ /* 0x000fc800078e0206 */
[----:B-1----:R-:W-:Y:S01]  /*1580*/  @!P1 IMAD.WIDE R8, R28, 0x4, R8 ;  /* 0x000000041c089825 */ /* 0x002fe200078e0208 */
[----:B------:R-:W-:Y:S01]  /*1590*/  UIADD3 UR4, UPT, UPT, UR4, 0x4, URZ ;  /* 0x0000000404047890 */ /* 0x000fe2000fffe0ff */
[----:B----4-:R0:W-:Y:S04]  /*15a0*/  @!P1 STG.E desc[UR8][R26.64], R22 ;  /* 0x000000161a009986 */ /* 0x0101e8000c101908 */
[----:B--2---:R1:W-:Y:S01]  /*15b0*/  STG.E desc[UR8][R10.64], R2 ;  /* 0x000000020a007986 */ /* 0x0043e2000c101908 */
[----:B0-----:R-:W-:Y:S01]  /*15c0*/  @!P1 IADD3 R27, PT, PT, R13, 0x3, RZ ;  /* 0x000000030d1b9810 */ /* 0x001fe20007ffe0ff */
[C---:B------:R-:W-:Y:S02]  /*15d0*/  VIADD R22, R12.reuse, UR7 ;  /* 0x000000070c167c36 */ /* 0x040fe40008000000 */
[----:B------:R-:W-:-:S02]  /*15e0*/  IMAD R13, R12, UR6, R0 ;  /* 0x000000060c0d7c24 */ /* 0x000fc4000f8e0200 */
[--C-:B------:R-:W-:Y:S02]  /*15f0*/  @!P1 IMAD R27, R27, UR6, R0.reuse ;  /* 0x000000061b1b9c24 */ /* 0x100fe4000f8e0200 */
[----:B------:R-:W-:Y:S02]  /*1600*/  IMAD R22, R22, UR6, R0 ;  /* 0x0000000616167c24 */ /* 0x000fe4000f8e0200 */
[--C-:B-1----:R-:W-:Y:S01]  /*1610*/  IMAD.WIDE R10, R29, 0x4, R16.reuse ;  /* 0x000000041d0a7825 */ /* 0x102fe200078e0210 */
[----:B-----5:R2:W-:Y:S03]  /*1620*/  @!P1 STG.E desc[UR8][R6.64], R25 ;  /* 0x0000001906009986 */ /* 0x0205e6000c101908 */
[----:B------:R-:W-:Y:S01]  /*1630*/  IMAD.WIDE R12, R13, 0x4, R16 ;  /* 0x000000040d0c7825 */ /* 0x000fe200078e0210 */
[----:B------:R2:W-:Y:S03]  /*1640*/  STG.E desc[UR8][R10.64], R3 ;  /* 0x000000030a007986 */ /* 0x0005e6000c101908 */
[----:B------:R-:W-:Y:S01]  /*1650*/  @!P1 IMAD.WIDE R14, R27, 0x4, R14 ;  /* 0x000000041b0e9825 */ /* 0x000fe200078e020e */
[----:B------:R2:W-:Y:S03]  /*1660*/  @!P1 STG.E desc[UR8][R8.64], R23 ;  /* 0x0000001708009986 */ /* 0x0005e6000c101908 */
[----:B------:R-:W-:Y:S01]  /*1670*/  IMAD.WIDE R16, R22, 0x4, R16 ;  /* 0x0000000416107825 */ /* 0x000fe200078e0210 */
[----:B------:R2:W-:Y:S04]  /*1680*/  STG.E desc[UR8][R12.64], R4 ;  /* 0x000000040c007986 */ /* 0x0005e8000c101908 */
[----:B------:R2:W-:Y:S04]  /*1690*/  @!P1 STG.E desc[UR8][R14.64], R21 ;  /* 0x000000150e009986 */ /* 0x0005e8000c101908 */
[----:B------:R2:W-:Y:S02]  /*16a0*/  STG.E desc[UR8][R16.64], R5 ;  /* 0x0000000510007986 */ /* 0x0005e4000c101908 */
.L_x_40:
[----:B------:R-:W-:Y:S05]  /*16b0*/  @!P0 EXIT ;  /* 0x000000000000894d */ /* 0x000fea0003800000 */
[----:B------:R-:W-:Y:S02]  /*16c0*/  ISETP.NE.AND P1, PT, R20, 0x1, PT ;  /* 0x000000011400780c */ /* 0x000fe40003f25270 */
[----:B------:R-:W-:-:S04]  /*16d0*/  LOP3.LUT R18, R18, 0x1, RZ, 0xc0, !PT ;  /* 0x0000000112127812 */ /* 0x000fc800078ec0ff */
[----:B------:R-:W-:-:S07]  /*16e0*/  ISETP.NE.U32.AND P0, PT, R18, 0x1, PT ;  /* 0x000000011200780c */ /* 0x000fce0003f05070 */
[----:B------:R-:W-:Y:S06]  /*16f0*/  @!P1 BRA `(.L_x_41) ;  /* 0x0000000000749947 */ /* 0x000fec0003800000 */
[----:B0-----:R-:W-:Y:S01]  /*1700*/  ISETP.NE.AND P1, PT, R19, RZ, PT ;  /* 0x000000ff1300720c */ /* 0x001fe20003f25270 */
[----:B------:R-:W-:Y:S01]  /*1710*/  ULEA UR7, UR4, UR14, 0x2 ;  /* 0x0000000e04077291 */ /* 0x000fe2000f8e10ff */
[----:B--2---:R-:W0:Y:S01]  /*1720*/  LDC.64 R4, c[0x0][0x3a8] ;  /* 0x0000ea00ff047b82 */ /* 0x004e220000000a00 */
[----:B------:R-:W-:-:S09]  /*1730*/  ULEA UR5, UR4, UR14, 0x2 ;  /* 0x0000000e04057291 */ /* 0x000fd2000f8e10ff */
[----:B------:R-:W2:Y:S01]  /*1740*/  LDL.64 R2, [UR5] ;  /* 0x00000005ff027983 */ /* 0x000ea20008100a00 */
[----:B-1----:R-:W1:Y:S01]  /*1750*/  @!P1 LDC.64 R8, c[0x0][0x3b0] ;  /* 0x0000ec00ff089b82 */ /* 0x002e620000000a00 */
[----:B------:R-:W3:Y:S02]  /*1760*/  LDCU UR5, c[0x0][0x388] ;  /* 0x00007100ff0577ac */ /* 0x000ee40008000800 */
[----:B------:R-:W4:Y:S04]  /*1770*/  @!P1 LDL R13, [UR7+0x190] ;  /* 0x00019007ff0d9983 */ /* 0x000f280008100800 */
[----:B------:R-:W5:Y:S01]  /*1780*/  @!P1 LDL R21, [UR7+0x194] ;  /* 0x00019407ff159983 */ /* 0x000f620008100800 */
[----:B------:R-:W0:Y:S01]  /*1790*/  @!P1 LDC.64 R6, c[0x0][0x3b0] ;  /* 0x0000ec00ff069b82 */ /* 0x000e220000000a00 */
[----:B------:R-:W-:Y:S01]  /*17a0*/  VOTEU.ALL UP0, P1 ;  /* 0x0000000000ff7886 */ /* 0x000fe20000800000 */
[----:B------:R-:W-:-:S02]  /*17b0*/  MOV R23, UR4 ;  /* 0x0000000400177c02 */ /* 0x000fc40008000f00 */
[----:B---3--:R-:W-:Y:S02]  /*17c0*/  MOV R10, UR5 ;  /* 0x00000005000a7c02 */ /* 0x008fe40008000f00 */
[----:B------:R-:W-:-:S03]  /*17d0*/  @!UP0 UIMAD UR7, UR6, UR4, UR6 ;  /* 0x00000004060782a4 */ /* 0x000fc6000f8e0206 */
[----:B------:R-:W-:Y:S02]  /*17e0*/  IMAD R15, R10, UR4, R19 ;  /* 0x000000040a0f7c24 */ /* 0x000fe4000f8e0213 */
[----:B------:R-:W-:-:S03]  /*17f0*/  @!P1 IMAD R23, R23, UR6, R0 ;  /* 0x0000000617179c24 */ /* 0x000fc6000f8e0200 */
[C---:B------:R-:W-:Y:S01]  /*1800*/  IADD3 R11, PT, PT, R15.reuse, UR5, RZ ;  /* 0x000000050f0b7c10 */ /* 0x040fe2000fffe0ff */
[----:B------:R-:W-:Y:S01]  /*1810*/  IMAD R15, R15, UR6, R0 ;  /* 0x000000060f0f7c24 */ /* 0x000fe2000f8e0200 */
[----:B------:R-:W-:-:S03]  /*1820*/  @!P1 IADD3 R25, PT, PT, R0, UR7, RZ ;  /* 0x0000000700199c10 */ /* 0x000fc6000fffe0ff */
[----:B------:R-:W-:Y:S02]  /*1830*/  IMAD R17, R11, UR6, R0 ;  /* 0x000000060b117c24 */ /* 0x000fe4000f8e0200 */
[----:B-1----:R-:W-:-:S04]  /*1840*/  @!P1 IMAD.WIDE R10, R23, 0x4, R8 ;  /* 0x00000004170a9825 */ /* 0x002fc800078e0208 */
[----:B0-----:R-:W-:-:S04]  /*1850*/  IMAD.WIDE R8, R15, 0x4, R4 ;  /* 0x000000040f087825 */ /* 0x001fc800078e0204 */
[----:B------:R-:W-:-:S04]  /*1860*/  @!P1 IMAD.WIDE R6, R25, 0x4, R6 ;  /* 0x0000000419069825 */ /* 0x000fc800078e0206 */
[----:B------:R-:W-:Y:S01]  /*1870*/  IMAD.WIDE R4, R17, 0x4, R4 ;  /* 0x0000000411047825 */ /* 0x000fe200078e0204 */
[----:B------:R-:W-:Y:S01]  /*1880*/  UIADD3 UR4, UPT, UPT, UR4, 0x2, URZ ;  /* 0x0000000204047890 */ /* 0x000fe2000fffe0ff */
[----:B----4-:R3:W-:Y:S04]  /*1890*/  @!P1 STG.E desc[UR8][R10.64], R13 ;  /* 0x0000000d0a009986 */ /* 0x0107e8000c101908 */
[----:B--2---:R3:W-:Y:S04]  /*18a0*/  STG.E desc[UR8][R8.64], R2 ;  /* 0x0000000208007986 */ /* 0x0047e8000c101908 */
[----:B-----5:R3:W-:Y:S04]  /*18b0*/  @!P1 STG.E desc[UR8][R6.64], R21 ;  /* 0x0000001506009986 */ /* 0x0207e8000c101908 */
[----:B------:R3:W-:Y:S02]  /*18c0*/  STG.E desc[UR8][R4.64], R3 ;  /* 0x0000000304007986 */ /* 0x0007e4000c101908 */
.L_x_41:
[----:B------:R-:W-:Y:S05]  /*18d0*/  @P0 EXIT ;  /* 0x000000000000094d */ /* 0x000fea0003800000 */
[----:B0-----:R-:W-:Y:S01]  /*18e0*/  ISETP.NE.AND P0, PT, R19, RZ, PT ;  /* 0x000000ff1300720c */ /* 0x001fe20003f05270 */
[----:B------:R-:W-:Y:S01]  /*18f0*/  ULEA UR7, UR4, UR14, 0x2 ;  /* 0x0000000e04077291 */ /* 0x000fe2000f8e10ff */
[----:B--23--:R-:W0:Y:S08]  /*1900*/  LDC.64 R4, c[0x0][0x3a8] ;  /* 0x0000ea00ff047b82 */ /* 0x00ce300000000a00 */
[----:B------:R-:W2:Y:S03]  /*1910*/  LDL R11, [UR7] ;  /* 0x00000007ff0b7983 */ /* 0x000ea60008100800 */
[----:B------:R-:W-:Y:S01]  /*1920*/  VOTEU.ALL UP0, P0 ;  /* 0x0000000000ff7886 */ /* 0x000fe20000000000 */
[----:B------:R-:W3:Y:S04]  /*1930*/  @!P0 LDC.64 R2, c[0x0][0x3b0] ;  /* 0x0000ec00ff028b82 */ /* 0x000ee80000000a00 */
[----:B------:R-:W-:-:S09]  /*1940*/  @!UP0 ULEA UR5, UR4, UR12, 0x2 ;  /* 0x0000000c04058291 */ /* 0x000fd2000f8e10ff */
[----:B------:R-:W4:Y:S02]  /*1950*/  @!P0 LDL R7, [UR5] ;  /* 0x00000005ff078983 */ /* 0x000f240008100800 */
[----:B------:R-:W5:Y:S01]  /*1960*/  LDCU UR5, c[0x0][0x388] ;  /* 0x00007100ff0577ac */ /* 0x000f620008000800 */
[----:B-1----:R-:W-:-:S05]  /*1970*/  MOV R9, UR4 ;  /* 0x0000000400097c02 */ /* 0x002fca0008000f00 */
[----:B------:R-:W-:Y:S01]  /*1980*/  @!P0 IMAD R9, R9, UR6, R0 ;  /* 0x0000000609098c24 */ /* 0x000fe2000f8e0200 */
[----:B-----5:R-:W-:-:S05]  /*1990*/  MOV R6, UR5 ;  /* 0x0000000500067c02 */ /* 0x020fca0008000f00 */
[----:B------:R-:W-:-:S04]  /*19a0*/  IMAD R19, R6, UR4, R19 ;  /* 0x0000000406137c24 */ /* 0x000fc8000f8e0213 */
[----:B------:R-:W-:Y:S02]  /*19b0*/  IMAD R19, R19, UR6, R0 ;  /* 0x0000000613137c24 */ /* 0x000fe4000f8e0200 */
[----:B---3--:R-:W-:-:S04]  /*19c0*/  @!P0 IMAD.WIDE R2, R9, 0x4, R2 ;  /* 0x0000000409028825 */ /* 0x008fc800078e0202 */
[----:B0-----:R-:W-:Y:S01]  /*19d0*/  IMAD.WIDE R4, R19, 0x4, R4 ;  /* 0x0000000413047825 */ /* 0x001fe200078e0204 */
[----:B----4-:R-:W-:Y:S04]  /*19e0*/  @!P0 STG.E desc[UR8][R2.64], R7 ;  /* 0x0000000702008986 */ /* 0x010fe8000c101908 */
[----:B--2---:R-:W-:Y:S01]  /*19f0*/  STG.E desc[UR8][R4.64], R11 ;  /* 0x0000000b04007986 */ /* 0x004fe2000c101908 */
[----:B------:R-:W-:Y:S05]  /*1a00*/  EXIT ;  /* 0x000000000000794d */ /* 0x000fea0003800000 */
.L_x_42:
        /* <DEDUP_REMOVED lines=15> */
.L_x_177:


//--------------------- .text._ZN6kmeans16compute_clustersEiiiPfS0_Pj --------------------------
	.section	.text._ZN6kmeans16compute_clustersEiiiPfS0_Pj,"ax",@progbits
	.align	128
        .global         _ZN6kmeans16compute_clustersEiiiPfS0_Pj
        .type           _ZN6kmeans16compute_clustersEiiiPfS0_Pj,@function
        .size           _ZN6kmeans16compute_clustersEiiiPfS0_Pj,(.L_x_178 - _ZN6kmeans16compute_clustersEiiiPfS0_Pj)
        .other          _ZN6kmeans16compute_clustersEiiiPfS0_Pj,@"STO_CUDA_ENTRY STV_DEFAULT"
_ZN6kmeans16compute_clustersEiiiPfS0_Pj:
.text._ZN6kmeans16compute_clustersEiiiPfS0_Pj:
[----:B------:R-:W-:Y:S01]  /*0000*/  LDC R1, c[0x0][0x37c] ;  /* 0x0000df00ff017b82 */ /* 0x000fe20000000800 */
[----:B------:R-:W0:Y:S01]  /*0010*/  S2R R0, SR_TID.X ;  /* 0x0000000000007919 */ /* 0x000e220000002100 */
[----:B------:R-:W1:Y:S01]  /*0020*/  LDCU UR4, c[0x0][0x380] ;  /* 0x00007000ff0477ac */ /* 0x000e620008000800 */
[----:B------:R-:W0:Y:S01]  /*0030*/  S2R R3, SR_TID.Y ;  /* 0x0000000000037919 */ /* 0x000e220000002200 */
[----:B------:R-:W2:Y:S01]  /*0040*/  S2R R5, SR_CTAID.X ;  /* 0x0000000000057919 */ /* 0x000ea20000002500 */
[----:B0-----:R-:W-:-:S04]  /*0050*/  LEA R0, R3, R0, 0x5 ;  /* 0x0000000003007211 */ /* 0x001fc800078e28ff */
[----:B--2---:R-:W-:-:S04]  /*0060*/  LEA R0, R5, R0, 0x7 ;  /* 0x0000000005007211 */ /* 0x004fc800078e38ff */
[----:B-1----:R-:W-:-:S13]  /*0070*/  ISETP.GE.AND P0, PT, R0, UR4, PT ;  /* 0x0000000400007c0c */ /* 0x002fda000bf06270 */
[----:B------:R-:W-:Y:S05]  /*0080*/  @P0 EXIT ;  /* 0x000000000000094d */ /* 0x000fea0003800000 */
[----:B------:R-:W0:Y:S01]  /*0090*/  LDCU UR4, c[0x0][0x388] ;  /* 0x00007100ff0477ac */ /* 0x000e220008000800 */
[----:B------:R-:W-:Y:S01]  /*00a0*/  HFMA2 R2, -RZ, RZ, 0, 0 ;  /* 0x00000000ff027431 */ /* 0x000fe200000001ff */
[----:B------:R-:W1:Y:S01]  /*00b0*/  LDCU.64 UR8, c[0x0][0x358] ;  /* 0x00006b00ff0877ac */ /* 0x000e620008000a00 */
[----:B0-----:R-:W-:-:S04]  /*00c0*/  MOV R9, UR4 ;  /* 0x0000000400097c02 */ /* 0x001fc80008000f00 */
[----:B------:R-:W-:-:S13]  /*00d0*/  ISETP.GE.AND P0, PT, R9, 0x1, PT ;  /* 0x000000010900780c */ /* 0x000fda0003f06270 */
[----:B-1----:R-:W-:Y:S05]  /*00e0*/  @!P0 BRA `(.L_x_43) ;  /* 0x0000000800988947 */ /* 0x002fea0003800000 */
[C---:B------:R-:W-:Y:S02]  /*00f0*/  ISETP.GE.U32.AND P0, PT, R9.reuse, 0x10, PT ;  /* 0x000000100900780c */ /* 0x040fe40003f06070 */
[----:B------:R-:W-:Y:S02]  /*0100*/  CS2R R2, SRZ ;  /* 0x0000000000027805 */ /* 0x000fe4000001ff00 */
[----:B------:R-:W-:-:S04]  /*0110*/  LOP3.LUT R22, R9, 0xf, RZ, 0xc0, !PT ;  /* 0x0000000f09167812 */ /* 0x000fc800078ec0ff */
[----:B------:R-:W-:-:S05]  /*0120*/  ISETP.NE.AND P1, PT, R22, RZ, PT ;  /* 0x000000ff1600720c */ /* 0x000fca0003f25270 */
[----:B------:R-:W-:Y:S08]  /*0130*/  @!P0 BRA `(.L_x_44) ;  /* 0x0000000400308947 */ /* 0x000ff00003800000 */
[----:B------:R-:W-:Y:S01]  /*0140*/  HFMA2 R8, -RZ, RZ, 0, 0 ;  /* 0x00000000ff087431 */ /* 0x000fe200000001ff */
[----:B------:R-:W-:Y:S02]  /*0150*/  LOP3.LUT R3, R9, 0x7ffffff0, RZ, 0xc0, !PT ;  /* 0x7ffffff009037812 */ /* 0x000fe400078ec0ff */
[----:B------:R-:W-:-:S07]  /*0160*/  MOV R2, RZ ;  /* 0x000000ff00027202 */ /* 0x000fce0000000f00 */
.L_x_45:
[----:B------:R-:W0:Y:S08]  /*0170*/  LDC R9, c[0x0][0x388] ;  /* 0x0000e200ff097b82 */ /* 0x000e300000000800 */
[----:B------:R-:W1:Y:S08]  /*0180*/  LDC.64 R4, c[0x0][0x398] ;  /* 0x0000e600ff047b82 */ /* 0x000e700000000a00 */
[----:B------:R-:W2:Y:S01]  /*0190*/  LDC.64 R6, c[0x0][0x390] ;  /* 0x0000e400ff067b82 */ /* 0x000ea20000000a00 */
[----:B0-----:R-:W-:-:S02]  /*01a0*/  IMAD R11, R0, R9, R8 ;  /* 0x00000009000b7224 */ /* 0x001fc400078e0208 */
[----:B-1----:R-:W-:-:S05]  /*01b0*/  IMAD.WIDE.U32 R4, R8, 0x4, R4 ;  /* 0x0000000408047825 */ /* 0x002fca00078e0004 */
[----:B------:R-:W3:Y:S01]  /*01c0*/  LDG.E R15, desc[UR8][R4.64] ;  /* 0x00000008040f7981 */ /* 0x000ee2000c1e1900 */
[----:B--2---:R-:W-:-:S03]  /*01d0*/  IMAD.WIDE R6, R11, 0x4, R6 ;  /* 0x000000040b067825 */ /* 0x004fc600078e0206 */
[----:B------:R-:W2:Y:S04]  /*01e0*/  LDG.E R26, desc[UR8][R4.64+0x4] ;  /* 0x00000408041a7981 */ /* 0x000ea8000c1e1900 */
[----:B------:R-:W3:Y:S04]  /*01f0*/  LDG.E R14, desc[UR8][R6.64] ;  /* 0x00000008060e7981 */ /* 0x000ee8000c1e1900 */
[----:B------:R-:W2:Y:S04]  /*0200*/  LDG.E R25, desc[UR8][R6.64+0x4] ;  /* 0x0000040806197981 */ /* 0x000ea8000c1e1900 */
[----:B------:R-:W4:Y:S04]  /*0210*/  LDG.E R16, desc[UR8][R4.64+0x8] ;  /* 0x0000080804107981 */ /* 0x000f28000c1e1900 */
[----:B------:R-:W4:Y:S04]  /*0220*/  LDG.E R19, desc[UR8][R6.64+0x8] ;  /* 0x0000080806137981 */ /* 0x000f28000c1e1900 */
[----:B------:R-:W5:Y:S04]  /*0230*/  LDG.E R18, desc[UR8][R4.64+0xc] ;  /* 0x00000c0804127981 */ /* 0x000f68000c1e1900 */
[----:B------:R-:W5:Y:S04]  /*0240*/  LDG.E R21, desc[UR8][R6.64+0xc] ;  /* 0x00000c0806157981 */ /* 0x000f68000c1e1900 */
[----:B------:R-:W5:Y:S04]  /*0250*/  LDG.E R20, desc[UR8][R4.64+0x10] ;  /* 0x0000100804147981 */ /* 0x000f68000c1e1900 */
[----:B------:R-:W5:Y:S04]  /*0260*/  LDG.E R23, desc[UR8][R6.64+0x10] ;  /* 0x0000100806177981 */ /* 0x000f68000c1e1900 */
[----:B------:R-:W5:Y:S04]  /*0270*/  LDG.E R10, desc[UR8][R4.64+0x14] ;  /* 0x00001408040a7981 */ /* 0x000f68000c1e1900 */
[----:B------:R-:W5:Y:S04]  /*0280*/  LDG.E R11, desc[UR8][R6.64+0x14] ;  /* 0x00001408060b7981 */ /* 0x000f68000c1e1900 */
[----:B------:R-:W5:Y:S04]  /*0290*/  LDG.E R12, desc[UR8][R4.64+0x18] ;  /* 0x00001808040c7981 */ /* 0x000f68000c1e1900 */
[----:B------:R-:W5:Y:S04]  /*02a0*/  LDG.E R13, desc[UR8][R6.64+0x18] ;  /* 0x00001808060d7981 */ /* 0x000f68000c1e1900 */
[----:B------:R-:W5:Y:S01]  /*02b0*/  LDG.E R27, desc[UR8][R4.64+0x3c] ;  /* 0x00003c08041b7981 */ /* 0x000f62000c1e1900 */
[----:B---3--:R-:W-:-:S03]  /*02c0*/  FADD R17, R14, -R15 ;  /* 0x8000000f0e117221 */ /* 0x008fc60000000000 */
[----:B------:R-:W3:Y:S01]  /*02d0*/  LDG.E R14, desc[UR8][R4.64+0x1c] ;  /* 0x00001c08040e7981 */ /* 0x000ee2000c1e1900 */
[----:B------:R-:W-:Y:S01]  /*02e0*/  FFMA R24, R17, R17, R2 ;  /* 0x0000001111187223 */ /* 0x000fe20000000002 */
[----:B--2---:R-:W-:Y:S02]  /*02f0*/  FADD R25, R25, -R26 ;  /* 0x8000001a19197221 */ /* 0x004fe40000000000 */
[----:B------:R-:W3:Y:S02]  /*0300*/  LDG.E R15, desc[UR8][R6.64+0x1c] ;  /* 0x00001c08060f7981 */ /* 0x000ee4000c1e1900 */
[----:B------:R-:W-:Y:S02]  /*0310*/  FFMA R24, R25, R25, R24 ;  /* 0x0000001919187223 */ /* 0x000fe40000000018 */
[----:B------:R-:W2:Y:S01]  /*0320*/  LDG.E R17, desc[UR8][R4.64+0x20] ;  /* 0x0000200804117981 */ /* 0x000ea2000c1e1900 */
[----:B----4-:R-:W-:-:S03]  /*0330*/  FADD R25, R19, -R16 ;  /* 0x8000001013197221 */ /* 0x010fc60000000000 */
[----:B------:R-:W2:Y:S01]  /*0340*/  LDG.E R2, desc[UR8][R6.64+0x20] ;  /* 0x0000200806027981 */ /* 0x000ea2000c1e1900 */
[----:B------:R-:W-:-:S03]  /*0350*/  FFMA R24, R25, R25, R24 ;  /* 0x0000001919187223 */ /* 0x000fc60000000018 */
[----:B------:R-:W4:Y:S01]  /*0360*/  LDG.E R16, desc[UR8][R4.64+0x24] ;  /* 0x0000240804107981 */ /* 0x000f22000c1e1900 */
[----:B-----5:R-:W-:-:S03]  /*0370*/  FADD R25, R21, -R18 ;  /* 0x8000001215197221 */ /* 0x020fc60000000000 */
[----:B------:R-:W4:Y:S01]  /*0380*/  LDG.E R19, desc[UR8][R6.64+0x24] ;  /* 0x0000240806137981 */ /* 0x000f22000c1e1900 */
[----:B------:R-:W-:-:S03]  /*0390*/  FFMA R24, R25, R25, R24 ;  /* 0x0000001919187223 */ /* 0x000fc60000000018 */
[----:B------:R-:W5:Y:S01]  /*03a0*/  LDG.E R18, desc[UR8][R4.64+0x28] ;  /* 0x0000280804127981 */ /* 0x000f62000c1e1900 */
[----:B------:R-:W-:-:S03]  /*03b0*/  FADD R25, R23, -R20 ;  /* 0x8000001417197221 */ /* 0x000fc60000000000 */
[----:B------:R-:W5:Y:S01]  /*03c0*/  LDG.E R21, desc[UR8][R6.64+0x28] ;  /* 0x0000280806157981 */ /* 0x000f62000c1e1900 */
[----:B------:R-:W-:-:S03]  /*03d0*/  FFMA R24, R25, R25, R24 ;  /* 0x0000001919187223 */ /* 0x000fc60000000018 */
[----:B------:R-:W5:Y:S01]  /*03e0*/  LDG.E R20, desc[UR8][R4.64+0x2c] ;  /* 0x00002c0804147981 */ /* 0x000f62000c1e1900 */
[----:B------:R-:W-:-:S03]  /*03f0*/  FADD R25, R11, -R10 ;  /* 0x8000000a0b197221 */ /* 0x000fc60000000000 */
[----:B------:R-:W5:Y:S01]  /*0400*/  LDG.E R23, desc[UR8][R6.64+0x2c] ;  /* 0x00002c0806177981 */ /* 0x000f62000c1e1900 */
[----:B------:R-:W-:-:S03]  /*0410*/  FFMA R24, R25, R25, R24 ;  /* 0x0000001919187223 */ /* 0x000fc60000000018 */
[----:B------:R-:W5:Y:S01]  /*0420*/  LDG.E R10, desc[UR8][R4.64+0x30] ;  /* 0x00003008040a7981 */ /* 0x000f62000c1e1900 */
[----:B------:R-:W-:-:S03]  /*0430*/  FADD R25, R13, -R12 ;  /* 0x8000000c0d197221 */ /* 0x000fc60000000000 */
[----:B------:R-:W5:Y:S04]  /*0440*/  LDG.E R11, desc[UR8][R6.64+0x30] ;  /* 0x00003008060b7981 */ /* 0x000f68000c1e1900 */
[----:B------:R-:W5:Y:S01]  /*0450*/  LDG.E R12, desc[UR8][R4.64+0x34] ;  /* 0x00003408040c7981 */ /* 0x000f62000c1e1900 */
[----:B------:R-:W-:-:S03]  /*0460*/  FFMA R28, R25, R25, R24 ;  /* 0x00000019191c7223 */ /* 0x000fc60000000018 */
[----:B------:R-:W5:Y:S04]  /*0470*/  LDG.E R13, desc[UR8][R6.64+0x34] ;  /* 0x00003408060d7981 */ /* 0x000f68000c1e1900 */
[----:B------:R-:W5:Y:S04]  /*0480*/  LDG.E R24, desc[UR8][R6.64+0x38] ;  /* 0x0000380806187981 */ /* 0x000f68000c1e1900 */
[----:B------:R-:W5:Y:S04]  /*0490*/  LDG.E R25, desc[UR8][R4.64+0x38] ;  /* 0x0000380804197981 */ /* 0x000f68000c1e1900 */
[----:B------:R-:W5:Y:S01]  /*04a0*/  LDG.E R26, desc[UR8][R6.64+0x3c] ;  /* 0x00003c08061a7981 */ /* 0x000f62000c1e1900 */
[----:B------:R-:W-:-:S04]  /*04b0*/  IADD3 R8, PT, PT, R8, 0x10, RZ ;  /* 0x0000001008087810 */ /* 0x000fc80007ffe0ff */
[----:B------:R-:W-:Y:S01]  /*04c0*/  ISETP.NE.AND P0, PT, R8, R3, PT ;  /* 0x000000030800720c */ /* 0x000fe20003f05270 */
[----:B---3--:R-:W-:-:S04]  /*04d0*/  FADD R15, R15, -R14 ;  /* 0x8000000e0f0f7221 */ /* 0x008fc80000000000 */
[----:B------:R-:W-:Y:S01]  /*04e0*/  FFMA R28, R15, R15, R28 ;  /* 0x0000000f0f1c7223 */ /* 0x000fe2000000001c */
[----:B--2---:R-:W-:-:S04]  /*04f0*/  FADD R17, R2, -R17 ;  /* 0x8000001102117221 */ /* 0x004fc80000000000 */
[----:B------:R-:W-:Y:S01]  /*0500*/  FFMA R28, R17, R17, R28 ;  /* 0x00000011111c7223 */ /* 0x000fe2000000001c */
[----:B----4-:R-:W-:-:S04]  /*0510*/  FADD R19, R19, -R16 ;  /* 0x8000001013137221 */ /* 0x010fc80000000000 */
[----:B------:R-:W-:Y:S01]  /*0520*/  FFMA R28, R19, R19, R28 ;  /* 0x00000013131c7223 */ /* 0x000fe2000000001c */
[----:B-----5:R-:W-:-:S04]  /*0530*/  FADD R21, R21, -R18 ;  /* 0x8000001215157221 */ /* 0x020fc80000000000 */
[----:B------:R-:W-:Y:S01]  /*0540*/  FFMA R28, R21, R21, R28 ;  /* 0x00000015151c7223 */ /* 0x000fe2000000001c */
[----:B------:R-:W-:-:S04]  /*0550*/  FADD R23, R23, -R20 ;  /* 0x8000001417177221 */ /* 0x000fc80000000000 */
[----:B------:R-:W-:Y:S01]  /*0560*/  FFMA R28, R23, R23, R28 ;  /* 0x00000017171c7223 */ /* 0x000fe2000000001c */
[----:B------:R-:W-:-:S04]  /*0570*/  FADD R11, R11, -R10 ;  /* 0x8000000a0b0b7221 */ /* 0x000fc80000000000 */
[----:B------:R-:W-:Y:S01]  /*0580*/  FFMA R28, R11, R11, R28 ;  /* 0x0000000b0b1c7223 */ /* 0x000fe2000000001c */
[----:B------:R-:W-:-:S04]  /*0590*/  FADD R13, R13, -R12 ;  /* 0x8000000c0d0d7221 */ /* 0x000fc80000000000 */
[----:B------:R-:W-:Y:S01]  /*05a0*/  FFMA R28, R13, R13, R28 ;  /* 0x0000000d0d1c7223 */ /* 0x000fe2000000001c */
[----:B------:R-:W-:Y:S01]  /*05b0*/  FADD R25, R24, -R25 ;  /* 0x8000001918197221 */ /* 0x000fe20000000000 */
[----:B------:R-:W-:-:S03]  /*05c0*/  FADD R27, R26, -R27 ;  /* 0x8000001b1a1b7221 */ /* 0x000fc60000000000 */
[----:B------:R-:W-:-:S04]  /*05d0*/  FFMA R28, R25, R25, R28 ;  /* 0x00000019191c7223 */ /* 0x000fc8000000001c */
[----:B------:R-:W-:Y:S01]  /*05e0*/  FFMA R2, R27, R27, R28 ;  /* 0x0000001b1b027223 */ /* 0x000fe2000000001c */
[----:B------:R-:W-:Y:S06]  /*05f0*/  @P0 BRA `(.L_x_45) ;  /* 0xfffffff800dc0947 */ /* 0x000fec000383ffff */
.L_x_44:
[----:B------:R-:W-:Y:S05]  /*0600*/  @!P1 BRA `(.L_x_43) ;  /* 0x0000000400509947 */ /* 0x000fea0003800000 */
[----:B------:R-:W-:Y:S02]  /*0610*/  ISETP.GE.U32.AND P0, PT, R22, 0x8, PT ;  /* 0x000000081600780c */ /* 0x000fe40003f06070 */
[----:B------:R-:W-:-:S04]  /*0620*/  LOP3.LUT R20, R9, 0x7, RZ, 0xc0, !PT ;  /* 0x0000000709147812 */ /* 0x000fc800078ec0ff */
[----:B------:R-:W-:-:S07]  /*0630*/  ISETP.NE.AND P1, PT, R20, RZ, PT ;  /* 0x000000ff1400720c */ /* 0x000fce0003f25270 */
[----:B------:R-:W-:Y:S06]  /*0640*/  @!P0 BRA `(.L_x_46) ;  /* 0x0000000000988947 */ /* 0x000fec0003800000 */
[----:B------:R-:W0:Y:S01]  /*0650*/  LDC.64 R6, c[0x0][0x390] ;  /* 0x0000e400ff067b82 */ /* 0x000e220000000a00 */
[----:B------:R-:W-:-:S07]  /*0660*/  IMAD R11, R0, R9, R3 ;  /* 0x00000009000b7224 */ /* 0x000fce00078e0203 */
[----:B------:R-:W1:Y:S01]  /*0670*/  LDC.64 R4, c[0x0][0x398] ;  /* 0x0000e600ff047b82 */ /* 0x000e620000000a00 */
[----:B0-----:R-:W-:-:S05]  /*0680*/  IMAD.WIDE R6, R11, 0x4, R6 ;  /* 0x000000040b067825 */ /* 0x001fca00078e0206 */
[----:B------:R-:W2:Y:S01]  /*0690*/  LDG.E R18, desc[UR8][R6.64] ;  /* 0x0000000806127981 */ /* 0x000ea2000c1e1900 */
[----:B-1----:R-:W-:-:S03]  /*06a0*/  IMAD.WIDE.U32 R4, R3, 0x4, R4 ;  /* 0x0000000403047825 */ /* 0x002fc600078e0004 */
[----:B------:R-:W3:Y:S04]  /*06b0*/  LDG.E R22, desc[UR8][R6.64+0x4] ;  /* 0x0000040806167981 */ /* 0x000ee8000c1e1900 */
[----:B------:R-:W2:Y:S04]  /*06c0*/  LDG.E R21, desc[UR8][R4.64] ;  /* 0x0000000804157981 */ /* 0x000ea8000c1e1900 */
[----:B------:R-:W3:Y:S04]  /*06d0*/  LDG.E R23, desc[UR8][R4.64+0x4] ;  /* 0x0000040804177981 */ /* 0x000ee8000c1e1900 */
        /* <DEDUP_REMOVED lines=12> */
[----:B------:R-:W-:Y:S01]  /*07a0*/  IADD3 R3, PT, PT, R3, 0x8, RZ ;  /* 0x0000000803037810 */ /* 0x000fe20007ffe0ff */
[----:B--2---:R-:W-:-:S04]  /*07b0*/  FADD R21, R18, -R21 ;  /* 0x8000001512157221 */ /* 0x004fc80000000000 */
[----:B------:R-:W-:Y:S01]  /*07c0*/  FFMA R2, R21, R21, R2 ;  /* 0x0000001515027223 */ /* 0x000fe20000000002 */
[----:B---3--:R-:W-:-:S04]  /*07d0*/  FADD R23, R22, -R23 ;  /* 0x8000001716177221 */ /* 0x008fc80000000000 */
        /* <DEDUP_REMOVED lines=11> */
[----:B------:R-:W-:-:S04]  /*0890*/  FADD R19, R16, -R19 ;  /* 0x8000001310137221 */ /* 0x000fc80000000000 */
[----:B------:R-:W-:-:S07]  /*08a0*/  FFMA R2, R19, R19, R2 ;  /* 0x0000001313027223 */ /* 0x000fce0000000002 */
.L_x_46:
        /* <DEDUP_REMOVED lines=26> */
[----:B------:R-:W-:-:S07]  /*0a50*/  FFMA R2, R17, R17, R2 ;  /* 0x0000001111027223 */ /* 0x000fce0000000002 */
.L_x_47:
[----:B------:R-:W-:Y:S05]  /*0a60*/  @!P1 BRA `(.L_x_43) ;  /* 0x0000000000389947 */ /* 0x000fea0003800000 */
[----:B------:R-:W0:Y:S01]  /*0a70*/  LDC.64 R10, c[0x0][0x390] ;  /* 0x0000e400ff0a7b82 */ /* 0x000e220000000a00 */
[----:B------:R-:W-:-:S07]  /*0a80*/  UMOV UR4, URZ ;  /* 0x000000ff00047c82 */ /* 0x000fce0008000000 */
[----:B------:R-:W1:Y:S02]  /*0a90*/  LDC.64 R12, c[0x0][0x398] ;  /* 0x0000e600ff0c7b82 */ /* 0x000e640000000a00 */
.L_x_48:
[----:B------:R-:W-:Y:S02]  /*0aa0*/  IMAD R5, R0, R9, R3 ;  /* 0x0000000900057224 */ /* 0x000fe400078e0203 */
[----:B-1----:R-:W-:-:S04]  /*0ab0*/  IMAD.WIDE.U32 R6, R3, 0x4, R12 ;  /* 0x0000000403067825 */ /* 0x002fc800078e000c */
[----:B0-----:R-:W-:Y:S02]  /*0ac0*/  IMAD.WIDE R4, R5, 0x4, R10 ;  /* 0x0000000405047825 */ /* 0x001fe400078e020a */
[----:B------:R-:W2:Y:S04]  /*0ad0*/  LDG.E R7, desc[UR8][R6.64] ;  /* 0x0000000806077981 */ /* 0x000ea8000c1e1900 */
[----:B------:R-:W2:Y:S01]  /*0ae0*/  LDG.E R4, desc[UR8][R4.64] ;  /* 0x0000000804047981 */ /* 0x000ea2000c1e1900 */
[----:B------:R-:W-:Y:S01]  /*0af0*/  UIADD3 UR4, UPT, UPT, UR4, 0x1, URZ ;  /* 0x0000000104047890 */ /* 0x000fe2000fffe0ff */
[----:B------:R-:W-:-:S05]  /*0b00*/  IADD3 R3, PT, PT, R3, 0x1, RZ ;  /* 0x0000000103037810 */ /* 0x000fca0007ffe0ff */
[----:B------:R-:W-:Y:S01]  /*0b10*/  ISETP.NE.AND P0, PT, R14, UR4, PT ;  /* 0x000000040e007c0c */ /* 0x000fe2000bf05270 */
[----:B--2---:R-:W-:-:S04]  /*0b20*/  FADD R15, R4, -R7 ;  /* 0x80000007040f7221 */ /* 0x004fc80000000000 */
[----:B------:R-:W-:-:S08]  /*0b30*/  FFMA R2, R15, R15, R2 ;  /* 0x0000000f0f027223 */ /* 0x000fd00000000002 */
[----:B------:R-:W-:Y:S05]  /*0b40*/  @P0 BRA `(.L_x_48) ;  /* 0xfffffffc00d40947 */ /* 0x000fea000383ffff */
.L_x_43:
[----:B------:R-:W0:Y:S01]  /*0b50*/  LDCU UR5, c[0x0][0x384] ;  /* 0x00007080ff0577ac */ /* 0x000e220008000800 */
[----:B------:R-:W-:Y:S01]  /*0b60*/  MOV R3, RZ ;  /* 0x000000ff00037202 */ /* 0x000fe20000000f00 */
[----:B0-----:R-:W-:-:S09]  /*0b70*/  UISETP.GE.AND UP0, UPT, UR5, 0x2, UPT ;  /* 0x000000020500788c */ /* 0x001fd2000bf06270 */
[----:B------:R-:W-:Y:S05]  /*0b80*/  BRA.U !UP0, `(.L_x_49) ;  /* 0x0000000908b07547 */ /* 0x000fea000b800000 */
[----:B------:R-:W-:-:S13]  /*0b90*/  ISETP.GE.AND P0, PT, R9, 0x1, PT ;  /* 0x000000010900780c */ /* 0x000fda0003f06270 */
[----:B------:R-:W-:Y:S05]  /*0ba0*/  @!P0 BRA `(.L_x_50) ;  /* 0x0000000800348947 */ /* 0x000fea0003800000 */
[----:B------:R-:W0:Y:S01]  /*0bb0*/  LDCU.64 UR4, c[0x0][0x390] ;  /* 0x00007200ff0477ac */ /* 0x000e220008000a00 */
[C---:B------:R-:W-:Y:S01]  /*0bc0*/  LOP3.LUT R6, R9.reuse, 0x7ffffff8, RZ, 0xc0, !PT ;  /* 0x7ffffff809067812 */ /* 0x040fe200078ec0ff */
[----:B------:R-:W-:Y:S02]  /*0bd0*/  HFMA2 R3, -RZ, RZ, 0, 0 ;  /* 0x00000000ff037431 */ /* 0x000fe400000001ff */
[----:B------:R-:W-:Y:S01]  /*0be0*/  IMAD R4, R0, R9, RZ ;  /* 0x0000000900047224 */ /* 0x000fe200078e02ff */
[C---:B------:R-:W-:Y:S02]  /*0bf0*/  LOP3.LUT R5, R9.reuse, 0x7, RZ, 0xc0, !PT ;  /* 0x0000000709057812 */ /* 0x040fe400078ec0ff */
[----:B------:R-:W-:Y:S02]  /*0c00*/  LOP3.LUT R7, R9, 0x3, RZ, 0xc0, !PT ;  /* 0x0000000309077812 */ /* 0x000fe400078ec0ff */
[----:B------:R-:W-:Y:S02]  /*0c10*/  MOV R8, 0x1 ;  /* 0x0000000100087802 */ /* 0x000fe40000000f00 */
[----:B------:R-:W-:Y:S01]  /*0c20*/  IADD3 R9, PT, PT, -R6, RZ, RZ ;  /* 0x000000ff06097210 */ /* 0x000fe20007ffe1ff */
[----:B0-----:R-:W-:-:S04]  /*0c30*/  UIADD3 UR4, UP0, UPT, UR4, 0x10, URZ ;  /* 0x0000001004047890 */ /* 0x001fc8000ff1e0ff */
[----:B------:R-:W-:-:S12]  /*0c40*/  UIADD3.X UR5, UPT, UPT, URZ, UR5, URZ, UP0, !UPT ;  /* 0x00000005ff057290 */ /* 0x000fd800087fe4ff */
.L_x_55:
[----:B------:R-:W0:Y:S01]  /*0c50*/  LDC R22, c[0x0][0x388] ;  /* 0x0000e200ff167b82 */ /* 0x000e220000000800 */
[----:B------:R-:W-:Y:S02]  /*0c60*/  MOV R25, RZ ;  /* 0x000000ff00197202 */ /* 0x000fe40000000f00 */
[----:B------:R-:W-:-:S05]  /*0c70*/  MOV R23, RZ ;  /* 0x000000ff00177202 */ /* 0x000fca0000000f00 */
[----:B------:R-:W1:Y:S01]  /*0c80*/  LDC R21, c[0x0][0x384] ;  /* 0x0000e100ff157b82 */ /* 0x000e620000000800 */
[----:B0-----:R-:W-:Y:S01]  /*0c90*/  ISETP.GE.U32.AND P0, PT, R22, 0x8, PT ;  /* 0x000000081600780c */ /* 0x001fe20003f06070 */
[----:B-1----:R-:W-:-:S12]  /*0ca0*/  IMAD R20, R8, R21, RZ ;  /* 0x0000001508147224 */ /* 0x002fd800078e02ff */
[----:B------:R-:W-:Y:S05]  /*0cb0*/  @!P0 BRA `(.L_x_51) ;  /* 0x0000000000c48947 */ /* 0x000fea0003800000 */
[----:B------:R-:W0:Y:S01]  /*0cc0*/  LDC.64 R10, c[0x0][0x398] ;  /* 0x0000e600ff0a7b82 */ /* 0x000e220000000a00 */
[----:B------:R-:W-:Y:S01]  /*0cd0*/  HFMA2 R25, -RZ, RZ, 0, 0 ;  /* 0x00000000ff197431 */ /* 0x000fe200000001ff */
[----:B------:R-:W-:Y:S02]  /*0ce0*/  MOV R15, R4 ;  /* 0x00000004000f7202 */ /* 0x000fe40000000f00 */
[----:B------:R-:W-:Y:S01]  /*0cf0*/  MOV R14, R9 ;  /* 0x00000009000e7202 */ /* 0x000fe20000000f00 */
[----:B0-----:R-:W-:-:S03]  /*0d00*/  IMAD.WIDE.U32 R10, R20, 0x4, R10 ;  /* 0x00000004140a7825 */ /* 0x001fc600078e000a */
[----:B------:R-:W-:-:S04]  /*0d10*/  IADD3 R10, P0, PT, R10, 0x10, RZ ;  /* 0x000000100a0a7810 */ /* 0x000fc80007f1e0ff */
[----:B------:R-:W-:-:S09]  /*0d20*/  IADD3.X R11, PT, PT, RZ, R11, RZ, P0, !PT ;  /* 0x0000000bff0b7210 */ /* 0x000fd200007fe4ff */
.L_x_52:
[----:B------:R-:W-:Y:S01]  /*0d30*/  MOV R12, UR4 ;  /* 0x00000004000c7c02 */ /* 0x000fe20008000f00 */
[----:B------:R-:W2:Y:S01]  /*0d40*/  LDG.E R17, desc[UR8][R10.64+-0x10] ;  /* 0xfffff0080a117981 */ /* 0x000ea2000c1e1900 */
[----:B------:R-:W-:-:S03]  /*0d50*/  MOV R13, UR5 ;  /* 0x00000005000d7c02 */ /* 0x000fc60008000f00 */
[----:B------:R-:W3:Y:S01]  /*0d60*/  LDG.E R26, desc[UR8][R10.64+-0xc] ;  /* 0xfffff4080a1a7981 */ /* 0x000ee2000c1e1900 */
[----:B------:R-:W-:-:S03]  /*0d70*/  IMAD.WIDE R12, R15, 0x4, R12 ;  /* 0x000000040f0c7825 */ /* 0x000fc600078e020c */
[----:B------:R-:W4:Y:S04]  /*0d80*/  LDG.E R18, desc[UR8][R10.64+-0x8] ;  /* 0xfffff8080a127981 */ /* 0x000f28000c1e1900 */
[----:B------:R-:W2:Y:S04]  /*0d90*/  LDG.E R16, desc[UR8][R12.64+-0x10] ;  /* 0xfffff0080c107981 */ /* 0x000ea8000c1e1900 */
[----:B------:R-:W3:Y:S04]  /*0da0*/  LDG.E R23, desc[UR8][R12.64+-0xc] ;  /* 0xfffff4080c177981 */ /* 0x000ee8000c1e1900 */
[----:B------:R-:W4:Y:S04]  /*0db0*/  LDG.E R19, desc[UR8][R12.64+-0x8] ;  /* 0xfffff8080c137981 */ /* 0x000f28000c1e1900 */
[----:B------:R-:W5:Y:S01]  /*0dc0*/  LDG.E R27, desc[UR8][R12.64+0xc] ;  /* 0x00000c080c1b7981 */ /* 0x000f62000c1e1900 */
[----:B--2---:R-:W-:-:S03]  /*0dd0*/  FADD R24, R16, -R17 ;  /* 0x8000001110187221 */ /* 0x004fc60000000000 */
[----:B------:R-:W2:Y:S04]  /*0de0*/  LDG.E R16, desc[UR8][R10.64+-0x4] ;  /* 0xfffffc080a107981 */ /* 0x000ea8000c1e1900 */
[----:B------:R-:W2:Y:S01]  /*0df0*/  LDG.E R17, desc[UR8][R12.64+-0x4] ;  /* 0xfffffc080c117981 */ /* 0x000ea2000c1e1900 */
[----:B------:R-:W-:Y:S01]  /*0e00*/  FFMA R24, R24, R24, R25 ;  /* 0x0000001818187223 */ /* 0x000fe20000000019 */
[----:B---3--:R-:W-:Y:S02]  /*0e10*/  FADD R23, R23, -R26 ;  /* 0x8000001a17177221 */ /* 0x008fe40000000000 */
[----:B------:R-:W3:Y:S02]  /*0e20*/  LDG.E R25, desc[UR8][R12.64+0x4] ;  /* 0x000004080c197981 */ /* 0x000ee4000c1e1900 */
[----:B------:R-:W-:Y:S01]  /*0e30*/  FFMA R23, R23, R23, R24 ;  /* 0x0000001717177223 */ /* 0x000fe20000000018 */
[----:B----4-:R-:W-:Y:S01]  /*0e40*/  FADD R24, R19, -R18 ;  /* 0x8000001213187221 */ /* 0x010fe20000000000 */
[----:B------:R-:W5:Y:S04]  /*0e50*/  LDG.E R26, desc[UR8][R10.64+0xc] ;  /* 0x00000c080a1a7981 */ /* 0x000f68000c1e1900 */
[----:B------:R-:W4:Y:S01]  /*0e60*/  LDG.E R18, desc[UR8][R10.64] ;  /* 0x000000080a127981 */ /* 0x000f22000c1e1900 */
[----:B------:R-:W-:-:S03]  /*0e70*/  FFMA R23, R24, R24, R23 ;  /* 0x0000001818177223 */ /* 0x000fc60000000017 */
[----:B------:R-:W4:Y:S04]  /*0e80*/  LDG.E R19, desc[UR8][R12.64] ;  /* 0x000000080c137981 */ /* 0x000f28000c1e1900 */
[----:B------:R-:W3:Y:S01]  /*0e90*/  LDG.E R24, desc[UR8][R10.64+0x4] ;  /* 0x000004080a187981 */ /* 0x000ee2000c1e1900 */
[----:B--2---:R-:W-:-:S03]  /*0ea0*/  FADD R28, R17, -R16 ;  /* 0x80000010111c7221 */ /* 0x004fc60000000000 */
[----:B------:R0:W2:Y:S04]  /*0eb0*/  LDG.E R16, desc[UR8][R10.64+0x8] ;  /* 0x000008080a107981 */ /* 0x0000a8000c1e1900 */
[----:B------:R-:W2:Y:S01]  /*0ec0*/  LDG.E R17, desc[UR8][R12.64+0x8] ;  /* 0x000008080c117981 */ /* 0x000ea2000c1e1900 */
[----:B------:R-:W-:Y:S01]  /*0ed0*/  IADD3 R14, PT, PT, R14, 0x8, RZ ;  /* 0x000000080e0e7810 */ /* 0x000fe20007ffe0ff */
[----:B------:R-:W-:-:S03]  /*0ee0*/  FFMA R23, R28, R28, R23 ;  /* 0x0000001c1c177223 */ /* 0x000fc60000000017 */
[----:B------:R-:W-:Y:S01]  /*0ef0*/  ISETP.NE.AND P0, PT, R14, RZ, PT ;  /* 0x000000ff0e00720c */ /* 0x000fe20003f05270 */
[----:B----4-:R-:W-:-:S04]  /*0f00*/  FADD R18, R19, -R18 ;  /* 0x8000001213127221 */ /* 0x010fc80000000000 */
[----:B------:R-:W-:Y:S01]  /*0f10*/  FFMA R23, R18, R18, R23 ;  /* 0x0000001212177223 */ /* 0x000fe20000000017 */
[----:B---3--:R-:W-:-:S04]  /*0f20*/  FADD R24, R25, -R24 ;  /* 0x8000001819187221 */ /* 0x008fc80000000000 */
[----:B------:R-:W-:Y:S01]  /*0f30*/  FFMA R23, R24, R24, R23 ;  /* 0x0000001818177223 */ /* 0x000fe20000000017 */
[----:B0-----:R-:W-:Y:S01]  /*0f40*/  IADD3 R10, P1, PT, R10, 0x20, RZ ;  /* 0x000000200a0a7810 */ /* 0x001fe20007f3e0ff */
[----:B-----5:R-:W-:Y:S01]  /*0f50*/  FADD R26, R27, -R26 ;  /* 0x8000001a1b1a7221 */ /* 0x020fe20000000000 */
[----:B------:R-:W-:Y:S02]  /*0f60*/  IADD3 R15, PT, PT, R15, 0x8, RZ ;  /* 0x000000080f0f7810 */ /* 0x000fe40007ffe0ff */
[----:B------:R-:W-:Y:S01]  /*0f70*/  IADD3.X R11, PT, PT, RZ, R11, RZ, P1, !PT ;  /* 0x0000000bff0b7210 */ /* 0x000fe20000ffe4ff */
[----:B--2---:R-:W-:-:S04]  /*0f80*/  FADD R16, R17, -R16 ;  /* 0x8000001011107221 */ /* 0x004fc80000000000 */
[----:B------:R-:W-:-:S04]  /*0f90*/  FFMA R23, R16, R16, R23 ;  /* 0x0000001010177223 */ /* 0x000fc80000000017 */
[----:B------:R-:W-:Y:S01]  /*0fa0*/  FFMA R25, R26, R26, R23 ;  /* 0x0000001a1a197223 */ /* 0x000fe20000000017 */
[----:B------:R-:W-:Y:S06]  /*0fb0*/  @P0 BRA `(.L_x_52) ;  /* 0xfffffffc005c0947 */ /* 0x000fec000383ffff */
[----:B------:R-:W-:-:S07]  /*0fc0*/  MOV R23, R6 ;  /* 0x0000000600177202 */ /* 0x000fce0000000f00 */
.L_x_51:
[----:B------:R-:W-:-:S13]  /*0fd0*/  ISETP.NE.AND P0, PT, R5, RZ, PT ;  /* 0x000000ff0500720c */ /* 0x000fda0003f05270 */
[----:B------:R-:W-:Y:S05]  /*0fe0*/  @!P0 BRA `(.L_x_53) ;  /* 0x0000000400048947 */ /* 0x000fea0003800000 */
[----:B------:R-:W-:Y:S02]  /*0ff0*/  IADD3 R10, PT, PT, R5, -0x1, RZ ;  /* 0xffffffff050a7810 */ /* 0x000fe40007ffe0ff */
[----:B------:R-:W-:Y:S02]  /*1000*/  ISETP.NE.AND P1, PT, R7, RZ, PT ;  /* 0x000000ff0700720c */ /* 0x000fe40003f25270 */
[----:B------:R-:W-:-:S13]  /*1010*/  ISETP.GE.U32.AND P0, PT, R10, 0x3, PT ;  /* 0x000000030a00780c */ /* 0x000fda0003f06070 */
[----:B------:R-:W-:Y:S05]  /*1020*/  @!P0 BRA `(.L_x_54) ;  /* 0x0000000000708947 */ /* 0x000fea0003800000 */
[----:B------:R-:W0:Y:S01]  /*1030*/  LDC.64 R14, c[0x0][0x390] ;  /* 0x0000e400ff0e7b82 */ /* 0x000e220000000a00 */
[-C--:B------:R-:W-:Y:S02]  /*1040*/  IADD3 R17, PT, PT, R4, R23.reuse, RZ ;  /* 0x0000001704117210 */ /* 0x080fe40007ffe0ff */
[CC--:B------:R-:W-:Y:S02]  /*1050*/  IADD3 R19, PT, PT, R20.reuse, R23.reuse, RZ ;  /* 0x0000001714137210 */ /* 0x0c0fe40007ffe0ff */
[----:B------:R-:W-:-:S03]  /*1060*/  IADD3 R16, P0, PT, R20, R23, RZ ;  /* 0x0000001714107210 */ /* 0x000fc60007f1e0ff */
[----:B------:R-:W1:Y:S08]  /*1070*/  LDC.64 R12, c[0x0][0x398] ;  /* 0x0000e600ff0c7b82 */ /* 0x000e700000000a00 */
[----:B------:R-:W2:Y:S01]  /*1080*/  LDC.64 R10, c[0x0][0x398] ;  /* 0x0000e600ff0a7b82 */ /* 0x000ea20000000a00 */
[----:B0-----:R-:W-:Y:S01]  /*1090*/  IMAD.WIDE R14, R17, 0x4, R14 ;  /* 0x00000004110e7825 */ /* 0x001fe200078e020e */
[----:B------:R-:W-:-:S04]  /*10a0*/  IADD3.X R17, PT, PT, RZ, RZ, RZ, P0, !PT ;  /* 0x000000ffff117210 */ /* 0x000fc800007fe4ff */
[----:B------:R-:W3:Y:S01]  /*10b0*/  LDG.E R18, desc[UR8][R14.64] ;  /* 0x000000080e127981 */ /* 0x000ee2000c1e1900 */
[----:B-1----:R-:W-:-:S03]  /*10c0*/  IMAD.WIDE.U32 R12, R19, 0x4, R12 ;  /* 0x00000004130c7825 */ /* 0x002fc600078e000c */
[----:B------:R-:W4:Y:S04]  /*10d0*/  LDG.E R26, desc[UR8][R14.64+0xc] ;  /* 0x00000c080e1a7981 */ /* 0x000f28000c1e1900 */
[----:B------:R-:W5:Y:S01]  /*10e0*/  LDG.E R19, desc[UR8][R14.64+0x4] ;  /* 0x000004080e137981 */ /* 0x000f62000c1e1900 */
[----:B--2---:R-:W-:-:S03]  /*10f0*/  LEA R10, P0, R16, R10, 0x2 ;  /* 0x0000000a100a7211 */ /* 0x004fc600078010ff */
[----:B------:R-:W3:Y:S01]  /*1100*/  LDG.E R13, desc[UR8][R12.64] ;  /* 0x000000080c0d7981 */ /* 0x000ee2000c1e1900 */
[----:B------:R-:W-:-:S03]  /*1110*/  LEA.HI.X R11, R16, R11, R17, 0x2, P0 ;  /* 0x0000000b100b7211 */ /* 0x000fc600000f1411 */
[----:B------:R-:W2:Y:S04]  /*1120*/  LDG.E R17, desc[UR8][R14.64+0x8] ;  /* 0x000008080e117981 */ /* 0x000ea8000c1e1900 */
[----:B------:R-:W5:Y:S04]  /*1130*/  LDG.E R24, desc[UR8][R10.64+0x4] ;  /* 0x000004080a187981 */ /* 0x000f68000c1e1900 */
[----:B------:R-:W2:Y:S04]  /*1140*/  LDG.E R16, desc[UR8][R10.64+0x8] ;  /* 0x000008080a107981 */ /* 0x000ea8000c1e1900 */
[----:B------:R-:W4:Y:S01]  /*1150*/  LDG.E R27, desc[UR8][R10.64+0xc] ;  /* 0x00000c080a1b7981 */ /* 0x000f22000c1e1900 */
[----:B------:R-:W-:Y:S01]  /*1160*/  IADD3 R23, PT, PT, R23, 0x4, RZ ;  /* 0x0000000417177810 */ /* 0x000fe20007ffe0ff */
[----:B---3--:R-:W-:-:S04]  /*1170*/  FADD R18, R18, -R13 ;  /* 0x8000000d12127221 */ /* 0x008fc80000000000 */
[----:B------:R-:W-:Y:S01]  /*1180*/  FFMA R18, R18, R18, R25 ;  /* 0x0000001212127223 */ /* 0x000fe20000000019 */
[----:B-----5:R-:W-:-:S04]  /*1190*/  FADD R19, R19, -R24 ;  /* 0x8000001813137221 */ /* 0x020fc80000000000 */
[----:B------:R-:W-:Y:S01]  /*11a0*/  FFMA R18, R19, R19, R18 ;  /* 0x0000001313127223 */ /* 0x000fe20000000012 */
[----:B--2---:R-:W-:Y:S01]  /*11b0*/  FADD R17, R17, -R16 ;  /* 0x8000001011117221 */ /* 0x004fe20000000000 */
[----:B----4-:R-:W-:-:S03]  /*11c0*/  FADD R27, R26, -R27 ;  /* 0x8000001b1a1b7221 */ /* 0x010fc60000000000 */
[----:B------:R-:W-:-:S04]  /*11d0*/  FFMA R18, R17, R17, R18 ;  /* 0x0000001111127223 */ /* 0x000fc80000000012 */
[----:B------:R-:W-:-:S07]  /*11e0*/  FFMA R25, R27, R27, R18 ;  /* 0x0000001b1b197223 */ /* 0x000fce0000000012 */
.L_x_54:
[----:B------:R-:W-:Y:S05]  /*11f0*/  @!P1 BRA `(.L_x_53) ;  /* 0x0000000000809947 */ /* 0x000fea0003800000 */
[----:B------:R-:W-:Y:S01]  /*1200*/  ISETP.NE.AND P0, PT, R7, 0x1, PT ;  /* 0x000000010700780c */ /* 0x000fe20003f05270 */
[----:B------:R-:W0:Y:S01]  /*1210*/  LDC.64 R12, c[0x0][0x398] ;  /* 0x0000e600ff0c7b82 */ /* 0x000e220000000a00 */
[----:B------:R-:W-:-:S07]  /*1220*/  LOP3.LUT P1, RZ, R22, 0x1, RZ, 0xc0, !PT ;  /* 0x0000000116ff7812 */ /* 0x000fce000782c0ff */
[----:B------:R-:W1:Y:S04]  /*1230*/  LDC.64 R14, c[0x0][0x390] ;  /* 0x0000e400ff0e7b82 */ /* 0x000e680000000a00 */
[-C--:B------:R-:W-:Y:S02]  /*1240*/  @P0 IADD3 R29, PT, PT, R20, R23.reuse, RZ ;  /* 0x00000017141d0210 */ /* 0x080fe40007ffe0ff */
[-C--:B------:R-:W-:Y:S02]  /*1250*/  @P0 IADD3 R27, PT, PT, R4, R23.reuse, RZ ;  /* 0x00000017041b0210 */ /* 0x080fe40007ffe0ff */
[----:B------:R-:W2:Y:S01]  /*1260*/  @P0 LDC.64 R10, c[0x0][0x398] ;  /* 0x0000e600ff0a0b82 */ /* 0x000ea20000000a00 */
[----:B------:R-:W-:Y:S02]  /*1270*/  @P0 IADD3 R24, P2, PT, R20, R23, RZ ;  /* 0x0000001714180210 */ /* 0x000fe40007f5e0ff */
[----:B------:R-:W-:-:S02]  /*1280*/  @P0 IADD3 R23, PT, PT, R23, 0x2, RZ ;  /* 0x0000000217170810 */ /* 0x000fc40007ffe0ff */
[----:B------:R-:W-:-:S03]  /*1290*/  @P0 IADD3.X R22, PT, PT, RZ, RZ, RZ, P2, !PT ;  /* 0x000000ffff160210 */ /* 0x000fc600017fe4ff */
[----:B------:R-:W3:Y:S01]  /*12a0*/  LDC.64 R16, c[0x0][0x390] ;  /* 0x0000e400ff107b82 */ /* 0x000ee20000000a00 */
[----:B0-----:R-:W-:-:S06]  /*12b0*/  @P0 IMAD.WIDE.U32 R12, R29, 0x4, R12 ;  /* 0x000000041d0c0825 */ /* 0x001fcc00078e000c */
[----:B------:R-:W4:Y:S01]  /*12c0*/  @P0 LDG.E R13, desc[UR8][R12.64] ;  /* 0x000000080c0d0981 */ /* 0x000f22000c1e1900 */
[----:B------:R-:W0:Y:S01]  /*12d0*/  LDC.64 R18, c[0x0][0x398] ;  /* 0x0000e600ff127b82 */ /* 0x000e220000000a00 */
[----:B-1----:R-:W-:Y:S01]  /*12e0*/  @P0 IMAD.WIDE R14, R27, 0x4, R14 ;  /* 0x000000041b0e0825 */ /* 0x002fe200078e020e */
[-C--:B------:R-:W-:Y:S02]  /*12f0*/  @P1 IADD3 R27, PT, PT, R20, R23.reuse, RZ ;  /* 0x00000017141b1210 */ /* 0x080fe40007ffe0ff */
[----:B------:R-:W-:Y:S02]  /*1300*/  @P1 IADD3 R23, PT, PT, R4, R23, RZ ;  /* 0x0000001704171210 */ /* 0x000fe40007ffe0ff */
[----:B------:R-:W4:Y:S01]  /*1310*/  @P0 LDG.E R20, desc[UR8][R14.64] ;  /* 0x000000080e140981 */ /* 0x000f22000c1e1900 */
[----:B--2---:R-:W-:-:S04]  /*1320*/  @P0 LEA R10, P3, R24, R10, 0x2 ;  /* 0x0000000a180a0211 */ /* 0x004fc800078610ff */
[----:B------:R-:W-:Y:S01]  /*1330*/  @P0 LEA.HI.X R11, R24, R11, R22, 0x2, P3 ;  /* 0x0000000b180b0211 */ /* 0x000fe200018f1416 */
[----:B---3--:R-:W-:-:S04]  /*1340*/  @P1 IMAD.WIDE R16, R23, 0x4, R16 ;  /* 0x0000000417101825 */ /* 0x008fc800078e0210 */
[----:B------:R-:W2:Y:S04]  /*1350*/  @P0 LDG.E R10, desc[UR8][R10.64+0x4] ;  /* 0x000004080a0a0981 */ /* 0x000ea8000c1e1900 */
[----:B------:R-:W2:Y:S01]  /*1360*/  @P0 LDG.E R23, desc[UR8][R14.64+0x4] ;  /* 0x000004080e170981 */ /* 0x000ea2000c1e1900 */
[----:B0-----:R-:W-:-:S03]  /*1370*/  @P1 IMAD.WIDE.U32 R18, R27, 0x4, R18 ;  /* 0x000000041b121825 */ /* 0x001fc600078e0012 */
[----:B------:R-:W3:Y:S04]  /*1380*/  @P1 LDG.E R16, desc[UR8][R16.64] ;  /* 0x0000000810101981 */ /* 0x000ee8000c1e1900 */
[----:B------:R-:W3:Y:S01]  /*1390*/  @P1 LDG.E R19, desc[UR8][R18.64] ;  /* 0x0000000812131981 */ /* 0x000ee2000c1e1900 */
[----:B----4-:R-:W-:-:S04]  /*13a0*/  @P0 FADD R20, R20, -R13 ;  /* 0x8000000d14140221 */ /* 0x010fc80000000000 */
[----:B------:R-:W-:Y:S01]  /*13b0*/  @P0 FFMA R20, R20, R20, R25 ;  /* 0x0000001414140223 */ /* 0x000fe20000000019 */
[----:B--2---:R-:W-:-:S04]  /*13c0*/  @P0 FADD R23, R23, -R10 ;  /* 0x8000000a17170221 */ /* 0x004fc80000000000 */
[----:B------:R-:W-:Y:S01]  /*13d0*/  @P0 FFMA R25, R23, R23, R20 ;  /* 0x0000001717190223 */ /* 0x000fe20000000014 */
[----:B---3--:R-:W-:-:S04]  /*13e0*/  @P1 FADD R10, R16, -R19 ;  /* 0x80000013100a1221 */ /* 0x008fc80000000000 */
[----:B------:R-:W-:-:S07]  /*13f0*/  @P1 FFMA R25, R10, R10, R25 ;  /* 0x0000000a0a191223 */ /* 0x000fce0000000019 */
.L_x_53:
[----:B------:R-:W-:Y:S02]  /*1400*/  IADD3 R10, PT, PT, R8, 0x1, RZ ;  /* 0x00000001080a7810 */ /* 0x000fe40007ffe0ff */
[CC--:B------:R-:W-:Y:S02]  /*1410*/  FSETP.GEU.AND P0, PT, R25.reuse, R2.reuse, PT ;  /* 0x000000021900720b */ /* 0x0c0fe40003f0e000 */
[----:B------:R-:W-:Y:S02]  /*1420*/  ISETP.NE.AND P1, PT, R10, R21, PT ;  /* 0x000000150a00720c */ /* 0x000fe40003f25270 */
[----:B------:R-:W-:Y:S02]  /*1430*/  SEL R3, R8, R3, !P0 ;  /* 0x0000000308037207 */ /* 0x000fe40004000000 */
[----:B------:R-:W-:-:S09]  /*1440*/  FSEL R2, R25, R2, !P0 ;  /* 0x0000000219027208 */ /* 0x000fd20004000000 */
[----:B------:R-:W-:Y:S05]  /*1450*/  @!P1 BRA `(.L_x_49) ;  /* 0x00000000007c9947 */ /* 0x000fea0003800000 */
[----:B------:R-:W-:Y:S01]  /*1460*/  MOV R8, R10 ;  /* 0x0000000a00087202 */ /* 0x000fe20000000f00 */
[----:B------:R-:W-:Y:S06]  /*1470*/  BRA `(.L_x_55) ;  /* 0xfffffff400f47947 */ /* 0x000fec000383ffff */
.L_x_50:
[----:B------:R-:W-:Y:S01]  /*1480*/  UIADD3 UR4, UPT, UPT, UR5, -0x1, URZ ;  /* 0xffffffff05047890 */ /* 0x000fe2000fffe0ff */
[----:B------:R-:W-:Y:S01]  /*1490*/  HFMA2 R3, -RZ, RZ, 0, 0 ;  /* 0x00000000ff037431 */ /* 0x000fe200000001ff */
[----:B------:R-:W-:Y:S01]  /*14a0*/  UIADD3 UR5, UPT, UPT, UR5, -0x2, URZ ;  /* 0xfffffffe05057890 */ /* 0x000fe2000fffe0ff */
[----:B------:R-:W-:Y:S01]  /*14b0*/  MOV R4, 0x1 ;  /* 0x0000000100047802 */ /* 0x000fe20000000f00 */
[----:B------:R-:W-:Y:S02]  /*14c0*/  ULOP3.LUT UR6, UR4, 0x3, URZ, 0xc0, !UPT ;  /* 0x0000000304067892 */ /* 0x000fe4000f8ec0ff */
[----:B------:R-:W-:-:S09]  /*14d0*/  UISETP.GE.U32.AND UP0, UPT, UR5, 0x3, UPT ;  /* 0x000000030500788c */ /* 0x000fd2000bf06070 */
[----:B------:R-:W-:Y:S05]  /*14e0*/  BRA.U !UP0, `(.L_x_56) ;  /* 0x0000000108307547 */ /* 0x000fea000b800000 */
[----:B------:R-:W-:Y:S01]  /*14f0*/  MOV R3, RZ ;  /* 0x000000ff00037202 */ /* 0x000fe20000000f00 */
[----:B------:R-:W-:Y:S01]  /*1500*/  ULOP3.LUT UR4, UR4, 0xfffffffc, URZ, 0xc0, !UPT ;  /* 0xfffffffc04047892 */ /* 0x000fe2000f8ec0ff */
[----:B------:R-:W-:-:S11]  /*1510*/  MOV R4, 0x1 ;  /* 0x0000000100047802 */ /* 0x000fd60000000f00 */
.L_x_57:
[----:B------:R-:W-:Y:S02]  /*1520*/  IADD3 R5, PT, PT, R4, 0x3, RZ ;  /* 0x0000000304057810 */ /* 0x000fe40007ffe0ff */
[----:B------:R-:W-:Y:S02]  /*1530*/  FSETP.GT.AND P0, PT, R2, RZ, PT ;  /* 0x000000ff0200720b */ /* 0x000fe40003f04000 */
[----:B------:R-:W-:Y:S02]  /*1540*/  ISETP.NE.AND P1, PT, R5, UR4, PT ;  /* 0x0000000405007c0c */ /* 0x000fe4000bf25270 */
[C---:B------:R-:W-:Y:S02]  /*1550*/  IADD3 R5, PT, PT, R4.reuse, 0x4, RZ ;  /* 0x0000000404057810 */ /* 0x040fe40007ffe0ff */
[----:B------:R-:W-:Y:S02]  /*1560*/  SEL R3, R4, R3, P0 ;  /* 0x0000000304037207 */ /* 0x000fe40000000000 */
[----:B------:R-:W-:-:S02]  /*1570*/  FSEL R2, R2, RZ, !P0 ;  /* 0x000000ff02027208 */ /* 0x000fc40004000000 */
[----:B------:R-:W-:-:S05]  /*1580*/  MOV R4, R5 ;  /* 0x0000000500047202 */ /* 0x000fca0000000f00 */
[----:B------:R-:W-:Y:S05]  /*1590*/  @P1 BRA `(.L_x_57) ;  /* 0xfffffffc00e01947 */ /* 0x000fea000383ffff */
[----:B------:R-:W-:-:S07]  /*15a0*/  MOV R4, R5 ;  /* 0x0000000500047202 */ /* 0x000fce0000000f00 */
.L_x_56:
[----:B------:R-:W-:-:S09]  /*15b0*/  UISETP.NE.AND UP0, UPT, UR6, URZ, UPT ;  /* 0x000000ff0600728c */ /* 0x000fd2000bf05270 */
[----:B------:R-:W-:Y:S05]  /*15c0*/  BRA.U !UP0, `(.L_x_49) ;  /* 0x0000000108207547 */ /* 0x000fea000b800000 */
[----:B------:R-:W-:-:S05]  /*15d0*/  UMOV UR4, URZ ;  /* 0x000000ff00047c82 */ /* 0x000fca0008000000 */
.L_x_58:
[----:B------:R-:W-:Y:S01]  /*15e0*/  UIADD3 UR4, UPT, UPT, UR4, 0x1, URZ ;  /* 0x0000000104047890 */ /* 0x000fe2000fffe0ff */
[----:B------:R-:W-:-:S03]  /*15f0*/  FSETP.GT.AND P0, PT, R2, RZ, PT ;  /* 0x000000ff0200720b */ /* 0x000fc60003f04000 */
[----:B------:R-:W-:Y:S01]  /*1600*/  UISETP.NE.AND UP0, UPT, UR4, UR6, UPT ;  /* 0x000000060400728c */ /* 0x000fe2000bf05270 */
[----:B------:R-:W-:Y:S02]  /*1610*/  SEL R3, R4, R3, P0 ;  /* 0x0000000304037207 */ /* 0x000fe40000000000 */
[----:B------:R-:W-:Y:S02]  /*1620*/  FSEL R2, R2, RZ, !P0 ;  /* 0x000000ff02027208 */ /* 0x000fe40004000000 */
[----:B------:R-:W-:-:S04]  /*1630*/  IADD3 R4, PT, PT, R4, 0x1, RZ ;  /* 0x0000000104047810 */ /* 0x000fc80007ffe0ff */
[----:B------:R-:W-:Y:S05]  /*1640*/  BRA.U UP0, `(.L_x_58) ;  /* 0xfffffffd00e47547 */ /* 0x000fea000b83ffff */
.L_x_49:
[----:B------:R-:W0:Y:S02]  /*1650*/  LDC.64 R4, c[0x0][0x3a0] ;  /* 0x0000e800ff047b82 */ /* 0x000e240000000a00 */
[----:B0-----:R-:W-:-:S05]  /*1660*/  IMAD.WIDE R4, R0, 0x4, R4 ;  /* 0x0000000400047825 */ /* 0x001fca00078e0204 */
[----:B------:R-:W-:Y:S01]  /*1670*/  STG.E desc[UR8][R4.64], R3 ;  /* 0x0000000304007986 */ /* 0x000fe2000c101908 */
[----:B------:R-:W-:Y:S05]  /*1680*/  EXIT ;  /* 0x000000000000794d */ /* 0x000fea0003800000 */
.L_x_59:
        /* <DEDUP_REMOVED lines=15> */
.L_x_178:


//--------------------- .text._ZN3cub18CUB_300001_SM_10006detail6reduce27DeviceSegmentedReduceKernelINS2_10policy_hubIfi5AddOpE10Policy1000EPfS8_PiS9_iS5_ffEEvT0_T1_T2_T3_T5_T6_ --------------------------
	.section	.text._ZN3cub18CUB_300001_SM_10006detail6reduce27DeviceSegmentedReduceKernelINS2_10policy_hubIfi5AddOpE10Policy1000EPfS8_PiS9_iS5_ffEEvT0_T1_T2_T3_T5_T6_,"ax",@progbits
	.align	128
        .global         _ZN3cub18CUB_300001_SM_10006detail6reduce27DeviceSegmentedReduceKernelINS2_10policy_hubIfi5AddOpE10Policy1000EPfS8_PiS9_iS5_ffEEvT0_T1_T2_T3_T5_T6_
        .type           _ZN3cub18CUB_300001_SM_10006detail6reduce27DeviceSegmentedReduceKernelINS2_10policy_hubIfi5AddOpE10Policy1000EPfS8_PiS9_iS5_ffEEvT0_T1_T2_T3_T5_T6_,@function
        .size           _ZN3cub18CUB_300001_SM_10006detail6reduce27DeviceSegmentedReduceKernelINS2_10policy_hubIfi5AddOpE10Policy1000EPfS8_PiS9_iS5_ffEEvT0_T1_T2_T3_T5_T6_,(.L_x_179 - _ZN3cub18CUB_300001_SM_10006detail6reduce27DeviceSegmentedReduceKernelINS2_10policy_hubIfi5AddOpE10Policy1000EPfS8_PiS9_iS5_ffEEvT0_T1_T2_T3_T5_T6_)
        .other          _ZN3cub18CUB_300001_SM_10006detail6reduce27DeviceSegmentedReduceKernelINS2_10policy_hubIfi5AddOpE10Policy1000EPfS8_PiS9_iS5_ffEEvT0_T1_T2_T3_T5_T6_,@"STO_CUDA_ENTRY STV_DEFAULT"
_ZN3cub18CUB_300001_SM_10006detail6reduce27DeviceSegmentedReduceKernelINS2_10policy_hubIfi5AddOpE10Policy1000EPfS8_PiS9_iS5_ffEEvT0_T1_T2_T3_T5_T6_:
.text._ZN3cub18CUB_300001_SM_10006detail6reduce27DeviceSegmentedReduceKernelINS2_10policy_hubIfi5AddOpE10Policy1000EPfS8_PiS9_iS5_ffEEvT0_T1_T2_T3_T5_T6_:
[----:B------:R-:W-:Y:S01]  /*0000*/  LDC R1, c[0x0][0x37c] ;  /* 0x0000df00ff017b82 */ /* 0x000fe20000000800 */
[----:B------:R-:W0:Y:S07]  /*0010*/  S2R R0, SR_CTAID.X ;  /* 0x0000000000007919 */ /* 0x000e2e0000002500 */
[----:B------:R-:W0:Y:S01]  /*0020*/  LDC.64 R4, c[0x0][0x390] ;  /* 0x0000e400ff047b82 */ /* 0x000e220000000a00 */
[----:B------:R-:W1:Y:S07]  /*0030*/  LDCU.64 UR10, c[0x0][0x358] ;  /* 0x00006b00ff0a77ac */ /* 0x000e6e0008000a00 */
[----:B------:R-:W2:Y:S01]  /*0040*/  LDC.64 R2, c[0x0][0x398] ;  /* 0x0000e600ff027b82 */ /* 0x000ea20000000a00 */
[----:B0-----:R-:W-:-:S04]  /*0050*/  IMAD.WIDE.U32 R4, R0, 0x4, R4 ;  /* 0x0000000400047825 */ /* 0x001fc800078e0004 */
[----:B--2---:R-:W-:Y:S02]  /*0060*/  IMAD.WIDE.U32 R2, R0, 0x4, R2 ;  /* 0x0000000400027825 */ /* 0x004fe400078e0002 */
[----:B-1----:R-:W2:Y:S04]  /*0070*/  LDG.E R4, desc[UR10][R4.64] ;  /* 0x0000000a04047981 */ /* 0x002ea8000c1e1900 */
[----:B------:R-:W3:Y:S01]  /*0080*/  LDG.E R3, desc[UR10][R2.64] ;  /* 0x0000000a02037981 */ /* 0x000ee2000c1e1900 */
[----:B--2---:R-:W-:Y:S02]  /*0090*/  R2UR UR4, R4 ;  /* 0x00000000040472ca */ /* 0x004fe400000e0000 */
[----:B---3--:R-:W-:-:S13]  /*00a0*/  ISETP.NE.AND P0, PT, R3, R4, PT ;  /* 0x000000040300720c */ /* 0x008fda0003f05270 */
[----:B------:R-:W-:Y:S05]  /*00b0*/  @P0 BRA `(.L_x_60) ;  /* 0x0000000000200947 */ /* 0x000fea0003800000 */
[----:B------:R-:W0:Y:S02]  /*00c0*/  S2R R2, SR_TID.X ;  /* 0x0000000000027919 */ /* 0x000e240000002100 */
[----:B0-----:R-:W-:-:S13]  /*00d0*/  ISETP.NE.AND P0, PT, R2, RZ, PT ;  /* 0x000000ff0200720c */ /* 0x001fda0003f05270 */
[----:B------:R-:W-:Y:S05]  /*00e0*/  @P0 EXIT ;  /* 0x000000000000094d */ /* 0x000fea0003800000 */
[----:B------:R-:W0:Y:S08]  /*00f0*/  LDC.64 R2, c[0x0][0x388] ;  /* 0x0000e200ff027b82 */ /* 0x000e300000000a00 */
[----:B------:R-:W1:Y:S01]  /*0100*/  LDC R5, c[0x0][0x3a4] ;  /* 0x0000e900ff057b82 */ /* 0x000e620000000800 */
[----:B0-----:R-:W-:-:S05]  /*0110*/  IMAD.WIDE.U32 R2, R0, 0x4, R2 ;  /* 0x0000000400027825 */ /* 0x001fca00078e0002 */
[----:B-1----:R-:W-:Y:S01]  /*0120*/  STG.E desc[UR10][R2.64], R5 ;  /* 0x0000000502007986 */ /* 0x002fe2000c10190a */
[----:B------:R-:W-:Y:S05]  /*0130*/  EXIT ;  /* 0x000000000000794d */ /* 0x000fea0003800000 */
.L_x_60:
[----:B------:R-:W0:Y:S01]  /*0140*/  LDCU.64 UR6, c[0x0][0x380] ;  /* 0x00007000ff0677ac */ /* 0x000e220008000a00 */
[----:B------:R-:W-:Y:S01]  /*0150*/  BSSY.RECONVERGENT B0, `(.L_x_61) ;  /* 0x000042c000007945 */ /* 0x000fe20003800200 */
[----:B------:R-:W-:-:S04]  /*0160*/  UIMAD.WIDE UR8, UR4, 0x4, URZ ;  /* 0x00000004040878a5 */ /* 0x000fc8000f8e02ff */
[----:B0-----:R-:W-:-:S04]  /*0170*/  UIADD3 UR5, UP0, UPT, UR8, UR6, URZ ;  /* 0x0000000608057290 */ /* 0x001fc8000ff1e0ff */
[----:B------:R-:W-:Y:S02]  /*0180*/  UIADD3.X UR12, UPT, UPT, UR9, UR7, URZ, UP0, !UPT ;  /* 0x00000007090c7290 */ /* 0x000fe400087fe4ff */
[----:B------:R-:W-:Y:S02]  /*0190*/  ULOP3.LUT UP0, URZ, UR5, 0xf, URZ, 0xc0, !UPT ;  /* 0x0000000f05ff7892 */ /* 0x000fe4000f80c0ff */
[----:B------:R-:W-:Y:S02]  /*01a0*/  MOV R4, UR5 ;  /* 0x0000000500047c02 */ /* 0x000fe40008000f00 */
[----:B------:R-:W-:-:S05]  /*01b0*/  IMAD.U32 R5, RZ, RZ, UR12 ;  /* 0x0000000cff057e24 */ /* 0x000fca000f8e00ff */
[----:B------:R-:W-:Y:S05]  /*01c0*/  BRA.U UP0, `(.L_x_62) ;  /* 0x0000002100147547 */ /* 0x000fea000b800000 */
[----:B------:R-:W-:-:S04]  /*01d0*/  IADD3 R10, PT, PT, R3, -UR4, RZ ;  /* 0x80000004030a7c10 */ /* 0x000fc8000fffe0ff */
[----:B------:R-:W-:-:S13]  /*01e0*/  ISETP.GT.AND P0, PT, R10, 0xfff, PT ;  /* 0x00000fff0a00780c */ /* 0x000fda0003f04270 */
[----:B------:R-:W-:Y:S05]  /*01f0*/  @P0 BRA `(.L_x_63) ;  /* 0x0000000c00a00947 */ /* 0x000fea0003800000 */
[----:B------:R-:W0:Y:S01]  /*0200*/  S2R R11, SR_TID.X ;  /* 0x00000000000b7919 */ /* 0x000e220000002100 */
[----:B------:R-:W-:Y:S01]  /*0210*/  BSSY.RECONVERGENT B1, `(.L_x_64) ;  /* 0x0000009000017945 */ /* 0x000fe20003800200 */
[----:B------:R-:W-:Y:S01]  /*0220*/  IMAD.MOV.U32 R12, RZ, RZ, RZ ;  /* 0x000000ffff0c7224 */ /* 0x000fe200078e00ff */
[----:B0-----:R-:W-:Y:S02]  /*0230*/  ISETP.GE.AND P0, PT, R11, R10, PT ;  /* 0x0000000a0b00720c */ /* 0x001fe40003f06270 */
[----:B------:R-:W-:-:S11]  /*0240*/  MOV R13, R11 ;  /* 0x0000000b000d7202 */ /* 0x000fd60000000f00 */
[----:B------:R-:W-:Y:S05]  /*0250*/  @P0 BRA `(.L_x_65) ;  /* 0x0000000000100947 */ /* 0x000fea0003800000 */
[----:B------:R-:W-:-:S05]  /*0260*/  LEA R6, P0, R11, UR5, 0x2 ;  /* 0x000000050b067c11 */ /* 0x000fca000f8010ff */
[----:B------:R-:W-:-:S05]  /*0270*/  IMAD.X R7, RZ, RZ, UR12, P0 ;  /* 0x0000000cff077e24 */ /* 0x000fca00080e06ff */
[----:B------:R0:W5:Y:S01]  /*0280*/  LDG.E.CONSTANT R12, desc[UR10][R6.64] ;  /* 0x0000000a060c7981 */ /* 0x000162000c1e9900 */
[----:B------:R-:W-:-:S07]  /*0290*/  IADD3 R13, PT, PT, R11, 0x100, RZ ;  /* 0x000001000b0d7810 */ /* 0x000fce0007ffe0ff */
.L_x_65:
[----:B------:R-:W-:Y:S05]  /*02a0*/  BSYNC.RECONVERGENT B1 ;  /* 0x0000000000017941 */ /* 0x000fea0003800200 */
.L_x_64:
[----:B------:R-:W-:Y:S01]  /*02b0*/  ISETP.GE.AND P0, PT, R13, R10, PT ;  /* 0x0000000a0d00720c */ /* 0x000fe20003f06270 */
[----:B------:R-:W-:-:S12]  /*02c0*/  BSSY.RECONVERGENT B1, `(.L_x_66) ;  /* 0x0000073000017945 */ /* 0x000fd80003800200 */
[----:B------:R-:W-:Y:S05]  /*02d0*/  @P0 BRA `(.L_x_67) ;  /* 0x0000000400c40947 */ /* 0x000fea0003800000 */
[----:B------:R-:W-:Y:S01]  /*02e0*/  LOP3.LUT R2, RZ, R13, RZ, 0x33, !PT ;  /* 0x0000000dff027212 */ /* 0x000fe200078e33ff */
[----:B------:R-:W-:Y:S03]  /*02f0*/  BSSY.RECONVERGENT B2, `(.L_x_68) ;  /* 0x0000017000027945 */ /* 0x000fe60003800200 */
[----:B0-----:R-:W-:-:S04]  /*0300*/  IADD3 R6, PT, PT, R3, -UR4, R2 ;  /* 0x8000000403067c10 */ /* 0x001fc8000fffe002 */
[C---:B------:R-:W-:Y:S02]  /*0310*/  LOP3.LUT R2, R6.reuse, 0x300, RZ, 0xc0, !PT ;  /* 0x0000030006027812 */ /* 0x040fe400078ec0ff */
[----:B------:R-:W-:Y:S02]  /*0320*/  ISETP.GE.U32.AND P1, PT, R6, 0x300, PT ;  /* 0x000003000600780c */ /* 0x000fe40003f26070 */
[----:B------:R-:W-:-:S13]  /*0330*/  ISETP.NE.AND P0, PT, R2, 0x300, PT ;  /* 0x000003000200780c */ /* 0x000fda0003f05270 */
[----:B------:R-:W-:Y:S05]  /*0340*/  @!P0 BRA `(.L_x_69) ;  /* 0x0000000000448947 */ /* 0x000fea0003800000 */
[----:B------:R-:W-:Y:S01]  /*0350*/  MOV R3, UR9 ;  /* 0x0000000900037c02 */ /* 0x000fe20008000f00 */
[----:B------:R-:W-:Y:S01]  /*0360*/  IMAD.U32 R2, RZ, RZ, UR8 ;  /* 0x00000008ff027e24 */ /* 0x000fe2000f8e00ff */
[----:B------:R-:W-:-:S03]  /*0370*/  LEA.HI R6, R6, 0x1, RZ, 0x18 ;  /* 0x0000000106067811 */ /* 0x000fc600078fc0ff */
[----:B------:R-:W-:Y:S01]  /*0380*/  IMAD.WIDE.U32 R2, R13, 0x4, R2 ;  /* 0x000000040d027825 */ /* 0x000fe200078e0002 */
[----:B------:R-:W-:Y:S02]  /*0390*/  LOP3.LUT R6, R6, 0x3, RZ, 0xc0, !PT ;  /* 0x0000000306067812 */ /* 0x000fe400078ec0ff */
[----:B------:R-:W-:-:S03]  /*03a0*/  IADD3 R2, P0, PT, R2, UR6, RZ ;  /* 0x0000000602027c10 */ /* 0x000fc6000ff1e0ff */
[----:B------:R-:W-:Y:S01]  /*03b0*/  IMAD.MOV R6, RZ, RZ, -R6 ;  /* 0x000000ffff067224 */ /* 0x000fe200078e0a06 */
[----:B------:R-:W-:-:S09]  /*03c0*/  IADD3.X R7, PT, PT, R3, UR7, RZ, P0, !PT ;  /* 0x0000000703077c10 */ /* 0x000fd200087fe4ff */
.L_x_70:
[----:B------:R-:W-:-:S06]  /*03d0*/  MOV R3, R7 ;  /* 0x0000000700037202 */ /* 0x000fcc0000000f00 */
[----:B------:R0:W2:Y:S01]  /*03e0*/  LDG.E.CONSTANT R3, desc[UR10][R2.64] ;  /* 0x0000000a02037981 */ /* 0x0000a2000c1e9900 */
[----:B------:R-:W-:Y:S01]  /*03f0*/  VIADD R6, R6, 0x1 ;  /* 0x0000000106067836 */ /* 0x000fe20000000000 */
[----:B------:R-:W-:-:S04]  /*0400*/  IADD3 R13, PT, PT, R13, 0x100, RZ ;  /* 0x000001000d0d7810 */ /* 0x000fc80007ffe0ff */
[----:B------:R-:W-:Y:S02]  /*0410*/  ISETP.NE.AND P0, PT, R6, RZ, PT ;  /* 0x000000ff0600720c */ /* 0x000fe40003f05270 */
[----:B0-----:R-:W-:-:S05]  /*0420*/  IADD3 R2, P2, PT, R2, 0x400, RZ ;  /* 0x0000040002027810 */ /* 0x001fca0007f5e0ff */
[----:B------:R-:W-:Y:S02]  /*0430*/  IMAD.X R7, RZ, RZ, R7, P2 ;  /* 0x000000ffff077224 */ /* 0x000fe400010e0607 */
[----:B--2--5:R-:W-:-:S04]  /*0440*/  FADD R12, R3, R12 ;  /* 0x0000000c030c7221 */ /* 0x024fc80000000000 */
[----:B------:R-:W-:Y:S05]  /*0450*/  @P0 BRA `(.L_x_70) ;  /* 0xfffffffc00dc0947 */ /* 0x000fea000383ffff */
.L_x_69:
[----:B------:R-:W-:Y:S05]  /*0460*/  BSYNC.RECONVERGENT B2 ;  /* 0x0000000000027941 */ /* 0x000fea0003800200 */
.L_x_68:
[----:B------:R-:W-:Y:S05]  /*0470*/  @!P1 BRA `(.L_x_67) ;  /* 0x00000004005c9947 */ /* 0x000fea0003800000 */
[----:B------:R-:W-:Y:S01]  /*0480*/  IADD3 R2, PT, PT, R10, -R13, RZ ;  /* 0x8000000d0a027210 */ /* 0x000fe20007ffe0ff */
[----:B------:R-:W-:Y:S01]  /*0490*/  BSSY.RECONVERGENT B2, `(.L_x_71) ;  /* 0x0000030000027945 */ /* 0x000fe20003800200 */
[----:B------:R-:W-:Y:S02]  /*04a0*/  PLOP3.LUT P0, PT, PT, PT, PT, 0x80, 0x8 ;  /* 0x000000000008781c */ /* 0x000fe40003f0f070 */
[----:B------:R-:W-:-:S13]  /*04b0*/  ISETP.GT.AND P1, PT, R2, 0xc00, PT ;  /* 0x00000c000200780c */ /* 0x000fda0003f24270 */
[----:B------:R-:W-:Y:S05]  /*04c0*/  @!P1 BRA `(.L_x_72) ;  /* 0x0000000000b09947 */ /* 0x000fea0003800000 */
[----:B------:R-:W-:Y:S01]  /*04d0*/  PLOP3.LUT P0, PT, PT, PT, PT, 0x8, 0x80 ;  /* 0x000000000080781c */ /* 0x000fe20003f0e170 */
[----:B------:R-:W-:-:S12]  /*04e0*/  VIADD R14, R10, 0xfffff400 ;  /* 0xfffff4000a0e7836 */ /* 0x000fd80000000000 */
.L_x_73:
[----:B------:R-:W-:-:S05]  /*04f0*/  IMAD.WIDE R8, R13, 0x4, R4 ;  /* 0x000000040d087825 */ /* 0x000fca00078e0204 */
[----:B------:R-:W2:Y:S01]  /*0500*/  LDG.E.CONSTANT R21, desc[UR10][R8.64] ;  /* 0x0000000a08157981 */ /* 0x000ea2000c1e9900 */
[----:B------:R-:W-:-:S03]  /*0510*/  IADD3 R7, PT, PT, R13, 0x400, RZ ;  /* 0x000004000d077810 */ /* 0x000fc60007ffe0ff */
[----:B------:R-:W3:Y:S04]  /*0520*/  LDG.E.CONSTANT R20, desc[UR10][R8.64+0x400] ;  /* 0x0004000a08147981 */ /* 0x000ee8000c1e9900 */
[----:B------:R-:W4:Y:S01]  /*0530*/  LDG.E.CONSTANT R19, desc[UR10][R8.64+0x800] ;  /* 0x0008000a08137981 */ /* 0x000f22000c1e9900 */
[----:B------:R-:W-:-:S03]  /*0540*/  IMAD.WIDE R6, R7, 0x4, R4 ;  /* 0x0000000407067825 */ /* 0x000fc600078e0204 */
[----:B------:R0:W4:Y:S04]  /*0550*/  LDG.E.CONSTANT R18, desc[UR10][R8.64+0xc00] ;  /* 0x000c000a08127981 */ /* 0x000128000c1e9900 */
[----:B------:R-:W4:Y:S01]  /*0560*/  LDG.E.CONSTANT R17, desc[UR10][R6.64] ;  /* 0x0000000a06117981 */ /* 0x000f22000c1e9900 */
[----:B------:R-:W-:-:S03]  /*0570*/  VIADD R3, R13, 0x800 ;  /* 0x000008000d037836 */ /* 0x000fc60000000000 */
[----:B------:R-:W4:Y:S01]  /*0580*/  LDG.E.CONSTANT R16, desc[UR10][R6.64+0x400] ;  /* 0x0004000a06107981 */ /* 0x000f22000c1e9900 */
[----:B------:R-:W-:-:S03]  /*0590*/  IMAD.WIDE R2, R3, 0x4, R4 ;  /* 0x0000000403027825 */ /* 0x000fc600078e0204 */
[----:B------:R-:W4:Y:S04]  /*05a0*/  LDG.E.CONSTANT R15, desc[UR10][R6.64+0x800] ;  /* 0x0008000a060f7981 */ /* 0x000f28000c1e9900 */
[----:B------:R-:W4:Y:S04]  /*05b0*/  LDG.E.CONSTANT R25, desc[UR10][R6.64+0xc00] ;  /* 0x000c000a06197981 */ /* 0x000f28000c1e9900 */
[----:B------:R-:W4:Y:S01]  /*05c0*/  LDG.E.CONSTANT R24, desc[UR10][R2.64] ;  /* 0x0000000a02187981 */ /* 0x000f22000c1e9900 */
[----:B------:R-:W-:-:S03]  /*05d0*/  IADD3 R27, PT, PT, R13, 0xc00, RZ ;  /* 0x00000c000d1b7810 */ /* 0x000fc60007ffe0ff */
[----:B------:R-:W4:Y:S04]  /*05e0*/  LDG.E.CONSTANT R23, desc[UR10][R2.64+0x400] ;  /* 0x0004000a02177981 */ /* 0x000f28000c1e9900 */
[----:B------:R-:W4:Y:S01]  /*05f0*/  LDG.E.CONSTANT R22, desc[UR10][R2.64+0x800] ;  /* 0x0008000a02167981 */ /* 0x000f22000c1e9900 */
[----:B0-----:R-:W-:-:S03]  /*0600*/  IMAD.WIDE R8, R27, 0x4, R4 ;  /* 0x000000041b087825 */ /* 0x001fc600078e0204 */
[----:B------:R-:W4:Y:S04]  /*0610*/  LDG.E.CONSTANT R29, desc[UR10][R2.64+0xc00] ;  /* 0x000c000a021d7981 */ /* 0x000f28000c1e9900 */
[----:B------:R-:W4:Y:S04]  /*0620*/  LDG.E.CONSTANT R28, desc[UR10][R8.64] ;  /* 0x0000000a081c7981 */ /* 0x000f28000c1e9900 */
[----:B------:R-:W4:Y:S04]  /*0630*/  LDG.E.CONSTANT R26, desc[UR10][R8.64+0x400] ;  /* 0x0004000a081a7981 */ /* 0x000f28000c1e9900 */
[----:B------:R-:W4:Y:S04]  /*0640*/  LDG.E.CONSTANT R27, desc[UR10][R8.64+0x800] ;  /* 0x0008000a081b7981 */ /* 0x000f28000c1e9900 */
[----:B------:R-:W4:Y:S01]  /*0650*/  LDG.E.CONSTANT R6, desc[UR10][R8.64+0xc00] ;  /* 0x000c000a08067981 */ /* 0x000f22000c1e9900 */
[----:B------:R-:W-:-:S05]  /*0660*/  VIADD R13, R13, 0x1000 ;  /* 0x000010000d0d7836 */ /* 0x000fca0000000000 */
[----:B------:R-:W-:Y:S01]  /*0670*/  ISETP.GE.AND P1, PT, R13, R14, PT ;  /* 0x0000000e0d00720c */ /* 0x000fe20003f26270 */
[----:B--2--5:R-:W-:-:S04]  /*0680*/  FADD R21, R21, R12 ;  /* 0x0000000c15157221 */ /* 0x024fc80000000000 */
[----:B---3--:R-:W-:-:S04]  /*0690*/  FADD R20, R21, R20 ;  /* 0x0000001415147221 */ /* 0x008fc80000000000 */
[----:B----4-:R-:W-:-:S04]  /*06a0*/  FADD R19, R20, R19 ;  /* 0x0000001314137221 */ /* 0x010fc80000000000 */
[----:B------:R-:W-:-:S04]  /*06b0*/  FADD R18, R19, R18 ;  /* 0x0000001213127221 */ /* 0x000fc80000000000 */
        /* <DEDUP_REMOVED lines=11> */
[----:B------:R-:W-:Y:S01]  /*0770*/  FADD R12, R27, R6 ;  /* 0x000000061b0c7221 */ /* 0x000fe20000000000 */
[----:B------:R-:W-:Y:S06]  /*0780*/  @!P1 BRA `(.L_x_73) ;  /* 0xfffffffc00589947 */ /* 0x000fec000383ffff */
.L_x_72:
[----:B------:R-:W-:Y:S05]  /*0790*/  BSYNC.RECONVERGENT B2 ;  /* 0x0000000000027941 */ /* 0x000fea0003800200 */
.L_x_71:
[----:B------:R-:W-:Y:S01]  /*07a0*/  IADD3 R2, PT, PT, R10, -R13, RZ ;  /* 0x8000000d0a027210 */ /* 0x000fe20007ffe0ff */
[----:B------:R-:W-:Y:S03]  /*07b0*/  BSSY.RECONVERGENT B2, `(.L_x_74) ;  /* 0x0000018000027945 */ /* 0x000fe60003800200 */
[----:B------:R-:W-:-:S13]  /*07c0*/  ISETP.GT.AND P1, PT, R2, 0x400, PT ;  /* 0x000004000200780c */ /* 0x000fda0003f24270 */
[----:B------:R-:W-:Y:S05]  /*07d0*/  @!P1 BRA `(.L_x_75) ;  /* 0x0000000000549947 */ /* 0x000fea0003800000 */
[----:B------:R-:W-:-:S05]  /*07e0*/  IMAD.WIDE R6, R13, 0x4, R4 ;  /* 0x000000040d067825 */ /* 0x000fca00078e0204 */
[----:B------:R-:W2:Y:S01]  /*07f0*/  LDG.E.CONSTANT R9, desc[UR10][R6.64] ;  /* 0x0000000a06097981 */ /* 0x000ea2000c1e9900 */
[----:B------:R-:W-:-:S03]  /*0800*/  VIADD R3, R13, 0x400 ;  /* 0x000004000d037836 */ /* 0x000fc60000000000 */
[----:B------:R-:W3:Y:S01]  /*0810*/  LDG.E.CONSTANT R8, desc[UR10][R6.64+0x400] ;  /* 0x0004000a06087981 */ /* 0x000ee2000c1e9900 */
[----:B------:R-:W-:-:S03]  /*0820*/  IMAD.WIDE R2, R3, 0x4, R4 ;  /* 0x0000000403027825 */ /* 0x000fc600078e0204 */
[----:B------:R-:W4:Y:S04]  /*0830*/  LDG.E.CONSTANT R15, desc[UR10][R6.64+0x800] ;  /* 0x0008000a060f7981 */ /* 0x000f28000c1e9900 */
[----:B------:R-:W4:Y:S04]  /*0840*/  LDG.E.CONSTANT R17, desc[UR10][R6.64+0xc00] ;  /* 0x000c000a06117981 */ /* 0x000f28000c1e9900 */
[----:B------:R-:W4:Y:S04]  /*0850*/  LDG.E.CONSTANT R19, desc[UR10][R2.64] ;  /* 0x0000000a02137981 */ /* 0x000f28000c1e9900 */
[----:B------:R-:W4:Y:S04]  /*0860*/  LDG.E.CONSTANT R21, desc[UR10][R2.64+0x400] ;  /* 0x0004000a02157981 */ /* 0x000f28000c1e9900 */
[----:B------:R-:W4:Y:S04]  /*0870*/  LDG.E.CONSTANT R23, desc[UR10][R2.64+0x800] ;  /* 0x0008000a02177981 */ /* 0x000f28000c1e9900 */
[----:B------:R-:W4:Y:S01]  /*0880*/  LDG.E.CONSTANT R25, desc[UR10][R2.64+0xc00] ;  /* 0x000c000a02197981 */ /* 0x000f22000c1e9900 */
[----:B------:R-:W-:-:S02]  /*0890*/  PLOP3.LUT P0, PT, PT, PT, PT, 0x8, 0x80 ;  /* 0x000000000080781c */ /* 0x000fc40003f0e170 */
[----:B------:R-:W-:Y:S01]  /*08a0*/  IADD3 R13, PT, PT, R13, 0x800, RZ ;  /* 0x000008000d0d7810 */ /* 0x000fe20007ffe0ff */
[----:B--2--5:R-:W-:-:S04]  /*08b0*/  FADD R9, R12, R9 ;  /* 0x000000090c097221 */ /* 0x024fc80000000000 */
[----:B---3--:R-:W-:-:S04]  /*08c0*/  FADD R8, R9, R8 ;  /* 0x0000000809087221 */ /* 0x008fc80000000000 */
[----:B----4-:R-:W-:-:S04]  /*08d0*/  FADD R8, R8, R15 ;  /* 0x0000000f08087221 */ /* 0x010fc80000000000 */
[----:B------:R-:W-:-:S04]  /*08e0*/  FADD R8, R8, R17 ;  /* 0x0000001108087221 */ /* 0x000fc80000000000 */
[----:B------:R-:W-:-:S04]  /*08f0*/  FADD R8, R8, R19 ;  /* 0x0000001308087221 */ /* 0x000fc80000000000 */
[----:B------:R-:W-:-:S04]  /*0900*/  FADD R8, R8, R21 ;  /* 0x0000001508087221 */ /* 0x000fc80000000000 */
[----:B------:R-:W-:-:S04]  /*0910*/  FADD R8, R8, R23 ;  /* 0x0000001708087221 */ /* 0x000fc80000000000 */
[----:B------:R-:W-:-:S07]  /*0920*/  FADD R12, R8, R25 ;  /* 0x00000019080c7221 */ /* 0x000fce0000000000 */
.L_x_75:
[----:B------:R-:W-:Y:S05]  /*0930*/  BSYNC.RECONVERGENT B2 ;  /* 0x0000000000027941 */ /* 0x000fea0003800200 */
.L_x_74:
[----:B------:R-:W-:-:S13]  /*0940*/  ISETP.LT.OR P0, PT, R13, R10, P0 ;  /* 0x0000000a0d00720c */ /* 0x000fda0000701670 */
[----:B------:R-:W-:Y:S05]  /*0950*/  @!P0 BRA `(.L_x_67) ;  /* 0x0000000000248947 */ /* 0x000fea0003800000 */
[----:B------:R-:W-:-:S05]  /*0960*/  IMAD.WIDE R4, R13, 0x4, R4 ;  /* 0x000000040d047825 */ /* 0x000fca00078e0204 */
[----:B------:R-:W2:Y:S04]  /*0970*/  LDG.E.CONSTANT R3, desc[UR10][R4.64] ;  /* 0x0000000a04037981 */ /* 0x000ea8000c1e9900 */
[----:B------:R-:W3:Y:S04]  /*0980*/  LDG.E.CONSTANT R2, desc[UR10][R4.64+0x400] ;  /* 0x0004000a04027981 */ /* 0x000ee8000c1e9900 */
[----:B------:R-:W4:Y:S04]  /*0990*/  LDG.E.CONSTANT R7, desc[UR10][R4.64+0x800] ;  /* 0x0008000a04077981 */ /* 0x000f28000c1e9900 */
[----:B------:R-:W4:Y:S01]  /*09a0*/  LDG.E.CONSTANT R9, desc[UR10][R4.64+0xc00] ;  /* 0x000c000a04097981 */ /* 0x000f22000c1e9900 */
[----:B--2--5:R-:W-:-:S04]  /*09b0*/  FADD R3, R12, R3 ;  /* 0x000000030c037221 */ /* 0x024fc80000000000 */
[----:B---3--:R-:W-:-:S04]  /*09c0*/  FADD R2, R3, R2 ;  /* 0x0000000203027221 */ /* 0x008fc80000000000 */
[----:B----4-:R-:W-:-:S04]  /*09d0*/  FADD R2, R2, R7 ;  /* 0x0000000702027221 */ /* 0x010fc80000000000 */
[----:B------:R-:W-:-:S07]  /*09e0*/  FADD R12, R2, R9 ;  /* 0x00000009020c7221 */ /* 0x000fce0000000000 */
.L_x_67:
[----:B------:R-:W-:Y:S05]  /*09f0*/  BSYNC.RECONVERGENT B1 ;  /* 0x0000000000017941 */ /* 0x000fea0003800200 */
.L_x_66:
[----:B------:R-:W-:-:S13]  /*0a00*/  ISETP.GE.AND P0, PT, R10, 0x100, PT ;  /* 0x000001000a00780c */ /* 0x000fda0003f06270 */
[----:B------:R-:W-:Y:S05]  /*0a10*/  @!P0 BRA `(.L_x_76) ;  /* 0x0000000000ac8947 */ /* 0x000fea0003800000 */
[----:B0-----:R-:W0:Y:S01]  /*0a20*/  S2R R7, SR_LANEID ;  /* 0x0000000000077919 */ /* 0x001e220000000000 */
[----:B-----5:R-:W1:Y:S02]  /*0a30*/  SHFL.DOWN PT, R2, R12, 0x1, 0x1f ;  /* 0x08201f000c027f89 */ /* 0x020e6400000e0000 */
[----:B-1----:R-:W-:Y:S01]  /*0a40*/  FADD R2, R2, R12 ;  /* 0x0000000c02027221 */ /* 0x002fe20000000000 */
[C---:B0-----:R-:W-:Y:S02]  /*0a50*/  ISETP.GT.AND P0, PT, R7.reuse, 0x1e, PT ;  /* 0x0000001e0700780c */ /* 0x041fe40003f04270 */
[C---:B------:R-:W-:Y:S02]  /*0a60*/  ISETP.NE.AND P1, PT, R7.reuse, RZ, PT ;  /* 0x000000ff0700720c */ /* 0x040fe40003f25270 */
[----:B------:R-:W-:Y:S02]  /*0a70*/  FSEL R2, R12, R2, P0 ;  /* 0x000000020c027208 */ /* 0x000fe40000000000 */
[----:B------:R-:W-:-:S03]  /*0a80*/  ISETP.GT.AND P0, PT, R7, 0x1d, PT ;  /* 0x0000001d0700780c */ /* 0x000fc60003f04270 */
[----:B------:R-:W0:Y:S06]  /*0a90*/  SHFL.DOWN PT, R3, R2, 0x2, 0x1f ;  /* 0x08401f0002037f89 */ /* 0x000e2c00000e0000 */
[----:B------:R-:W1:Y:S01]  /*0aa0*/  @!P1 S2R R6, SR_CgaCtaId ;  /* 0x0000000000069919 */ /* 0x000e620000008800 */
[----:B------:R-:W-:Y:S02]  /*0ab0*/  @!P1 MOV R5, 0x400 ;  /* 0x0000040000059802 */ /* 0x000fe40000000f00 */
[----:B------:R-:W-:-:S04]  /*0ac0*/  @!P1 SHF.R.U32.HI R4, RZ, 0x3, R11 ;  /* 0x00000003ff049819 */ /* 0x000fc8000001160b */
[----:B------:R-:W-:Y:S01]  /*0ad0*/  @!P1 LOP3.LUT R4, R4, 0x7c, RZ, 0xc0, !PT ;  /* 0x0000007c04049812 */ /* 0x000fe200078ec0ff */
[----:B0-----:R-:W-:Y:S01]  /*0ae0*/  @!P0 FADD R2, R2, R3 ;  /* 0x0000000302028221 */ /* 0x001fe20000000000 */
[----:B------:R-:W-:-:S04]  /*0af0*/  ISETP.GT.AND P0, PT, R7, 0x1b, PT ;  /* 0x0000001b0700780c */ /* 0x000fc80003f04270 */
[----:B------:R-:W0:Y:S01]  /*0b00*/  SHFL.DOWN PT, R3, R2, 0x4, 0x1f ;  /* 0x08801f0002037f89 */ /* 0x000e2200000e0000 */
[----:B-1----:R-:W-:-:S05]  /*0b10*/  @!P1 LEA R5, R6, R5, 0x18 ;  /* 0x0000000506059211 */ /* 0x002fca00078ec0ff */
[----:B------:R-:W-:-:S03]  /*0b20*/  @!P1 IMAD.IADD R4, R4, 0x1, R5 ;  /* 0x0000000104049824 */ /* 0x000fc600078e0205 */
[----:B0-----:R-:W-:Y:S01]  /*0b30*/  @!P0 FADD R2, R2, R3 ;  /* 0x0000000302028221 */ /* 0x001fe20000000000 */
[----:B------:R-:W-:-:S04]  /*0b40*/  ISETP.GT.AND P0, PT, R7, 0x17, PT ;  /* 0x000000170700780c */ /* 0x000fc80003f04270 */
[----:B------:R-:W0:Y:S09]  /*0b50*/  SHFL.DOWN PT, R3, R2, 0x8, 0x1f ;  /* 0x09001f0002037f89 */ /* 0x000e3200000e0000 */
[----:B0-----:R-:W-:Y:S01]  /*0b60*/  @!P0 FADD R2, R2, R3 ;  /* 0x0000000302028221 */ /* 0x001fe20000000000 */
[----:B------:R-:W-:-:S04]  /*0b70*/  ISETP.NE.AND P0, PT, R11, RZ, PT ;  /* 0x000000ff0b00720c */ /* 0x000fc80003f05270 */
[----:B------:R-:W0:Y:S02]  /*0b80*/  SHFL.DOWN PT, R3, R2, 0x10, 0x1f ;  /* 0x0a001f0002037f89 */ /* 0x000e2400000e0000 */
[----:B0-----:R-:W-:-:S05]  /*0b90*/  FADD R3, R2, R3 ;  /* 0x0000000302037221 */ /* 0x001fca0000000000 */
[----:B------:R0:W-:Y:S01]  /*0ba0*/  @!P1 STS [R4+0x8], R3 ;  /* 0x0000080304009388 */ /* 0x0001e20000000800 */
[----:B------:R-:W-:Y:S01]  /*0bb0*/  BAR.SYNC.DEFER_BLOCKING 0x0 ;  /* 0x0000000000007b1d */ /* 0x000fe20000010000 */
[----:B------:R-:W-:-:S04]  /*0bc0*/  ISETP.GT.AND P1, PT, R7, 0xf, PT ;  /* 0x0000000f0700780c */ /* 0x000fc80003f24270 */
[----:B------:R-:W-:Y:S01]  /*0bd0*/  FSEL R2, R2, R3, P1 ;  /* 0x0000000302027208 */ /* 0x000fe20000800000 */
[----:B------:R-:W-:Y:S08]  /*0be0*/  @P0 BRA `(.L_x_77) ;  /* 0x0000003800080947 */ /* 0x000ff00003800000 */
[----:B------:R-:W1:Y:S01]  /*0bf0*/  S2UR UR5, SR_CgaCtaId ;  /* 0x00000000000579c3 */ /* 0x000e620000008800 */
[----:B------:R-:W-:Y:S02]  /*0c00*/  UMOV UR4, 0x400 ;  /* 0x0000040000047882 */ /* 0x000fe40000000000 */
[----:B-1----:R-:W-:-:S09]  /*0c10*/  ULEA UR4, UR5, UR4, 0x18 ;  /* 0x0000000405047291 */ /* 0x002fd2000f8ec0ff */
[----:B0-----:R-:W0:Y:S04]  /*0c20*/  LDS R3, [UR4+0xc] ;  /* 0x00000c04ff037984 */ /* 0x001e280008000800 */
[----:B------:R-:W1:Y:S04]  /*0c30*/  LDS.128 R4, [UR4+0x10] ;  /* 0x00001004ff047984 */ /* 0x000e680008000c00 */
[----:B------:R-:W2:Y:S01]  /*0c40*/  LDS.64 R8, [UR4+0x20] ;  /* 0x00002004ff087984 */ /* 0x000ea20008000a00 */
[----:B0-----:R-:W-:-:S04]  /*0c50*/  FADD R3, R2, R3 ;  /* 0x0000000302037221 */ /* 0x001fc80000000000 */
[----:B-1----:R-:W-:-:S04]  /*0c60*/  FADD R4, R3, R4 ;  /* 0x0000000403047221 */ /* 0x002fc80000000000 */
[----:B------:R-:W-:-:S04]  /*0c70*/  FADD R5, R4, R5 ;  /* 0x0000000504057221 */ /* 0x000fc80000000000 */
[----:B------:R-:W-:-:S04]  /*0c80*/  FADD R6, R5, R6 ;  /* 0x0000000605067221 */ /* 0x000fc80000000000 */
[----:B------:R-:W-:-:S04]  /*0c90*/  FADD R7, R6, R7 ;  /* 0x0000000706077221 */ /* 0x000fc80000000000 */
[----:B--2---:R-:W-:-:S04]  /*0ca0*/  FADD R8, R7, R8 ;  /* 0x0000000807087221 */ /* 0x004fc80000000000 */
[----:B------:R-:W-:Y:S01]  /*0cb0*/  FADD R2, R8, R9 ;  /* 0x0000000908027221 */ /* 0x000fe20000000000 */
[----:B------:R-:W-:Y:S06]  /*0cc0*/  BRA `(.L_x_77) ;  /* 0x0000003400d07947 */ /* 0x000fec0003800000 */
.L_x_76:
[----:B0-----:R-:W0:Y:S01]  /*0cd0*/  S2R R6, SR_LANEID ;  /* 0x0000000000067919 */ /* 0x001e220000000000 */
[----:B------:R-:W-:-:S04]  /*0ce0*/  LOP3.LUT R2, R11, 0x3e0, RZ, 0xc0, !PT ;  /* 0x000003e00b027812 */ /* 0x000fc800078ec0ff */
[----:B------:R-:W-:Y:S02]  /*0cf0*/  LOP3.LUT R5, RZ, R2, RZ, 0x33, !PT ;  /* 0x00000002ff057212 */ /* 0x000fe400078e33ff */
[----:B------:R-:W-:-:S03]  /*0d00*/  IADD3 R3, PT, PT, R2, 0x20, RZ ;  /* 0x0000002002037810 */ /* 0x000fc60007ffe0ff */
[----:B------:R-:W-:Y:S01]  /*0d10*/  IMAD.IADD R5, R10, 0x1, R5 ;  /* 0x000000010a057824 */ /* 0x000fe200078e0205 */
[----:B------:R-:W-:-:S04]  /*0d20*/  ISETP.GT.AND P0, PT, R3, R10, PT ;  /* 0x0000000a0300720c */ /* 0x000fc80003f04270 */
[----:B------:R-:W-:-:S05]  /*0d30*/  SEL R5, R5, 0x1f, P0 ;  /* 0x0000001f05057807 */ /* 0x000fca0000000000 */
[----:B-----5:R-:W1:Y:S01]  /*0d40*/  SHFL.DOWN PT, R2, R12, 0x1, R5 ;  /* 0x082000000c027989 */ /* 0x020e6200000e0005 */
[C---:B0-----:R-:W-:Y:S02]  /*0d50*/  ISETP.GE.AND P0, PT, R6.reuse, R5, PT ;  /* 0x000000050600720c */ /* 0x041fe40003f06270 */
[C---:B------:R-:W-:Y:S02]  /*0d60*/  IADD3 R4, PT, PT, R6.reuse, 0x2, RZ ;  /* 0x0000000206047810 */ /* 0x040fe40007ffe0ff */
[----:B------:R-:W-:-:S09]  /*0d70*/  ISETP.NE.AND P1, PT, R6, RZ, PT ;  /* 0x000000ff0600720c */ /* 0x000fd20003f25270 */
[----:B-1----:R-:W-:Y:S01]  /*0d80*/  @!P0 FADD R12, R2, R12 ;  /* 0x0000000c020c8221 */ /* 0x002fe20000000000 */
[----:B------:R-:W-:Y:S01]  /*0d90*/  ISETP.GT.AND P0, PT, R4, R5, PT ;  /* 0x000000050400720c */ /* 0x000fe20003f04270 */
[----:B------:R-:W-:Y:S02]  /*0da0*/  VIADD R4, R6, 0x4 ;  /* 0x0000000406047836 */ /* 0x000fe40000000000 */
[----:B------:R-:W0:Y:S01]  /*0db0*/  @!P1 S2R R7, SR_CgaCtaId ;  /* 0x0000000000079919 */ /* 0x000e220000008800 */
[----:B------:R-:W-:Y:S01]  /*0dc0*/  @!P1 SHF.R.U32.HI R3, RZ, 0x3, R11 ;  /* 0x00000003ff039819 */ /* 0x000fe2000001160b */
[----:B------:R-:W1:Y:S03]  /*0dd0*/  SHFL.DOWN PT, R2, R12, 0x2, R5 ;  /* 0x084000000c027989 */ /* 0x000e6600000e0005 */
[----:B------:R-:W-:-:S05]  /*0de0*/  @!P1 LOP3.LUT R3, R3, 0x7c, RZ, 0xc0, !PT ;  /* 0x0000007c03039812 */ /* 0x000fca00078ec0ff */
[----:B-1----:R-:W-:Y:S01]  /*0df0*/  @!P0 FADD R12, R12, R2 ;  /* 0x000000020c0c8221 */ /* 0x002fe20000000000 */
[-C--:B------:R-:W-:Y:S02]  /*0e00*/  ISETP.GT.AND P0, PT, R4, R5.reuse, PT ;  /* 0x000000050400720c */ /* 0x080fe40003f04270 */
[----:B------:R-:W-:Y:S02]  /*0e10*/  IADD3 R4, PT, PT, R6, 0x8, RZ ;  /* 0x0000000806047810 */ /* 0x000fe40007ffe0ff */
[----:B------:R-:W1:Y:S09]  /*0e20*/  SHFL.DOWN PT, R2, R12, 0x4, R5 ;  /* 0x088000000c027989 */ /* 0x000e7200000e0005 */
[----:B-1----:R-:W-:Y:S01]  /*0e30*/  @!P0 FADD R12, R12, R2 ;  /* 0x000000020c0c8221 */ /* 0x002fe20000000000 */
[----:B------:R-:W-:Y:S01]  /*0e40*/  ISETP.GT.AND P0, PT, R4, R5, PT ;  /* 0x000000050400720c */ /* 0x000fe20003f04270 */
[----:B------:R-:W-:-:S03]  /*0e50*/  VIADD R4, R6, 0x10 ;  /* 0x0000001006047836 */ /* 0x000fc60000000000 */
[----:B------:R-:W1:Y:S09]  /*0e60*/  SHFL.DOWN PT, R2, R12, 0x8, R5 ;  /* 0x090000000c027989 */ /* 0x000e7200000e0005 */
[----:B-1----:R-:W-:Y:S01]  /*0e70*/  @!P0 FADD R12, R12, R2 ;  /* 0x000000020c0c8221 */ /* 0x002fe20000000000 */
[----:B------:R-:W-:-:S02]  /*0e80*/  ISETP.GT.AND P0, PT, R4, R5, PT ;  /* 0x000000050400720c */ /* 0x000fc40003f04270 */
[----:B------:R-:W-:Y:S02]  /*0e90*/  @!P1 MOV R4, 0x400 ;  /* 0x0000040000049802 */ /* 0x000fe40000000f00 */
[----:B------:R-:W1:Y:S02]  /*0ea0*/  SHFL.DOWN PT, R2, R12, 0x10, R5 ;  /* 0x0a0000000c027989 */ /* 0x000e6400000e0005 */
[----:B0-----:R-:W-:-:S04]  /*0eb0*/  @!P1 LEA R4, R7, R4, 0x18 ;  /* 0x0000000407049211 */ /* 0x001fc800078ec0ff */
[----:B------:R-:W-:-:S03]  /*0ec0*/  @!P1 IADD3 R3, PT, PT, R3, R4, RZ ;  /* 0x0000000403039210 */ /* 0x000fc60007ffe0ff */
[----:B-1----:R-:W-:Y:S01]  /*0ed0*/  @!P0 FADD R12, R12, R2 ;  /* 0x000000020c0c8221 */ /* 0x002fe20000000000 */
[----:B------:R-:W-:-:S03]  /*0ee0*/  ISETP.NE.AND P0, PT, R11, RZ, PT ;  /* 0x000000ff0b00720c */ /* 0x000fc60003f05270 */
[----:B------:R-:W-:-:S05]  /*0ef0*/  IMAD.MOV.U32 R2, RZ, RZ, R12 ;  /* 0x000000ffff027224 */ /* 0x000fca00078e000c */
[----:B------:R4:W-:Y:S01]  /*0f00*/  @!P1 STS [R3+0x8], R2 ;  /* 0x0000080203009388 */ /* 0x0009e20000000800 */
[----:B------:R-:W-:Y:S06]  /*0f10*/  BAR.SYNC.DEFER_BLOCKING 0x0 ;  /* 0x0000000000007b1d */ /* 0x000fec0000010000 */
[----:B------:R-:W-:Y:S05]  /*0f20*/  @P0 BRA `(.L_x_77) ;  /* 0x0000003400380947 */ /* 0x000fea0003800000 */
[----:B------:R-:W0:Y:S01]  /*0f30*/  S2UR UR5, SR_CgaCtaId ;  /* 0x00000000000579c3 */ /* 0x000e220000008800 */
[----:B------:R-:W-:Y:S01]  /*0f40*/  UMOV UR4, 0x400 ;  /* 0x0000040000047882 */ /* 0x000fe20000000000 */
[C---:B------:R-:W-:Y:S02]  /*0f50*/  ISETP.GT.AND P2, PT, R10.reuse, 0x20, PT ;  /* 0x000000200a00780c */ /* 0x040fe40003f44270 */
[C---:B------:R-:W-:Y:S02]  /*0f60*/  ISETP.GT.AND P4, PT, R10.reuse, 0x40, PT ;  /* 0x000000400a00780c */ /* 0x040fe40003f84270 */
[C---:B------:R-:W-:Y:S02]  /*0f70*/  ISETP.GT.AND P3, PT, R10.reuse, 0x60, PT ;  /* 0x000000600a00780c */ /* 0x040fe40003f64270 */
[----:B------:R-:W-:Y:S01]  /*0f80*/  ISETP.GT.AND P1, PT, R10, 0x80, PT ;  /* 0x000000800a00780c */ /* 0x000fe20003f24270 */
[----:B0-----:R-:W-:-:S09]  /*0f90*/  ULEA UR4, UR5, UR4, 0x18 ;  /* 0x0000000405047291 */ /* 0x001fd2000f8ec0ff */
[----:B----4-:R-:W0:Y:S04]  /*0fa0*/  LDS R3, [UR4+0xc] ;  /* 0x00000c04ff037984 */ /* 0x010e280008000800 */
[----:B------:R-:W1:Y:S04]  /*0fb0*/  LDS.128 R4, [UR4+0x10] ;  /* 0x00001004ff047984 */ /* 0x000e680008000c00 */
[----:B------:R-:W2:Y:S01]  /*0fc0*/  LDS.64 R8, [UR4+0x20] ;  /* 0x00002004ff087984 */ /* 0x000ea20008000a00 */
[----:B0-----:R-:W-:Y:S01]  /*0fd0*/  @P2 FADD R2, R2, R3 ;  /* 0x0000000302022221 */ /* 0x001fe20000000000 */
[----:B------:R-:W-:-:S03]  /*0fe0*/  ISETP.GT.AND P2, PT, R10, 0xa0, PT ;  /* 0x000000a00a00780c */ /* 0x000fc60003f44270 */
[----:B-1----:R-:W-:Y:S01]  /*0ff0*/  @P4 FADD R2, R2, R4 ;  /* 0x0000000402024221 */ /* 0x002fe20000000000 */
[----:B------:R-:W-:-:S03]  /*1000*/  ISETP.GT.AND P4, PT, R10, 0xc0, PT ;  /* 0x000000c00a00780c */ /* 0x000fc60003f84270 */
[----:B------:R-:W-:Y:S01]  /*1010*/  @P3 FADD R2, R2, R5 ;  /* 0x0000000502023221 */ /* 0x000fe20000000000 */
[----:B------:R-:W-:-:S03]  /*1020*/  ISETP.GT.AND P3, PT, R10, 0xe0, PT ;  /* 0x000000e00a00780c */ /* 0x000fc60003f64270 */
[----:B------:R-:W-:-:S04]  /*1030*/  @P1 FADD R2, R2, R6 ;  /* 0x0000000602021221 */ /* 0x000fc80000000000 */
[----:B------:R-:W-:-:S04]  /*1040*/  @P2 FADD R2, R2, R7 ;  /* 0x0000000702022221 */ /* 0x000fc80000000000 */
[----:B--2---:R-:W-:-:S04]  /*1050*/  @P4 FADD R2, R2, R8 ;  /* 0x0000000802024221 */ /* 0x004fc80000000000 */
[----:B------:R-:W-:Y:S01]  /*1060*/  @P3 FADD R2, R2, R9 ;  /* 0x0000000902023221 */ /* 0x000fe20000000000 */
[----:B------:R-:W-:Y:S06]  /*1070*/  BRA `(.L_x_77) ;  /* 0x0000003000e47947 */ /* 0x000fec0003800000 */
.L_x_63:
[----:B------:R-:W0:Y:S02]  /*1080*/  S2R R2, SR_TID.X ;  /* 0x0000000000027919 */ /* 0x000e240000002100 */
[----:B0-----:R-:W-:-:S05]  /*1090*/  SHF.L.U32 R21, R2, 0x2, RZ ;  /* 0x0000000202157819 */ /* 0x001fca00000006ff */
[----:B------:R-:W-:-:S05]  /*10a0*/  IMAD.WIDE.U32 R20, R21, 0x4, R4 ;  /* 0x0000000415147825 */ /* 0x000fca00078e0004 */
[----:B------:R-:W2:Y:S04]  /*10b0*/  LDG.E.128.CONSTANT R4, desc[UR10][R20.64] ;  /* 0x0000000a14047981 */ /* 0x000ea8000c1e9d00 */
[----:B------:R-:W3:Y:S04]  /*10c0*/  LDG.E.128.CONSTANT R8, desc[UR10][R20.64+0x1000] ;  /* 0x0010000a14087981 */ /* 0x000ee8000c1e9d00 */
[----:B------:R-:W4:Y:S04]  /*10d0*/  LDG.E.128.CONSTANT R12, desc[UR10][R20.64+0x2000] ;  /* 0x0020000a140c7981 */ /* 0x000f28000c1e9d00 */
[----:B------:R0:W5:Y:S01]  /*10e0*/  LDG.E.128.CONSTANT R16, desc[UR10][R20.64+0x3000] ;  /* 0x0030000a14107981 */ /* 0x000162000c1e9d00 */
[----:B------:R-:W-:Y:S01]  /*10f0*/  UIADD3 UR5, UPT, UPT, UR4, 0x1000, URZ ;  /* 0x0000100004057890 */ /* 0x000fe2000fffe0ff */
[----:B------:R-:W-:Y:S01]  /*1100*/  IADD3 R25, PT, PT, R3, -0x1001, RZ ;  /* 0xffffefff03197810 */ /* 0x000fe20007ffe0ff */
[----:B------:R-:W-:Y:S01]  /*1110*/  UIADD3 UR8, UPT, UPT, UR4, 0x1100, URZ ;  /* 0x0000110004087890 */ /* 0x000fe2000fffe0ff */
[----:B------:R-:W-:-:S02]  /*1120*/  HFMA2 R27, -RZ, RZ, 0, 0 ;  /* 0x00000000ff1b7431 */ /* 0x000fc400000001ff */
[----:B0-----:R-:W-:-:S04]  /*1130*/  VIADD R20, R2, UR4 ;  /* 0x0000000402147c36 */ /* 0x001fc80008000000 */
[----:B------:R-:W-:Y:S02]  /*1140*/  IMAD.IADD R24, R25, 0x1, -R20 ;  /* 0x0000000119187824 */ /* 0x000fe400078e0a14 */
[----:B--2---:R-:W-:Y:S01]  /*1150*/  FADD R5, R4, R5 ;  /* 0x0000000504057221 */ /* 0x004fe20000000000 */
[----:B------:R-:W-:-:S03]  /*1160*/  VIADD R4, R3, 0xfffff000 ;  /* 0xfffff00003047836 */ /* 0x000fc60000000000 */
[----:B------:R-:W-:Y:S02]  /*1170*/  FADD R5, R6, R5 ;  /* 0x0000000506057221 */ /* 0x000fe40000000000 */
[----:B------:R-:W-:Y:S02]  /*1180*/  ISETP.LT.AND P0, PT, R4, UR5, PT ;  /* 0x0000000504007c0c */ /* 0x000fe4000bf01270 */
[----:B------:R-:W-:-:S04]  /*1190*/  FADD R5, R7, R5 ;  /* 0x0000000507057221 */ /* 0x000fc80000000000 */
[----:B---3--:R-:W-:-:S04]  /*11a0*/  FADD R5, R8, R5 ;  /* 0x0000000508057221 */ /* 0x008fc80000000000 */
[----:B------:R-:W-:-:S04]  /*11b0*/  FADD R5, R9, R5 ;  /* 0x0000000509057221 */ /* 0x000fc80000000000 */
[----:B------:R-:W-:-:S04]  /*11c0*/  FADD R5, R10, R5 ;  /* 0x000000050a057221 */ /* 0x000fc80000000000 */
[----:B------:R-:W-:-:S04]  /*11d0*/  FADD R5, R11, R5 ;  /* 0x000000050b057221 */ /* 0x000fc80000000000 */
[----:B----4-:R-:W-:-:S04]  /*11e0*/  FADD R5, R12, R5 ;  /* 0x000000050c057221 */ /* 0x010fc80000000000 */
[----:B------:R-:W-:-:S04]  /*11f0*/  FADD R5, R13, R5 ;  /* 0x000000050d057221 */ /* 0x000fc80000000000 */
[----:B------:R-:W-:-:S04]  /*1200*/  FADD R5, R14, R5 ;  /* 0x000000050e057221 */ /* 0x000fc80000000000 */
[----:B------:R-:W-:-:S04]  /*1210*/  FADD R5, R15, R5 ;  /* 0x000000050f057221 */ /* 0x000fc80000000000 */
[----:B-----5:R-:W-:-:S04]  /*1220*/  FADD R5, R16, R5 ;  /* 0x0000000510057221 */ /* 0x020fc80000000000 */
[----:B------:R-:W-:-:S04]  /*1230*/  FADD R5, R17, R5 ;  /* 0x0000000511057221 */ /* 0x000fc80000000000 */
[----:B------:R-:W-:-:S04]  /*1240*/  FADD R5, R18, R5 ;  /* 0x0000000512057221 */ /* 0x000fc80000000000 */
[----:B------:R-:W-:Y:S01]  /*1250*/  FADD R21, R19, R5 ;  /* 0x0000000513157221 */ /* 0x000fe20000000000 */
[----:B------:R-:W-:Y:S06]  /*1260*/  @P0 BRA `(.L_x_78) ;  /* 0x00000000009c0947 */ /* 0x000fec0003800000 */
[----:B------:R-:W0:Y:S01]  /*1270*/  LDCU.64 UR6, c[0x0][0x380] ;  /* 0x00007000ff0677ac */ /* 0x000e220008000a00 */
[----:B------:R-:W-:Y:S01]  /*1280*/  NOP ;  /* 0x0000000000007918 */ /* 0x000fe20000000000 */
.L_x_80:
[----:B------:R-:W-:Y:S01]  /*1290*/  SHF.L.U32 R4, R2, 0x2, RZ ;  /* 0x0000000202047819 */ /* 0x000fe200000006ff */
[----:B------:R-:W-:-:S03]  /*12a0*/  IMAD.U32 R5, RZ, RZ, UR4 ;  /* 0x00000004ff057e24 */ /* 0x000fc6000f8e00ff */
[----:B------:R-:W-:-:S04]  /*12b0*/  IADD3 R4, P0, PT, R4, UR4, RZ ;  /* 0x0000000404047c10 */ /* 0x000fc8000ff1e0ff */
[----:B------:R-:W-:Y:S02]  /*12c0*/  LEA.HI.X.SX32 R5, R5, RZ, 0x1, P0 ;  /* 0x000000ff05057211 */ /* 0x000fe400000f0eff */
[----:B0-----:R-:W-:-:S04]  /*12d0*/  LEA R22, P0, R4, UR6, 0x2 ;  /* 0x0000000604167c11 */ /* 0x001fc8000f8010ff */
[----:B------:R-:W-:-:S05]  /*12e0*/  LEA.HI.X R23, R4, UR7, R5, 0x2, P0 ;  /* 0x0000000704177c11 */ /* 0x000fca00080f1405 */
[----:B------:R-:W2:Y:S04]  /*12f0*/  LDG.E.128.CONSTANT R4, desc[UR10][R22.64+0x4000] ;  /* 0x0040000a16047981 */ /* 0x000ea8000c1e9d00 */
[----:B------:R-:W3:Y:S04]  /*1300*/  LDG.E.128.CONSTANT R8, desc[UR10][R22.64+0x5000] ;  /* 0x0050000a16087981 */ /* 0x000ee8000c1e9d00 */
[----:B------:R-:W4:Y:S04]  /*1310*/  LDG.E.128.CONSTANT R12, desc[UR10][R22.64+0x6000] ;  /* 0x0060000a160c7981 */ /* 0x000f28000c1e9d00 */
[----:B------:R-:W5:Y:S01]  /*1320*/  LDG.E.128.CONSTANT R16, desc[UR10][R22.64+0x7000] ;  /* 0x0070000a16107981 */ /* 0x000f62000c1e9d00 */
[----:B--2---:R-:W-:Y:S01]  /*1330*/  FADD R21, R4, R21 ;  /* 0x0000001504157221 */ /* 0x004fe20000000000 */
[----:B------:R-:W-:-:S03]  /*1340*/  IADD3 R4, PT, PT, R3, -UR5, RZ ;  /* 0x8000000503047c10 */ /* 0x000fc6000fffe0ff */
[----:B------:R-:W-:Y:S01]  /*1350*/  FADD R21, R5, R21 ;  /* 0x0000001505157221 */ /* 0x000fe20000000000 */
[----:B------:R-:W-:-:S03]  /*1360*/  ISETP.GE.AND P0, PT, R4, 0x1000, PT ;  /* 0x000010000400780c */ /* 0x000fc60003f06270 */
[----:B------:R-:W-:-:S04]  /*1370*/  FADD R21, R6, R21 ;  /* 0x0000001506157221 */ /* 0x000fc80000000000 */
        /* <DEDUP_REMOVED lines=13> */
[----:B------:R-:W-:Y:S06]  /*1450*/  @!P0 BRA `(.L_x_79) ;  /* 0x0000000800c48947 */ /* 0x000fec0003800000 */
[----:B------:R-:W-:Y:S01]  /*1460*/  UMOV UR4, UR5 ;  /* 0x0000000500047c82 */ /* 0x000fe20008000000 */
[----:B------:R-:W-:Y:S01]  /*1470*/  VIADD R4, R3, 0xfffff000 ;  /* 0xfffff00003047836 */ /* 0x000fe20000000000 */
[----:B------:R-:W-:Y:S01]  /*1480*/  UIADD3 UR5, UPT, UPT, UR4, 0x1000, URZ ;  /* 0x0000100004057890 */ /* 0x000fe2000fffe0ff */
[----:B------:R-:W-:Y:S01]  /*1490*/  IADD3 R27, PT, PT, R27, 0x1, RZ ;  /* 0x000000011b1b7810 */ /* 0x000fe20007ffe0ff */
[----:B------:R-:W-:Y:S01]  /*14a0*/  UIADD3 UR8, UPT, UPT, UR8, 0x1000, URZ ;  /* 0x0000100008087890 */ /* 0x000fe2000fffe0ff */
[----:B------:R-:W-:-:S03]  /*14b0*/  VIADD R24, R24, 0xfffff000 ;  /* 0xfffff00018187836 */ /* 0x000fc60000000000 */
[----:B------:R-:W-:-:S13]  /*14c0*/  ISETP.LT.AND P0, PT, R4, UR5, PT ;  /* 0x0000000504007c0c */ /* 0x000fda000bf01270 */
[----:B------:R-:W-:Y:S05]  /*14d0*/  @!P0 BRA `(.L_x_80) ;  /* 0xfffffffc006c8947 */ /* 0x000fea000383ffff */
.L_x_78:
[----:B------:R-:W-:-:S13]  /*14e0*/  ISETP.GT.AND P0, PT, R3, UR5, PT ;  /* 0x0000000503007c0c */ /* 0x000fda000bf04270 */
[----:B------:R-:W-:Y:S05]  /*14f0*/  @!P0 BRA `(.L_x_79) ;  /* 0x00000008009c8947 */ /* 0x000fea0003800000 */
[----:B------:R-:W-:Y:S01]  /*1500*/  IADD3 R17, PT, PT, R3, -UR5, RZ ;  /* 0x8000000503117c10 */ /* 0x000fe2000fffe0ff */
[----:B------:R-:W-:Y:S03]  /*1510*/  BSSY.RECONVERGENT B1, `(.L_x_79) ;  /* 0x00000a5000017945 */ /* 0x000fe60003800200 */
[----:B------:R-:W-:-:S13]  /*1520*/  ISETP.GE.AND P0, PT, R2, R17, PT ;  /* 0x000000110200720c */ /* 0x000fda0003f06270 */
[----:B------:R-:W-:Y:S05]  /*1530*/  @P0 BRA `(.L_x_81) ;  /* 0x0000000800880947 */ /* 0x000fea0003800000 */
[----:B------:R-:W-:Y:S01]  /*1540*/  IMAD R20, R27, 0x1000, R20 ;  /* 0x000010001b147824 */ /* 0x000fe200078e0214 */
[----:B------:R-:W-:Y:S01]  /*1550*/  BSSY.RECONVERGENT B2, `(.L_x_82) ;  /* 0x000001d000027945 */ /* 0x000fe20003800200 */
[----:B------:R-:W-:-:S03]  /*1560*/  IMAD.MOV.U32 R22, RZ, RZ, R2 ;  /* 0x000000ffff167224 */ /* 0x000fc600078e0002 */
[----:B------:R-:W-:-:S04]  /*1570*/  IADD3 R20, PT, PT, R25, -R20, RZ ;  /* 0x8000001419147210 */ /* 0x000fc80007ffe0ff */
[C---:B------:R-:W-:Y:S02]  /*1580*/  LOP3.LUT R3, R20.reuse, 0x300, RZ, 0xc0, !PT ;  /* 0x0000030014037812 */ /* 0x040fe400078ec0ff */
[----:B------:R-:W-:Y:S02]  /*1590*/  ISETP.GE.U32.AND P0, PT, R20, 0x300, PT ;  /* 0x000003001400780c */ /* 0x000fe40003f06070 */
[----:B------:R-:W-:-:S13]  /*15a0*/  ISETP.NE.AND P1, PT, R3, 0x300, PT ;  /* 0x000003000300780c */ /* 0x000fda0003f25270 */
[----:B------:R-:W-:Y:S05]  /*15b0*/  @!P1 BRA `(.L_x_83) ;  /* 0x0000000000589947 */ /* 0x000fea0003800000 */
[----:B------:R-:W-:Y:S01]  /*15c0*/  IADD3 R7, P1, PT, R2, UR4, RZ ;  /* 0x0000000402077c10 */ /* 0x000fe2000ff3e0ff */
[----:B------:R-:W-:Y:S01]  /*15d0*/  IMAD.MOV.U32 R22, RZ, RZ, R2 ;  /* 0x000000ffff167224 */ /* 0x000fe200078e0002 */
[----:B------:R-:W-:Y:S02]  /*15e0*/  MOV R4, UR4 ;  /* 0x0000000400047c02 */ /* 0x000fe40008000f00 */
[----:B------:R-:W-:Y:S02]  /*15f0*/  LOP3.LUT R3, R24, 0xffff, RZ, 0xc0, !PT ;  /* 0x0000ffff18037812 */ /* 0x000fe400078ec0ff */
[----:B------:R-:W-:Y:S02]  /*1600*/  LEA R6, P2, R7, UR6, 0x2 ;  /* 0x0000000607067c11 */ /* 0x000fe4000f8410ff */
[----:B------:R-:W-:Y:S02]  /*1610*/  LEA.HI.X.SX32 R4, R4, RZ, 0x1, P1 ;  /* 0x000000ff04047211 */ /* 0x000fe400008f0eff */
[----:B------:R-:W-:-:S02]  /*1620*/  LEA.HI R3, R3, 0x1, RZ, 0x18 ;  /* 0x0000000103037811 */ /* 0x000fc400078fc0ff */
[----:B------:R-:W-:Y:S02]  /*1630*/  IADD3 R6, P1, PT, R6, 0x4000, RZ ;  /* 0x0000400006067810 */ /* 0x000fe40007f3e0ff */
[----:B------:R-:W-:Y:S02]  /*1640*/  LEA.HI.X R7, R7, UR7, R4, 0x2, P2 ;  /* 0x0000000707077c11 */ /* 0x000fe400090f1404 */
[----:B------:R-:W-:-:S03]  /*1650*/  LOP3.LUT R3, R3, 0x3, RZ, 0xc0, !PT ;  /* 0x0000000303037812 */ /* 0x000fc600078ec0ff */
[----:B------:R-:W-:Y:S01]  /*1660*/  IMAD.X R7, RZ, RZ, R7, P1 ;  /* 0x000000ffff077224 */ /* 0x000fe200008e0607 */
[----:B------:R-:W-:-:S07]  /*1670*/  IADD3 R3, PT, PT, -R3, RZ, RZ ;  /* 0x000000ff03037210 */ /* 0x000fce0007ffe1ff */
.L_x_84:
[----:B------:R-:W-:Y:S01]  /*1680*/  MOV R4, R6 ;  /* 0x0000000600047202 */ /* 0x000fe20000000f00 */
[----:B------:R-:W-:-:S05]  /*1690*/  IMAD.MOV.U32 R5, RZ, RZ, R7 ;  /* 0x000000ffff057224 */ /* 0x000fca00078e0007 */
[----:B------:R-:W2:Y:S01]  /*16a0*/  LDG.E.CONSTANT R4, desc[UR10][R4.64] ;  /* 0x0000000a04047981 */ /* 0x000ea2000c1e9900 */
[----:B------:R-:W-:Y:S01]  /*16b0*/  IADD3 R3, PT, PT, R3, 0x1, RZ ;  /* 0x0000000103037810 */ /* 0x000fe20007ffe0ff */
[----:B------:R-:W-:Y:S01]  /*16c0*/  VIADD R22, R22, 0x100 ;  /* 0x0000010016167836 */ /* 0x000fe20000000000 */
[----:B------:R-:W-:Y:S02]  /*16d0*/  IADD3 R6, P2, PT, R6, 0x400, RZ ;  /* 0x0000040006067810 */ /* 0x000fe40007f5e0ff */
[----:B------:R-:W-:Y:S02]  /*16e0*/  ISETP.NE.AND P1, PT, R3, RZ, PT ;  /* 0x000000ff0300720c */ /* 0x000fe40003f25270 */
[----:B------:R-:W-:Y:S01]  /*16f0*/  IADD3.X R7, PT, PT, RZ, R7, RZ, P2, !PT ;  /* 0x00000007ff077210 */ /* 0x000fe200017fe4ff */
[----:B--2---:R-:W-:-:S10]  /*1700*/  FADD R21, R4, R21 ;  /* 0x0000001504157221 */ /* 0x004fd40000000000 */
[----:B------:R-:W-:Y:S05]  /*1710*/  @P1 BRA `(.L_x_84) ;  /* 0xfffffffc00d81947 */ /* 0x000fea000383ffff */
.L_x_83:
[----:B------:R-:W-:Y:S05]  /*1720*/  BSYNC.RECONVERGENT B2 ;  /* 0x0000000000027941 */ /* 0x000fea0003800200 */
.L_x_82:
[----:B------:R-:W-:Y:S05]  /*1730*/  @!P0 BRA `(.L_x_81) ;  /* 0x0000000800088947 */ /* 0x000fea0003800000 */
[----:B------:R-:W-:Y:S01]  /*1740*/  IMAD.IADD R3, R17, 0x1, -R22 ;  /* 0x0000000111037824 */ /* 0x000fe200078e0a16 */
[----:B------:R-:W-:Y:S01]  /*1750*/  MOV R16, UR6 ;  /* 0x0000000600107c02 */ /* 0x000fe20008000f00 */
[----:B------:R-:W-:Y:S01]  /*1760*/  IMAD.U32 R19, RZ, RZ, UR4 ;  /* 0x00000004ff137e24 */ /* 0x000fe2000f8e00ff */
[----:B------:R-:W-:Y:S01]  /*1770*/  BSSY.RECONVERGENT B2, `(.L_x_85) ;  /* 0x0000049000027945 */ /* 0x000fe20003800200 */
[----:B------:R-:W-:Y:S02]  /*1780*/  PLOP3.LUT P0, PT, PT, PT, PT, 0x80, 0x8 ;  /* 0x000000000008781c */ /* 0x000fe40003f0f070 */
[----:B------:R-:W-:Y:S02]  /*1790*/  ISETP.GT.AND P1, PT, R3, 0xc00, PT ;  /* 0x00000c000300780c */ /* 0x000fe40003f24270 */
[----:B------:R-:W-:Y:S02]  /*17a0*/  IADD3 R16, P2, PT, R16, 0x4000, RZ ;  /* 0x0000400010107810 */ /* 0x000fe40007f5e0ff */
[----:B------:R-:W-:-:S02]  /*17b0*/  IADD3 R23, PT, PT, R22, UR8, RZ ;  /* 0x0000000816177c10 */ /* 0x000fc4000fffe0ff */
[----:B------:R-:W-:Y:S01]  /*17c0*/  SHF.R.S32.HI R19, RZ, 0x1f, R19 ;  /* 0x0000001fff137819 */ /* 0x000fe20000011413 */
[----:B------:R-:W-:-:S06]  /*17d0*/  IMAD.X R20, RZ, RZ, UR7, P2 ;  /* 0x00000007ff147e24 */ /* 0x000fcc00090e06ff */
[----:B------:R-:W-:Y:S05]  /*17e0*/  @!P1 BRA `(.L_x_86) ;  /* 0x0000000400049947 */ /* 0x000fea0003800000 */
[----:B------:R-:W-:Y:S02]  /*17f0*/  PLOP3.LUT P0, PT, PT, PT, PT, 0x8, 0x80 ;  /* 0x000000000080781c */ /* 0x000fe40003f0e170 */
[----:B------:R-:W-:-:S11]  /*1800*/  IADD3 R3, PT, PT, R17, -0xc00, RZ ;  /* 0xfffff40011037810 */ /* 0x000fd60007ffe0ff */
.L_x_87:
[----:B------:R-:W-:-:S04]  /*1810*/  IADD3 R5, P1, PT, R22, UR4, RZ ;  /* 0x0000000416057c10 */ /* 0x000fc8000ff3e0ff */
[----:B------:R-:W-:Y:S02]  /*1820*/  LEA.HI.X.SX32 R4, R22, R19, 0x1, P1 ;  /* 0x0000001316047211 */ /* 0x000fe400008f0eff */
[----:B------:R-:W-:-:S04]  /*1830*/  LEA R28, P1, R5, R16, 0x2 ;  /* 0x00000010051c7211 */ /* 0x000fc800078210ff */
[----:B------:R-:W-:Y:S02]  /*1840*/  LEA.HI.X R29, R5, R20, R4, 0x2, P1 ;  /* 0x00000014051d7211 */ /* 0x000fe400008f1404 */
[----:B------:R-:W0:Y:S03]  /*1850*/  LDC.64 R4, c[0x0][0x380] ;  /* 0x0000e000ff047b82 */ /* 0x000e260000000a00 */
[----:B------:R-:W2:Y:S01]  /*1860*/  LDG.E.CONSTANT R28, desc[UR10][R28.64] ;  /* 0x0000000a1c1c7981 */ /* 0x000ea2000c1e9900 */
[C---:B------:R-:W-:Y:S01]  /*1870*/  VIADD R6, R22.reuse, 0x400 ;  /* 0x0000040016067836 */ /* 0x040fe20000000000 */
[----:B------:R-:W-:Y:S01]  /*1880*/  IADD3 R8, PT, PT, R22, 0x800, RZ ;  /* 0x0000080016087810 */ /* 0x000fe20007ffe0ff */
[----:B------:R-:W-:-:S03]  /*1890*/  VIADD R11, R23, 0x400 ;  /* 0x00000400170b7836 */ /* 0x000fc60000000000 */
[----:B------:R-:W-:Y:S02]  /*18a0*/  IADD3 R7, P1, PT, R6, UR4, RZ ;  /* 0x0000000406077c10 */ /* 0x000fe4000ff3e0ff */
[----:B------:R-:W-:Y:S02]  /*18b0*/  IADD3 R9, P2, PT, R8, UR4, RZ ;  /* 0x0000000408097c10 */ /* 0x000fe4000ff5e0ff */
[----:B------:R-:W-:Y:S02]  /*18c0*/  LEA.HI.X.SX32 R14, R6, R19, 0x1, P1 ;  /* 0x00000013060e7211 */ /* 0x000fe400008f0eff */
[----:B------:R-:W-:Y:S01]  /*18d0*/  LEA R6, P1, R7, R16, 0x2 ;  /* 0x0000001007067211 */ /* 0x000fe200078210ff */
[----:B0-----:R-:W-:-:S05]  /*18e0*/  IMAD.WIDE R12, R23, 0x4, R4 ;  /* 0x00000004170c7825 */ /* 0x001fca00078e0204 */
[----:B------:R-:W3:Y:S01]  /*18f0*/  LDG.E.CONSTANT R18, desc[UR10][R12.64] ;  /* 0x0000000a0c127981 */ /* 0x000ee2000c1e9900 */
[----:B------:R-:W-:-:S03]  /*1900*/  LEA.HI.X.SX32 R10, R8, R19, 0x1, P2 ;  /* 0x00000013080a7211 */ /* 0x000fc600010f0eff */
[----:B------:R-:W4:Y:S01]  /*1910*/  LDG.E.CONSTANT R24, desc[UR10][R12.64+0x400] ;  /* 0x0004000a0c187981 */ /* 0x000f22000c1e9900 */
[----:B------:R-:W-:Y:S02]  /*1920*/  LEA R8, P2, R9, R16, 0x2 ;  /* 0x0000001009087211 */ /* 0x000fe400078410ff */
[-C--:B------:R-:W-:Y:S01]  /*1930*/  LEA.HI.X R7, R7, R20.reuse, R14, 0x2, P1 ;  /* 0x0000001407077211 */ /* 0x080fe200008f140e */
[----:B------:R-:W5:Y:S01]  /*1940*/  LDG.E.CONSTANT R25, desc[UR10][R12.64+0x800] ;  /* 0x0008000a0c197981 */ /* 0x000f62000c1e9900 */
[----:B------:R-:W-:Y:S01]  /*1950*/  LEA.HI.X R9, R9, R20, R10, 0x2, P2 ;  /* 0x0000001409097211 */ /* 0x000fe200010f140a */
[----:B------:R-:W-:Y:S02]  /*1960*/  IMAD.WIDE R10, R11, 0x4, R4 ;  /* 0x000000040b0a7825 */ /* 0x000fe400078e0204 */
[----:B------:R0:W5:Y:S01]  /*1970*/  LDG.E.CONSTANT R26, desc[UR10][R6.64] ;  /* 0x0000000a061a7981 */ /* 0x000162000c1e9900 */
[----:B------:R-:W-:-:S03]  /*1980*/  IADD3 R15, PT, PT, R23, 0x800, RZ ;  /* 0x00000800170f7810 */ /* 0x000fc60007ffe0ff */
[----:B------:R-:W5:Y:S04]  /*1990*/  LDG.E.CONSTANT R27, desc[UR10][R10.64] ;  /* 0x0000000a0a1b7981 */ /* 0x000f68000c1e9900 */
[----:B------:R-:W5:Y:S01]  /*19a0*/  LDG.E.CONSTANT R29, desc[UR10][R10.64+0x400] ;  /* 0x0004000a0a1d7981 */ /* 0x000f62000c1e9900 */
[----:B0-----:R-:W-:Y:S02]  /*19b0*/  VIADD R6, R22, 0xc00 ;  /* 0x00000c0016067836 */ /* 0x001fe40000000000 */
[----:B------:R-:W-:Y:S01]  /*19c0*/  IMAD.WIDE R14, R15, 0x4, R4 ;  /* 0x000000040f0e7825 */ /* 0x000fe200078e0204 */
[----:B------:R-:W5:Y:S02]  /*19d0*/  LDG.E.CONSTANT R8, desc[UR10][R8.64] ;  /* 0x0000000a08087981 */ /* 0x000f64000c1e9900 */
[----:B------:R-:W-:-:S02]  /*19e0*/  IADD3 R7, P1, PT, R6, UR4, RZ ;  /* 0x0000000406077c10 */ /* 0x000fc4000ff3e0ff */
[----:B------:R-:W5:Y:S04]  /*19f0*/  LDG.E.CONSTANT R13, desc[UR10][R14.64] ;  /* 0x0000000a0e0d7981 */ /* 0x000f68000c1e9900 */
[----:B------:R-:W5:Y:S04]  /*1a00*/  LDG.E.CONSTANT R12, desc[UR10][R14.64+0x400] ;  /* 0x0004000a0e0c7981 */ /* 0x000f68000c1e9900 */
[----:B------:R-:W5:Y:S01]  /*1a10*/  LDG.E.CONSTANT R9, desc[UR10][R14.64+0x800] ;  /* 0x0008000a0e097981 */ /* 0x000f62000c1e9900 */
[----:B--2---:R-:W-:-:S03]  /*1a20*/  FADD R21, R28, R21 ;  /* 0x000000151c157221 */ /* 0x004fc60000000000 */
[----:B------:R0:W2:Y:S02]  /*1a30*/  LDG.E.CONSTANT R28, desc[UR10][R10.64+0x800] ;  /* 0x0008000a0a1c7981 */ /* 0x0000a4000c1e9900 */
[----:B0-----:R-:W-:Y:S02]  /*1a40*/  LEA.HI.X.SX32 R10, R6, R19, 0x1, P1 ;  /* 0x00000013060a7211 */ /* 0x001fe400008f0eff */
[----:B------:R-:W-:Y:S02]  /*1a50*/  LEA R6, P1, R7, R16, 0x2 ;  /* 0x0000001007067211 */ /* 0x000fe400078210ff */
[----:B------:R-:W-:Y:S02]  /*1a60*/  IADD3 R11, PT, PT, R23, 0xc00, RZ ;  /* 0x00000c00170b7810 */ /* 0x000fe40007ffe0ff */
[----:B------:R-:W-:-:S03]  /*1a70*/  LEA.HI.X R7, R7, R20, R10, 0x2, P1 ;  /* 0x0000001407077211 */ /* 0x000fc600008f140a */
[----:B------:R-:W-:Y:S02]  /*1a80*/  IMAD.WIDE R4, R11, 0x4, R4 ;  /* 0x000000040b047825 */ /* 0x000fe400078e0204 */
[----:B------:R-:W2:Y:S04]  /*1a90*/  LDG.E.CONSTANT R6, desc[UR10][R6.64] ;  /* 0x0000000a06067981 */ /* 0x000ea8000c1e9900 */
[----:B------:R-:W2:Y:S04]  /*1aa0*/  LDG.E.CONSTANT R10, desc[UR10][R4.64] ;  /* 0x0000000a040a7981 */ /* 0x000ea8000c1e9900 */
[----:B------:R-:W2:Y:S04]  /*1ab0*/  LDG.E.CONSTANT R11, desc[UR10][R4.64+0x400] ;  /* 0x0004000a040b7981 */ /* 0x000ea8000c1e9900 */
[----:B------:R-:W2:Y:S01]  /*1ac0*/  LDG.E.CONSTANT R7, desc[UR10][R4.64+0x800] ;  /* 0x0008000a04077981 */ /* 0x000ea2000c1e9900 */
[----:B---3--:R-:W-:-:S04]  /*1ad0*/  FADD R21, R21, R18 ;  /* 0x0000001215157221 */ /* 0x008fc80000000000 */
[----:B----4-:R-:W-:-:S04]  /*1ae0*/  FADD R24, R21, R24 ;  /* 0x0000001815187221 */ /* 0x010fc80000000000 */
[----:B-----5:R-:W-:-:S04]  /*1af0*/  FADD R25, R24, R25 ;  /* 0x0000001918197221 */ /* 0x020fc80000000000 */
[----:B------:R-:W-:-:S04]  /*1b00*/  FADD R26, R25, R26 ;  /* 0x0000001a191a7221 */ /* 0x000fc80000000000 */
[----:B------:R-:W-:-:S04]  /*1b10*/  FADD R26, R26, R27 ;  /* 0x0000001b1a1a7221 */ /* 0x000fc80000000000 */
[----:B------:R-:W-:Y:S01]  /*1b20*/  FADD R29, R26, R29 ;  /* 0x0000001d1a1d7221 */ /* 0x000fe20000000000 */
[----:B------:R-:W-:-:S05]  /*1b30*/  VIADD R22, R22, 0x1000 ;  /* 0x0000100016167836 */ /* 0x000fca0000000000 */
[----:B------:R-:W-:Y:S02]  /*1b40*/  ISETP.GE.AND P1, PT, R22, R3, PT ;  /* 0x000000031600720c */ /* 0x000fe40003f26270 */
[----:B------:R-:W-:Y:S01]  /*1b50*/  IADD3 R23, PT, PT, R23, 0x1000, RZ ;  /* 0x0000100017177810 */ /* 0x000fe20007ffe0ff */
[----:B--2---:R-:W-:-:S04]  /*1b60*/  FADD R29, R29, R28 ;  /* 0x0000001c1d1d7221 */ /* 0x004fc80000000000 */
        /* <DEDUP_REMOVED lines=9> */
.L_x_86:
[----:B------:R-:W-:Y:S05]  /*1c00*/  BSYNC.RECONVERGENT B2 ;  /* 0x0000000000027941 */ /* 0x000fea0003800200 */
.L_x_85:
[----:B------:R-:W-:Y:S01]  /*1c10*/  IMAD.IADD R3, R17, 0x1, -R22 ;  /* 0x0000000111037824 */ /* 0x000fe200078e0a16 */
[----:B------:R-:W-:Y:S04]  /*1c20*/  BSSY.RECONVERGENT B2, `(.L_x_88) ;  /* 0x0000023000027945 */ /* 0x000fe80003800200 */
[----:B------:R-:W-:-:S13]  /*1c30*/  ISETP.GT.AND P1, PT, R3, 0x400, PT ;  /* 0x000004000300780c */ /* 0x000fda0003f24270 */
[----:B------:R-:W-:Y:S05]  /*1c40*/  @!P1 BRA `(.L_x_89) ;  /* 0x0000000000809947 */ /* 0x000fea0003800000 */
[----:B------:R-:W0:Y:S01]  /*1c50*/  LDC.64 R6, c[0x0][0x380] ;  /* 0x0000e000ff067b82 */ /* 0x000e220000000a00 */
[----:B------:R-:W-:-:S04]  /*1c60*/  IADD3 R3, P0, PT, R22, UR4, RZ ;  /* 0x0000000416037c10 */ /* 0x000fc8000ff1e0ff */
[----:B------:R-:W-:Y:S02]  /*1c70*/  LEA.HI.X.SX32 R4, R22, R19, 0x1, P0 ;  /* 0x0000001316047211 */ /* 0x000fe400000f0eff */
[----:B------:R-:W-:-:S04]  /*1c80*/  LEA R12, P0, R3, R16, 0x2 ;  /* 0x00000010030c7211 */ /* 0x000fc800078010ff */
[----:B------:R-:W-:Y:S02]  /*1c90*/  LEA.HI.X R13, R3, R20, R4, 0x2, P0 ;  /* 0x00000014030d7211 */ /* 0x000fe400000f1404 */
[----:B------:R-:W-:-:S03]  /*1ca0*/  IADD3 R4, PT, PT, R22, 0x400, RZ ;  /* 0x0000040016047810 */ /* 0x000fc60007ffe0ff */
[----:B------:R-:W2:Y:S01]  /*1cb0*/  LDG.E.CONSTANT R12, desc[UR10][R12.64] ;  /* 0x0000000a0c0c7981 */ /* 0x000ea2000c1e9900 */
[----:B------:R-:W-:Y:S01]  /*1cc0*/  IADD3 R5, P0, PT, R4, UR4, RZ ;  /* 0x0000000404057c10 */ /* 0x000fe2000ff1e0ff */
[----:B0-----:R-:W-:-:S03]  /*1cd0*/  IMAD.WIDE R8, R23, 0x4, R6 ;  /* 0x0000000417087825 */ /* 0x001fc600078e0206 */
[----:B------:R-:W-:Y:S02]  /*1ce0*/  LEA.HI.X.SX32 R14, R4, R19, 0x1, P0 ;  /* 0x00000013040e7211 */ /* 0x000fe400000f0eff */
[----:B------:R-:W3:Y:S01]  /*1cf0*/  LDG.E.CONSTANT R3, desc[UR10][R8.64] ;  /* 0x0000000a08037981 */ /* 0x000ee2000c1e9900 */
[----:B------:R-:W-:-:S03]  /*1d00*/  LEA R4, P0, R5, R16, 0x2 ;  /* 0x0000001005047211 */ /* 0x000fc600078010ff */
[----:B------:R-:W4:Y:S01]  /*1d10*/  LDG.E.CONSTANT R10, desc[UR10][R8.64+0x400] ;  /* 0x0004000a080a7981 */ /* 0x000f22000c1e9900 */
[----:B------:R-:W-:Y:S01]  /*1d20*/  VIADD R11, R23, 0x400 ;  /* 0x00000400170b7836 */ /* 0x000fe20000000000 */
[----:B------:R-:W-:Y:S02]  /*1d30*/  LEA.HI.X R5, R5, R20, R14, 0x2, P0 ;  /* 0x0000001405057211 */ /* 0x000fe400000f140e */
[----:B------:R-:W5:Y:S01]  /*1d40*/  LDG.E.CONSTANT R14, desc[UR10][R8.64+0x800] ;  /* 0x0008000a080e7981 */ /* 0x000f62000c1e9900 */
[----:B------:R-:W-:-:S03]  /*1d50*/  IMAD.WIDE R6, R11, 0x4, R6 ;  /* 0x000000040b067825 */ /* 0x000fc600078e0206 */
[----:B------:R-:W5:Y:S04]  /*1d60*/  LDG.E.CONSTANT R4, desc[UR10][R4.64] ;  /* 0x0000000a04047981 */ /* 0x000f68000c1e9900 */
[----:B------:R-:W5:Y:S04]  /*1d70*/  LDG.E.CONSTANT R18, desc[UR10][R6.64] ;  /* 0x0000000a06127981 */ /* 0x000f68000c1e9900 */
[----:B------:R-:W5:Y:S04]  /*1d80*/  LDG.E.CONSTANT R24, desc[UR10][R6.64+0x400] ;  /* 0x0004000a06187981 */ /* 0x000f68000c1e9900 */
[----:B------:R-:W5:Y:S01]  /*1d90*/  LDG.E.CONSTANT R26, desc[UR10][R6.64+0x800] ;  /* 0x0008000a061a7981 */ /* 0x000f62000c1e9900 */
[----:B------:R-:W-:Y:S01]  /*1da0*/  PLOP3.LUT P0, PT, PT, PT, PT, 0x8, 0x80 ;  /* 0x000000000080781c */ /* 0x000fe20003f0e170 */
[----:B------:R-:W-:Y:S01]  /*1db0*/  VIADD R23, R23, 0x800 ;  /* 0x0000080017177836 */ /* 0x000fe20000000000 */
[----:B------:R-:W-:Y:S01]  /*1dc0*/  IADD3 R22, PT, PT, R22, 0x800, RZ ;  /* 0x0000080016167810 */ /* 0x000fe20007ffe0ff */
[----:B--2---:R-:W-:-:S04]  /*1dd0*/  FADD R12, R21, R12 ;  /* 0x0000000c150c7221 */ /* 0x004fc80000000000 */
[----:B---3--:R-:W-:-:S04]  /*1de0*/  FADD R3, R12, R3 ;  /* 0x000000030c037221 */ /* 0x008fc80000000000 */
[----:B----4-:R-:W-:-:S04]  /*1df0*/  FADD R3, R3, R10 ;  /* 0x0000000a03037221 */ /* 0x010fc80000000000 */
[----:B-----5:R-:W-:-:S04]  /*1e00*/  FADD R3, R3, R14 ;  /* 0x0000000e03037221 */ /* 0x020fc80000000000 */
[----:B------:R-:W-:-:S04]  /*1e10*/  FADD R3, R3, R4 ;  /* 0x0000000403037221 */ /* 0x000fc80000000000 */
[----:B------:R-:W-:-:S04]  /*1e20*/  FADD R3, R3, R18 ;  /* 0x0000001203037221 */ /* 0x000fc80000000000 */
[----:B------:R-:W-:-:S04]  /*1e30*/  FADD R3, R3, R24 ;  /* 0x0000001803037221 */ /* 0x000fc80000000000 */
[----:B------:R-:W-:-:S07]  /*1e40*/  FADD R21, R3, R26 ;  /* 0x0000001a03157221 */ /* 0x000fce0000000000 */
.L_x_89:
[----:B------:R-:W-:Y:S05]  /*1e50*/  BSYNC.RECONVERGENT B2 ;  /* 0x0000000000027941 */ /* 0x000fea0003800200 */
.L_x_88:
[----:B------:R-:W-:-:S13]  /*1e60*/  ISETP.LT.OR P0, PT, R22, R17, P0 ;  /* 0x000000111600720c */ /* 0x000fda0000701670 */
[----:B------:R-:W-:Y:S05]  /*1e70*/  @!P0 BRA `(.L_x_81) ;  /* 0x0000000000388947 */ /* 0x000fea0003800000 */
[----:B------:R-:W0:Y:S01]  /*1e80*/  LDC.64 R4, c[0x0][0x380] ;  /* 0x0000e000ff047b82 */ /* 0x000e220000000a00 */
[----:B------:R-:W-:-:S04]  /*1e90*/  IADD3 R3, P0, PT, R22, UR4, RZ ;  /* 0x0000000416037c10 */ /* 0x000fc8000ff1e0ff */
[----:B------:R-:W-:Y:S02]  /*1ea0*/  LEA.HI.X.SX32 R19, R22, R19, 0x1, P0 ;  /* 0x0000001316137211 */ /* 0x000fe400000f0eff */
[----:B------:R-:W-:-:S04]  /*1eb0*/  LEA R16, P0, R3, R16, 0x2 ;  /* 0x0000001003107211 */ /* 0x000fc800078010ff */
[----:B------:R-:W-:-:S05]  /*1ec0*/  LEA.HI.X R17, R3, R20, R19, 0x2, P0 ;  /* 0x0000001403117211 */ /* 0x000fca00000f1413 */
[----:B------:R-:W2:Y:S01]  /*1ed0*/  LDG.E.CONSTANT R16, desc[UR10][R16.64] ;  /* 0x0000000a10107981 */ /* 0x000ea2000c1e9900 */
[----:B0-----:R-:W-:-:S05]  /*1ee0*/  IMAD.WIDE R4, R23, 0x4, R4 ;  /* 0x0000000417047825 */ /* 0x001fca00078e0204 */
[----:B------:R-:W3:Y:S04]  /*1ef0*/  LDG.E.CONSTANT R6, desc[UR10][R4.64] ;  /* 0x0000000a04067981 */ /* 0x000ee8000c1e9900 */
[----:B------:R-:W4:Y:S04]  /*1f00*/  LDG.E.CONSTANT R3, desc[UR10][R4.64+0x400] ;  /* 0x0004000a04037981 */ /* 0x000f28000c1e9900 */
[----:B------:R-:W5:Y:S01]  /*1f10*/  LDG.E.CONSTANT R8, desc[UR10][R4.64+0x800] ;  /* 0x0008000a04087981 */ /* 0x000f62000c1e9900 */
[----:B--2---:R-:W-:-:S04]  /*1f20*/  FADD R21, R21, R16 ;  /* 0x0000001015157221 */ /* 0x004fc80000000000 */
[----:B---3--:R-:W-:-:S04]  /*1f30*/  FADD R6, R21, R6 ;  /* 0x0000000615067221 */ /* 0x008fc80000000000 */
[----:B----4-:R-:W-:-:S04]  /*1f40*/  FADD R3, R6, R3 ;  /* 0x0000000306037221 */ /* 0x010fc80000000000 */
[----:B-----5:R-:W-:-:S07]  /*1f50*/  FADD R21, R3, R8 ;  /* 0x0000000803157221 */ /* 0x020fce0000000000 */
.L_x_81:
[----:B------:R-:W-:Y:S05]  /*1f60*/  BSYNC.RECONVERGENT B1 ;  /* 0x0000000000017941 */ /* 0x000fea0003800200 */
.L_x_79:
[----:B------:R-:W0:Y:S01]  /*1f70*/  S2R R8, SR_LANEID ;  /* 0x0000000000087919 */ /* 0x000e220000000000 */
[----:B------:R-:W-:-:S05]  /*1f80*/  MOV R4, R21 ;  /* 0x0000001500047202 */ /* 0x000fca0000000f00 */
[----:B------:R-:W1:Y:S01]  /*1f90*/  SHFL.DOWN PT, R3, R4, 0x1, 0x1f ;  /* 0x08201f0004037f89 */ /* 0x000e6200000e0000 */
[C---:B0-----:R-:W-:Y:S02]  /*1fa0*/  ISETP.GT.AND P0, PT, R8.reuse, 0x1e, PT ;  /* 0x0000001e0800780c */ /* 0x041fe40003f04270 */
[----:B------:R-:W-:-:S11]  /*1fb0*/  ISETP.NE.AND P1, PT, R8, RZ, PT ;  /* 0x000000ff0800720c */ /* 0x000fd60003f25270 */
[----:B-1----:R-:W-:Y:S01]  /*1fc0*/  @!P0 FADD R4, R3, R4 ;  /* 0x0000000403048221 */ /* 0x002fe20000000000 */
[----:B------:R-:W-:Y:S01]  /*1fd0*/  ISETP.GT.AND P0, PT, R8, 0x1d, PT ;  /* 0x0000001d0800780c */ /* 0x000fe20003f04270 */
[----:B------:R-:W0:Y:S01]  /*1fe0*/  @!P1 S2R R7, SR_CgaCtaId ;  /* 0x0000000000079919 */ /* 0x000e220000008800 */
[----:B------:R-:W-:Y:S02]  /*1ff0*/  @!P1 MOV R6, 0x400 ;  /* 0x0000040000069802 */ /* 0x000fe40000000f00 */
[----:B------:R-:W-:Y:S01]  /*2000*/  @!P1 SHF.R.U32.HI R5, RZ, 0x3, R2 ;  /* 0x00000003ff059819 */ /* 0x000fe20000011602 */
[----:B------:R-:W1:Y:S03]  /*2010*/  SHFL.DOWN PT, R3, R4, 0x2, 0x1f ;  /* 0x08401f0004037f89 */ /* 0x000e6600000e0000 */
[----:B------:R-:W-:-:S05]  /*2020*/  @!P1 LOP3.LUT R5, R5, 0x7c, RZ, 0xc0, !PT ;  /* 0x0000007c05059812 */ /* 0x000fca00078ec0ff */
[----:B-1----:R-:W-:Y:S01]  /*2030*/  @!P0 FADD R4, R4, R3 ;  /* 0x0000000304048221 */ /* 0x002fe20000000000 */
[----:B------:R-:W-:Y:S02]  /*2040*/  ISETP.GT.AND P0, PT, R8, 0x1b, PT ;  /* 0x0000001b0800780c */ /* 0x000fe40003f04270 */
[----:B0-----:R-:W-:Y:S02]  /*2050*/  @!P1 LEA R6, R7, R6, 0x18 ;  /* 0x0000000607069211 */ /* 0x001fe400078ec0ff */
[----:B------:R-:W0:Y:S03]  /*2060*/  SHFL.DOWN PT, R3, R4, 0x4, 0x1f ;  /* 0x08801f0004037f89 */ /* 0x000e2600000e0000 */
[----:B------:R-:W-:-:S06]  /*2070*/  @!P1 IMAD.IADD R6, R5, 0x1, R6 ;  /* 0x0000000105069824 */ /* 0x000fcc00078e0206 */
        /* <DEDUP_REMOVED lines=12> */
[----:B------:R-:W0:Y:S01]  /*2140*/  S2UR UR5, SR_CgaCtaId ;  /* 0x00000000000579c3 */ /* 0x000e220000008800 */
[----:B------:R-:W-:Y:S02]  /*2150*/  UMOV UR4, 0x400 ;  /* 0x0000040000047882 */ /* 0x000fe40000000000 */
[----:B0-----:R-:W-:-:S09]  /*2160*/  ULEA UR4, UR5, UR4, 0x18 ;  /* 0x0000000405047291 */ /* 0x001fd2000f8ec0ff */
[----:B---3--:R-:W0:Y:S04]  /*2170*/  LDS R3, [UR4+0xc] ;  /* 0x00000c04ff037984 */ /* 0x008e280008000800 */
        /* <DEDUP_REMOVED lines=10> */
.L_x_62:
        /* <DEDUP_REMOVED lines=13> */
.L_x_92:
[----:B------:R-:W-:Y:S05]  /*22f0*/  BSYNC.RECONVERGENT B1 ;  /* 0x0000000000017941 */ /* 0x000fea0003800200 */
.L_x_91:
        /* <DEDUP_REMOVED lines=18> */
.L_x_97:
[----:B------:R-:W-:-:S06]  /*2420*/  MOV R3, R7 ;  /* 0x0000000700037202 */ /* 0x000fcc0000000f00 */
[----:B------:R0:W2:Y:S01]  /*2430*/  LDG.E.CONSTANT R3, desc[UR10][R2.64] ;  /* 0x0000000a02037981 */ /* 0x0000a2000c1e9900 */
[----:B------:R-:W-:Y:S01]  /*2440*/  VIADD R6, R6, 0x1 ;  /* 0x0000000106067836 */ /* 0x000fe20000000000 */
[----:B------:R-:W-:-:S04]  /*2450*/  IADD3 R13, PT, PT, R13, 0x100, RZ ;  /* 0x000001000d0d7810 */ /* 0x000fc80007ffe0ff */
[----:B------:R-:W-:Y:S02]  /*2460*/  ISETP.NE.AND P0, PT, R6, RZ, PT ;  /* 0x000000ff0600720c */ /* 0x000fe40003f05270 */
[----:B0-----:R-:W-:-:S04]  /*2470*/  IADD3 R2, P2, PT, R2, 0x400, RZ ;  /* 0x0000040002027810 */ /* 0x001fc80007f5e0ff */
[----:B------:R-:W-:Y:S01]  /*2480*/  IADD3.X R7, PT, PT, RZ, R7, RZ, P2, !PT ;  /* 0x00000007ff077210 */ /* 0x000fe200017fe4ff */
[----:B--2--5:R-:W-:-:S06]  /*2490*/  FADD R12, R3, R12 ;  /* 0x0000000c030c7221 */ /* 0x024fcc0000000000 */
[----:B------:R-:W-:Y:S05]  /*24a0*/  @P0 BRA `(.L_x_97) ;  /* 0xfffffffc00dc0947 */ /* 0x000fea000383ffff */
.L_x_96:
[----:B------:R-:W-:Y:S05]  /*24b0*/  BSYNC.RECONVERGENT B2 ;  /* 0x0000000000027941 */ /* 0x000fea0003800200 */
.L_x_95:
[----:B------:R-:W-:Y:S05]  /*24c0*/  @!P1 BRA `(.L_x_94) ;  /* 0x00000004005c9947 */ /* 0x000fea0003800000 */
[----:B------:R-:W-:Y:S01]  /*24d0*/  IMAD.IADD R2, R10, 0x1, -R13 ;  /* 0x000000010a027824 */ /* 0x000fe200078e0a0d */
[----:B------:R-:W-:Y:S01]  /*24e0*/  BSSY.RECONVERGENT B2, `(.L_x_98) ;  /* 0x0000030000027945 */ /* 0x000fe20003800200 */
[----:B------:R-:W-:-:S03]  /*24f0*/  PLOP3.LUT P0, PT, PT, PT, PT, 0x80, 0x8 ;  /* 0x000000000008781c */ /* 0x000fc60003f0f070 */
[----:B------:R-:W-:-:S13]  /*2500*/  ISETP.GT.AND P1, PT, R2, 0xc00, PT ;  /* 0x00000c000200780c */ /* 0x000fda0003f24270 */
[----:B------:R-:W-:Y:S05]  /*2510*/  @!P1 BRA `(.L_x_99) ;  /* 0x0000000000b09947 */ /* 0x000fea0003800000 */
[----:B------:R-:W-:Y:S02]  /*2520*/  PLOP3.LUT P0, PT, PT, PT, PT, 0x8, 0x80 ;  /* 0x000000000080781c */ /* 0x000fe40003f0e170 */
[----:B------:R-:W-:-:S11]  /*2530*/  IADD3 R14, PT, PT, R10, -0xc00, RZ ;  /* 0xfffff4000a0e7810 */ /* 0x000fd60007ffe0ff */
.L_x_100:
        /* <DEDUP_REMOVED lines=23> */
[----:B------:R-:W-:-:S04]  /*26b0*/  IADD3 R13, PT, PT, R13, 0x1000, RZ ;  /* 0x000010000d0d7810 */ /* 0x000fc80007ffe0ff */
        /* <DEDUP_REMOVED lines=18> */
.L_x_99:
[----:B------:R-:W-:Y:S05]  /*27e0*/  BSYNC.RECONVERGENT B2 ;  /* 0x0000000000027941 */ /* 0x000fea0003800200 */
.L_x_98:
[----:B------:R-:W-:Y:S01]  /*27f0*/  IMAD.IADD R2, R10, 0x1, -R13 ;  /* 0x000000010a027824 */ /* 0x000fe200078e0a0d */
[----:B------:R-:W-:Y:S04]  /*2800*/  BSSY.RECONVERGENT B2, `(.L_x_101) ;  /* 0x0000018000027945 */ /* 0x000fe80003800200 */
[----:B------:R-:W-:-:S13]  /*2810*/  ISETP.GT.AND P1, PT, R2, 0x400, PT ;  /* 0x000004000200780c */ /* 0x000fda0003f24270 */
[----:B------:R-:W-:Y:S05]  /*2820*/  @!P1 BRA `(.L_x_102) ;  /* 0x0000000000549947 */ /* 0x000fea0003800000 */
[----:B------:R-:W-:-:S05]  /*2830*/  IMAD.WIDE R6, R13, 0x4, R4 ;  /* 0x000000040d067825 */ /* 0x000fca00078e0204 */
[----:B------:R-:W2:Y:S01]  /*2840*/  LDG.E.CONSTANT R9, desc[UR10][R6.64] ;  /* 0x0000000a06097981 */ /* 0x000ea2000c1e9900 */
[----:B------:R-:W-:-:S03]  /*2850*/  IADD3 R3, PT, PT, R13, 0x400, RZ ;  /* 0x000004000d037810 */ /* 0x000fc60007ffe0ff */
[----:B------:R-:W3:Y:S04]  /*2860*/  LDG.E.CONSTANT R8, desc[UR10][R6.64+0x400] ;  /* 0x0004000a06087981 */ /* 0x000ee8000c1e9900 */
[----:B------:R-:W4:Y:S01]  /*2870*/  LDG.E.CONSTANT R15, desc[UR10][R6.64+0x800] ;  /* 0x0008000a060f7981 */ /* 0x000f22000c1e9900 */
[----:B------:R-:W-:-:S03]  /*2880*/  IMAD.WIDE R2, R3, 0x4, R4 ;  /* 0x0000000403027825 */ /* 0x000fc600078e0204 */
        /* <DEDUP_REMOVED lines=15> */
.L_x_102:
[----:B------:R-:W-:Y:S05]  /*2980*/  BSYNC.RECONVERGENT B2 ;  /* 0x0000000000027941 */ /* 0x000fea0003800200 */
.L_x_101:
        /* <DEDUP_REMOVED lines=11> */
.L_x_94:
[----:B------:R-:W-:Y:S05]  /*2a40*/  BSYNC.RECONVERGENT B1 ;  /* 0x0000000000017941 */ /* 0x000fea0003800200 */
.L_x_93:
        /* <DEDUP_REMOVED lines=34> */
[----:B--2---:R-:W0:Y:S04]  /*2c70*/  LDS R3, [UR4+0xc] ;  /* 0x00000c04ff037984 */ /* 0x004e280008000800 */
        /* <DEDUP_REMOVED lines=10> */
.L_x_103:
[----:B------:R-:W1:Y:S01]  /*2d20*/  S2R R4, SR_LANEID ;  /* 0x0000000000047919 */ /* 0x000e620000000000 */
[----:B------:R-:W-:-:S04]  /*2d30*/  LOP3.LUT R2, R11, 0x3e0, RZ, 0xc0, !PT ;  /* 0x000003e00b027812 */ /* 0x000fc800078ec0ff */
[----:B------:R-:W-:Y:S02]  /*2d40*/  IADD3 R3, PT, PT, R2, 0x20, RZ ;  /* 0x0000002002037810 */ /* 0x000fe40007ffe0ff */
[----:B------:R-:W-:Y:S02]  /*2d50*/  LOP3.LUT R5, RZ, R2, RZ, 0x33, !PT ;  /* 0x00000002ff057212 */ /* 0x000fe400078e33ff */
[-C--:B------:R-:W-:Y:S02]  /*2d60*/  ISETP.GT.AND P0, PT, R3, R10.reuse, PT ;  /* 0x0000000a0300720c */ /* 0x080fe40003f04270 */
[----:B------:R-:W-:-:S04]  /*2d70*/  IADD3 R2, PT, PT, R5, R10, RZ ;  /* 0x0000000a05027210 */ /* 0x000fc80007ffe0ff */
[----:B------:R-:W-:-:S05]  /*2d80*/  SEL R3, R2, 0x1f, P0 ;  /* 0x0000001f02037807 */ /* 0x000fca0000000000 */
[----:B-----5:R-:W2:Y:S01]  /*2d90*/  SHFL.DOWN PT, R2, R12, 0x1, R3 ;  /* 0x082000000c027989 */ /* 0x020ea200000e0003 */
[C---:B-1----:R-:W-:Y:S01]  /*2da0*/  ISETP.GE.AND P0, PT, R4.reuse, R3, PT ;  /* 0x000000030400720c */ /* 0x042fe20003f06270 */
[C---:B0-----:R-:W-:Y:S01]  /*2db0*/  VIADD R6, R4.reuse, 0x2 ;  /* 0x0000000204067836 */ /* 0x041fe20000000000 */
[----:B------:R-:W-:-:S11]  /*2dc0*/  ISETP.NE.AND P1, PT, R4, RZ, PT ;  /* 0x000000ff0400720c */ /* 0x000fd60003f25270 */
[----:B--2---:R-:W-:Y:S01]  /*2dd0*/  @!P0 FADD R12, R2, R12 ;  /* 0x0000000c020c8221 */ /* 0x004fe20000000000 */
[----:B------:R-:W-:Y:S02]  /*2de0*/  ISETP.GT.AND P0, PT, R6, R3, PT ;  /* 0x000000030600720c */ /* 0x000fe40003f04270 */
[----:B------:R-:W-:Y:S02]  /*2df0*/  IADD3 R6, PT, PT, R4, 0x4, RZ ;  /* 0x0000000404067810 */ /* 0x000fe40007ffe0ff */
[----:B------:R-:W0:Y:S01]  /*2e00*/  SHFL.DOWN PT, R2, R12, 0x2, R3 ;  /* 0x084000000c027989 */ /* 0x000e2200000e0003 */
[----:B------:R-:W-:-:S08]  /*2e10*/  @!P1 MOV R5, 0x400 ;  /* 0x0000040000059802 */ /* 0x000fd00000000f00 */
[----:B0-----:R-:W-:Y:S01]  /*2e20*/  @!P0 FADD R12, R12, R2 ;  /* 0x000000020c0c8221 */ /* 0x001fe20000000000 */
[-C--:B------:R-:W-:Y:S02]  /*2e30*/  ISETP.GT.AND P0, PT, R6, R3.reuse, PT ;  /* 0x000000030600720c */ /* 0x080fe40003f04270 */
[C---:B------:R-:W-:Y:S01]  /*2e40*/  IADD3 R6, PT, PT, R4.reuse, 0x8, RZ ;  /* 0x0000000804067810 */ /* 0x040fe20007ffe0ff */
[----:B------:R-:W-:Y:S01]  /*2e50*/  VIADD R4, R4, 0x10 ;  /* 0x0000001004047836 */ /* 0x000fe20000000000 */
[----:B------:R-:W0:Y:S09]  /*2e60*/  SHFL.DOWN PT, R2, R12, 0x4, R3 ;  /* 0x088000000c027989 */ /* 0x000e3200000e0003 */
[----:B0-----:R-:W-:Y:S01]  /*2e70*/  @!P0 FADD R12, R12, R2 ;  /* 0x000000020c0c8221 */ /* 0x001fe20000000000 */
[----:B------:R-:W-:-:S02]  /*2e80*/  ISETP.GT.AND P0, PT, R6, R3, PT ;  /* 0x000000030600720c */ /* 0x000fc40003f04270 */
[----:B------:R-:W0:Y:S02]  /*2e90*/  @!P1 S2R R6, SR_CgaCtaId ;  /* 0x0000000000069919 */ /* 0x000e240000008800 */
[----:B------:R-:W1:Y:S09]  /*2ea0*/  SHFL.DOWN PT, R2, R12, 0x8, R3 ;  /* 0x090000000c027989 */ /* 0x000e7200000e0003 */
[----:B-1----:R-:W-:Y:S01]  /*2eb0*/  @!P0 FADD R12, R12, R2 ;  /* 0x000000020c0c8221 */ /* 0x002fe20000000000 */
[----:B------:R-:W-:-:S02]  /*2ec0*/  ISETP.GT.AND P0, PT, R4, R3, PT ;  /* 0x000000030400720c */ /* 0x000fc40003f04270 */
[----:B------:R-:W-:Y:S02]  /*2ed0*/  @!P1 SHF.R.U32.HI R4, RZ, 0x3, R11 ;  /* 0x00000003ff049819 */ /* 0x000fe4000001160b */
[----:B------:R-:W1:Y:S01]  /*2ee0*/  SHFL.DOWN PT, R2, R12, 0x10, R3 ;  /* 0x0a0000000c027989 */ /* 0x000e6200000e0003 */
[----:B0-----:R-:W-:Y:S02]  /*2ef0*/  @!P1 LEA R5, R6, R5, 0x18 ;  /* 0x0000000506059211 */ /* 0x001fe400078ec0ff */
[----:B------:R-:W-:-:S04]  /*2f00*/  @!P1 LOP3.LUT R4, R4, 0x7c, RZ, 0xc0, !PT ;  /* 0x0000007c04049812 */ /* 0x000fc800078ec0ff */
[----:B------:R-:W-:Y:S02]  /*2f10*/  @!P1 IADD3 R5, PT, PT, R4, R5, RZ ;  /* 0x0000000504059210 */ /* 0x000fe40007ffe0ff */
[----:B-1----:R-:W-:Y:S01]  /*2f20*/  @!P0 FADD R12, R12, R2 ;  /* 0x000000020c0c8221 */ /* 0x002fe20000000000 */
[----:B------:R-:W-:-:S04]  /*2f30*/  ISETP.NE.AND P0, PT, R11, RZ, PT ;  /* 0x000000ff0b00720c */ /* 0x000fc80003f05270 */
[----:B------:R-:W-:-:S05]  /*2f40*/  MOV R2, R12 ;  /* 0x0000000c00027202 */ /* 0x000fca0000000f00 */
        /* <DEDUP_REMOVED lines=10> */
[----:B------:R-:W0:Y:S04]  /*2ff0*/  LDS R3, [UR4+0xc] ;  /* 0x00000c04ff037984 */ /* 0x000e280008000800 */
[----:B-1----:R-:W1:Y:S04]  /*3000*/  LDS.128 R4, [UR4+0x10] ;  /* 0x00001004ff047984 */ /* 0x002e680008000c00 */
        /* <DEDUP_REMOVED lines=12> */
.L_x_90:
[----:B------:R-:W0:Y:S02]  /*30d0*/  S2R R7, SR_TID.X ;  /* 0x0000000000077919 */ /* 0x000e240000002100 */
[----:B0-----:R-:W-:-:S05]  /*30e0*/  IMAD.WIDE.U32 R4, R7, 0x4, R4 ;  /* 0x0000000407047825 */ /* 0x001fca00078e0004 */
[----:B------:R-:W2:Y:S04]  /*30f0*/  LDG.E.CONSTANT R11, desc[UR10][R4.64] ;  /* 0x0000000a040b7981 */ /* 0x000ea8000c1e9900 */
[----:B------:R-:W2:Y:S04]  /*3100*/  LDG.E.CONSTANT R12, desc[UR10][R4.64+0x400] ;  /* 0x0004000a040c7981 */ /* 0x000ea8000c1e9900 */
[----:B------:R-:W3:Y:S04]  /*3110*/  LDG.E.CONSTANT R13, desc[UR10][R4.64+0x800] ;  /* 0x0008000a040d7981 */ /* 0x000ee8000c1e9900 */
[----:B------:R-:W4:Y:S04]  /*3120*/  LDG.E.CONSTANT R15, desc[UR10][R4.64+0xc00] ;  /* 0x000c000a040f7981 */ /* 0x000f28000c1e9900 */
[----:B------:R-:W5:Y:S04]  /*3130*/  LDG.E.CONSTANT R16, desc[UR10][R4.64+0x1000] ;  /* 0x0010000a04107981 */ /* 0x000f68000c1e9900 */
        /* <DEDUP_REMOVED lines=10> */
[----:B------:R0:W5:Y:S01]  /*31e0*/  LDG.E.CONSTANT R14, desc[UR10][R4.64+0x3c00] ;  /* 0x003c000a040e7981 */ /* 0x000162000c1e9900 */
[----:B------:R-:W-:-:S02]  /*31f0*/  UIADD3 UR5, UPT, UPT, UR4, 0x1000, URZ ;  /* 0x0000100004057890 */ /* 0x000fc4000fffe0ff */
[----:B------:R-:W-:Y:S01]  /*3200*/  IADD3 R7, PT, PT, R7, UR4, RZ ;  /* 0x0000000407077c10 */ /* 0x000fe2000fffe0ff */
[----:B------:R-:W-:Y:S01]  /*3210*/  UIADD3 UR8, UPT, UPT, UR4, 0x1100, URZ ;  /* 0x0000110004087890 */ /* 0x000fe2000fffe0ff */
[----:B0-----:R-:W-:-:S05]  /*3220*/  VIADD R4, R3, 0xfffff000 ;  /* 0xfffff00003047836 */ /* 0x001fca0000000000 */
[----:B------:R-:W-:Y:S01]  /*3230*/  ISETP.LT.AND P0, PT, R4, UR5, PT ;  /* 0x0000000504007c0c */ /* 0x000fe2000bf01270 */
[----:B--2---:R-:W-:-:S04]  /*3240*/  FADD R12, R11, R12 ;  /* 0x0000000c0b0c7221 */ /* 0x004fc80000000000 */
[----:B---3--:R-:W-:-:S04]  /*3250*/  FADD R12, R13, R12 ;  /* 0x0000000c0d0c7221 */ /* 0x008fc80000000000 */
[----:B----4-:R-:W-:-:S04]  /*3260*/  FADD R15, R15, R12 ;  /* 0x0000000c0f0f7221 */ /* 0x010fc80000000000 */
[----:B-----5:R-:W-:-:S04]  /*3270*/  FADD R16, R16, R15 ;  /* 0x0000000f10107221 */ /* 0x020fc80000000000 */
        /* <DEDUP_REMOVED lines=8> */
[----:B------:R-:W-:-:S03]  /*3300*/  IMAD.MOV.U32 R8, RZ, RZ, RZ ;  /* 0x000000ffff087224 */ /* 0x000fc600078e00ff */
[----:B------:R-:W-:-:S04]  /*3310*/  FADD R9, R6, R9 ;  /* 0x0000000906097221 */ /* 0x000fc80000000000 */
[----:B------:R-:W-:Y:S01]  /*3320*/  FADD R9, R2, R9 ;  /* 0x0000000902097221 */ /* 0x000fe20000000000 */
[----:B------:R-:W-:-:S03]  /*3330*/  IADD3 R2, PT, PT, R3, -0x1001, RZ ;  /* 0xffffefff03027810 */ /* 0x000fc60007ffe0ff */
[----:B------:R-:W-:Y:S01]  /*3340*/  FADD R14, R14, R9 ;  /* 0x000000090e0e7221 */ /* 0x000fe20000000000 */
[----:B------:R-:W-:Y:S01]  /*3350*/  IADD3 R6, PT, PT, R2, -R7, RZ ;  /* 0x8000000702067210 */ /* 0x000fe20007ffe0ff */
[----:B------:R-:W-:Y:S06]  /*3360*/  @P0 BRA `(.L_x_104) ;  /* 0x0000000000e00947 */ /* 0x000fec0003800000 */
[----:B------:R-:W0:Y:S01]  /*3370*/  LDCU.64 UR6, c[0x0][0x380] ;  /* 0x00007000ff0677ac */ /* 0x000e220008000a00 */
[----:B------:R-:W-:Y:S01]  /*3380*/  NOP ;  /* 0x0000000000007918 */ /* 0x000fe20000000000 */
.L_x_106:
[----:B------:R-:W1:Y:S01]  /*3390*/  S2R R5, SR_TID.X ;  /* 0x0000000000057919 */ /* 0x000e620000002100 */
[----:B------:R-:W-:Y:S01]  /*33a0*/  MOV R16, UR4 ;  /* 0x0000000400107c02 */ /* 0x000fe20008000f00 */
[----:B------:R-:W-:Y:S01]  /*33b0*/  IMAD.U32 R12, RZ, RZ, UR5 ;  /* 0x00000005ff0c7e24 */ /* 0x000fe2000f8e00ff */
[C---:B-1----:R-:W-:Y:S02]  /*33c0*/  IADD3 R9, P0, PT, R5.reuse, UR4, RZ ;  /* 0x0000000405097c10 */ /* 0x042fe4000ff1e0ff */
[----:B------:R-:W-:Y:S02]  /*33d0*/  IADD3 R5, P1, PT, R5, UR5, RZ ;  /* 0x0000000505057c10 */ /* 0x000fe4000ff3e0ff */
[----:B------:R-:W-:Y:S02]  /*33e0*/  LEA.HI.X.SX32 R16, R16, RZ, 0x1, P0 ;  /* 0x000000ff10107211 */ /* 0x000fe400000f0eff */
[----:B0-----:R-:W-:Y:S02]  /*33f0*/  LEA R10, P0, R9, UR6, 0x2 ;  /* 0x00000006090a7c11 */ /* 0x001fe4000f8010ff */
[----:B------:R-:W-:-:S02]  /*3400*/  LEA.HI.X.SX32 R12, R12, RZ, 0x1, P1 ;  /* 0x000000ff0c0c7211 */ /* 0x000fc400008f0eff */
[----:B------:R-:W-:Y:S02]  /*3410*/  LEA R4, P1, R5, UR6, 0x2 ;  /* 0x0000000605047c11 */ /* 0x000fe4000f8210ff */
[----:B------:R-:W-:Y:S02]  /*3420*/  LEA.HI.X R11, R9, UR7, R16, 0x2, P0 ;  /* 0x00000007090b7c11 */ /* 0x000fe400080f1410 */
[----:B------:R-:W-:-:S03]  /*3430*/  LEA.HI.X R5, R5, UR7, R12, 0x2, P1 ;  /* 0x0000000705057c11 */ /* 0x000fc600088f140c */
        /* <DEDUP_REMOVED lines=15> */
[----:B------:R0:W5:Y:S02]  /*3530*/  LDG.E.CONSTANT R20, desc[UR10][R4.64+0x3c00] ;  /* 0x003c000a04147981 */ /* 0x000164000c1e9900 */
[----:B0-----:R-:W-:-:S04]  /*3540*/  IADD3 R4, PT, PT, R3, -UR5, RZ ;  /* 0x8000000503047c10 */ /* 0x001fc8000fffe0ff */
[----:B------:R-:W-:Y:S01]  /*3550*/  ISETP.GE.AND P0, PT, R4, 0x1000, PT ;  /* 0x000010000400780c */ /* 0x000fe20003f06270 */
        /* <DEDUP_REMOVED lines=17> */
[----:B------:R-:W-:Y:S01]  /*3670*/  UMOV UR4, UR5 ;  /* 0x0000000500047c82 */ /* 0x000fe20008000000 */
[----:B------:R-:W-:Y:S01]  /*3680*/  IADD3 R4, PT, PT, R3, -0x1000, RZ ;  /* 0xfffff00003047810 */ /* 0x000fe20007ffe0ff */
[----:B------:R-:W-:Y:S01]  /*3690*/  UIADD3 UR5, UPT, UPT, UR4, 0x1000, URZ ;  /* 0x0000100004057890 */ /* 0x000fe2000fffe0ff */
[----:B------:R-:W-:Y:S01]  /*36a0*/  VIADD R8, R8, 0x1 ;  /* 0x0000000108087836 */ /* 0x000fe20000000000 */
[----:B------:R-:W-:Y:S01]  /*36b0*/  UIADD3 UR8, UPT, UPT, UR8, 0x1000, URZ ;  /* 0x0000100008087890 */ /* 0x000fe2000fffe0ff */
[----:B------:R-:W-:-:S03]  /*36c0*/  IADD3 R6, PT, PT, R6, -0x1000, RZ ;  /* 0xfffff00006067810 */ /* 0x000fc60007ffe0ff */
[----:B------:R-:W-:-:S13]  /*36d0*/  ISETP.LT.AND P0, PT, R4, UR5, PT ;  /* 0x0000000504007c0c */ /* 0x000fda000bf01270 */
[----:B------:R-:W-:Y:S05]  /*36e0*/  @!P0 BRA `(.L_x_106) ;  /* 0xfffffffc00288947 */ /* 0x000fea000383ffff */
.L_x_104:
[----:B------:R-:W-:-:S13]  /*36f0*/  ISETP.GT.AND P0, PT, R3, UR5, PT ;  /* 0x0000000503007c0c */ /* 0x000fda000bf04270 */
[----:B------:R-:W-:Y:S05]  /*3700*/  @!P0 BRA `(.L_x_105) ;  /* 0x0000000800988947 */ /* 0x000fea0003800000 */
[----:B------:R-:W0:Y:S01]  /*3710*/  S2R R22, SR_TID.X ;  /* 0x0000000000167919 */ /* 0x000e220000002100 */
[----:B------:R-:W-:Y:S01]  /*3720*/  IADD3 R16, PT, PT, R3, -UR5, RZ ;  /* 0x8000000503107c10 */ /* 0x000fe2000fffe0ff */
[----:B------:R-:W-:Y:S03]  /*3730*/  BSSY.RECONVERGENT B1, `(.L_x_105) ;  /* 0x00000a3000017945 */ /* 0x000fe60003800200 */
[----:B0-----:R-:W-:-:S13]  /*3740*/  ISETP.GE.AND P0, PT, R22, R16, PT ;  /* 0x000000101600720c */ /* 0x001fda0003f06270 */
[----:B------:R-:W-:Y:S05]  /*3750*/  @P0 BRA `(.L_x_107) ;  /* 0x0000000800800947 */ /* 0x000fea0003800000 */
[----:B------:R-:W-:Y:S01]  /*3760*/  IMAD R7, R8, 0x1000, R7 ;  /* 0x0000100008077824 */ /* 0x000fe200078e0207 */
[----:B------:R-:W-:Y:S04]  /*3770*/  BSSY.RECONVERGENT B2, `(.L_x_108) ;  /* 0x000001b000027945 */ /* 0x000fe80003800200 */
[----:B------:R-:W-:-:S04]  /*3780*/  IADD3 R7, PT, PT, R2, -R7, RZ ;  /* 0x8000000702077210 */ /* 0x000fc80007ffe0ff */
[C---:B------:R-:W-:Y:S02]  /*3790*/  LOP3.LUT R2, R7.reuse, 0x300, RZ, 0xc0, !PT ;  /* 0x0000030007027812 */ /* 0x040fe400078ec0ff */
[----:B------:R-:W-:Y:S02]  /*37a0*/  ISETP.GE.U32.AND P0, PT, R7, 0x300, PT ;  /* 0x000003000700780c */ /* 0x000fe40003f06070 */
[----:B------:R-:W-:-:S13]  /*37b0*/  ISETP.NE.AND P1, PT, R2, 0x300, PT ;  /* 0x000003000200780c */ /* 0x000fda0003f25270 */
[----:B------:R-:W-:Y:S05]  /*37c0*/  @!P1 BRA `(.L_x_109) ;  /* 0x0000000000549947 */ /* 0x000fea0003800000 */
[----:B------:R-:W-:Y:S02]  /*37d0*/  LOP3.LUT R2, R6, 0xffff, RZ, 0xc0, !PT ;  /* 0x0000ffff06027812 */ /* 0x000fe400078ec0ff */
[----:B------:R-:W-:Y:S02]  /*37e0*/  IADD3 R3, P1, PT, R22, UR4, RZ ;  /* 0x0000000416037c10 */ /* 0x000fe4000ff3e0ff */
[----:B------:R-:W-:Y:S02]  /*37f0*/  MOV R6, UR4 ;  /* 0x0000000400067c02 */ /* 0x000fe40008000f00 */
[----:B------:R-:W-:Y:S02]  /*3800*/  LEA.HI R2, R2, 0x1, RZ, 0x18 ;  /* 0x0000000102027811 */ /* 0x000fe400078fc0ff */
[----:B------:R-:W-:Y:S02]  /*3810*/  LEA R5, P2, R3, UR6, 0x2 ;  /* 0x0000000603057c11 */ /* 0x000fe4000f8410ff */
[----:B------:R-:W-:-:S02]  /*3820*/  LEA.HI.X.SX32 R6, R6, RZ, 0x1, P1 ;  /* 0x000000ff06067211 */ /* 0x000fc400008f0eff */
[----:B------:R-:W-:Y:S02]  /*3830*/  LOP3.LUT R2, R2, 0x3, RZ, 0xc0, !PT ;  /* 0x0000000302027812 */ /* 0x000fe400078ec0ff */
[----:B------:R-:W-:Y:S02]  /*3840*/  IADD3 R5, P1, PT, R5, 0x4000, RZ ;  /* 0x0000400005057810 */ /* 0x000fe40007f3e0ff */
[----:B------:R-:W-:Y:S01]  /*3850*/  LEA.HI.X R6, R3, UR7, R6, 0x2, P2 ;  /* 0x0000000703067c11 */ /* 0x000fe200090f1406 */
[----:B------:R-:W-:-:S03]  /*3860*/  IMAD.MOV R4, RZ, RZ, -R2 ;  /* 0x000000ffff047224 */ /* 0x000fc600078e0a02 */
[----:B------:R-:W-:-:S07]  /*3870*/  IADD3.X R6, PT, PT, RZ, R6, RZ, P1, !PT ;  /* 0x00000006ff067210 */ /* 0x000fce0000ffe4ff */
.L_x_110:
[----:B------:R-:W-:Y:S01]  /*3880*/  IMAD.MOV.U32 R3, RZ, RZ, R6 ;  /* 0x000000ffff037224 */ /* 0x000fe200078e0006 */
[----:B------:R-:W-:-:S05]  /*3890*/  MOV R2, R5 ;  /* 0x0000000500027202 */ /* 0x000fca0000000f00 */
[----:B------:R-:W2:Y:S01]  /*38a0*/  LDG.E.CONSTANT R3, desc[UR10][R2.64] ;  /* 0x0000000a02037981 */ /* 0x000ea2000c1e9900 */
[----:B------:R-:W-:Y:S02]  /*38b0*/  IADD3 R4, PT, PT, R4, 0x1, RZ ;  /* 0x0000000104047810 */ /* 0x000fe40007ffe0ff */
[----:B------:R-:W-:Y:S02]  /*38c0*/  IADD3 R5, P2, PT, R5, 0x400, RZ ;  /* 0x0000040005057810 */ /* 0x000fe40007f5e0ff */
[----:B------:R-:W-:Y:S02]  /*38d0*/  ISETP.NE.AND P1, PT, R4, RZ, PT ;  /* 0x000000ff0400720c */ /* 0x000fe40003f25270 */
[----:B------:R-:W-:Y:S01]  /*38e0*/  IADD3 R22, PT, PT, R22, 0x100, RZ ;  /* 0x0000010016167810 */ /* 0x000fe20007ffe0ff */
[----:B------:R-:W-:Y:S02]  /*38f0*/  IMAD.X R6, RZ, RZ, R6, P2 ;  /* 0x000000ffff067224 */ /* 0x000fe400010e0606 */
[----:B--2---:R-:W-:-:S08]  /*3900*/  FADD R14, R3, R14 ;  /* 0x0000000e030e7221 */ /* 0x004fd00000000000 */
[----:B------:R-:W-:Y:S05]  /*3910*/  @P1 BRA `(.L_x_110) ;  /* 0xfffffffc00d81947 */ /* 0x000fea000383ffff */
.L_x_109:
[----:B------:R-:W-:Y:S05]  /*3920*/  BSYNC.RECONVERGENT B2 ;  /* 0x0000000000027941 */ /* 0x000fea0003800200 */
.L_x_108:
[----:B------:R-:W-:Y:S05]  /*3930*/  @!P0 BRA `(.L_x_107) ;  /* 0x0000000800088947 */ /* 0x000fea0003800000 */
[----:B------:R-:W-:Y:S01]  /*3940*/  IADD3 R2, PT, PT, R16, -R22, RZ ;  /* 0x8000001610027210 */ /* 0x000fe20007ffe0ff */
[----:B------:R-:W-:Y:S01]  /*3950*/  IMAD.U32 R19, RZ, RZ, UR4 ;  /* 0x00000004ff137e24 */ /* 0x000fe2000f8e00ff */
[----:B------:R-:W-:Y:S01]  /*3960*/  MOV R18, UR6 ;  /* 0x0000000600127c02 */ /* 0x000fe20008000f00 */
[----:B------:R-:W-:Y:S01]  /*3970*/  BSSY.RECONVERGENT B2, `(.L_x_111) ;  /* 0x0000049000027945 */ /* 0x000fe20003800200 */
[----:B------:R-:W-:Y:S02]  /*3980*/  ISETP.GT.AND P1, PT, R2, 0xc00, PT ;  /* 0x00000c000200780c */ /* 0x000fe40003f24270 */
[----:B------:R-:W-:Y:S02]  /*3990*/  IADD3 R18, P2, PT, R18, 0x4000, RZ ;  /* 0x0000400012127810 */ /* 0x000fe40007f5e0ff */
[----:B------:R-:W-:Y:S02]  /*39a0*/  PLOP3.LUT P0, PT, PT, PT, PT, 0x80, 0x8 ;  /* 0x000000000008781c */ /* 0x000fe40003f0f070 */
[----:B------:R-:W-:-:S02]  /*39b0*/  IADD3 R21, PT, PT, R22, UR8, RZ ;  /* 0x0000000816157c10 */ /* 0x000fc4000fffe0ff */
[----:B------:R-:W-:Y:S02]  /*39c0*/  SHF.R.S32.HI R19, RZ, 0x1f, R19 ;  /* 0x0000001fff137819 */ /* 0x000fe40000011413 */
[----:B------:R-:W-:-:S03]  /*39d0*/  IADD3.X R20, PT, PT, RZ, UR7, RZ, P2, !PT ;  /* 0x00000007ff147c10 */ /* 0x000fc600097fe4ff */
[----:B------:R-:W-:Y:S05]  /*39e0*/  @!P1 BRA `(.L_x_112) ;  /* 0x0000000400049947 */ /* 0x000fea0003800000 */
[----:B------:R-:W-:Y:S01]  /*39f0*/  PLOP3.LUT P0, PT, PT, PT, PT, 0x8, 0x80 ;  /* 0x000000000080781c */ /* 0x000fe20003f0e170 */
[----:B------:R-:W-:-:S12]  /*3a00*/  VIADD R15, R16, 0xfffff400 ;  /* 0xfffff400100f7836 */ /* 0x000fd80000000000 */
.L_x_113:
[----:B------:R-:W0:Y:S01]  /*3a10*/  LDC.64 R2, c[0x0][0x380] ;  /* 0x0000e000ff027b82 */ /* 0x000e220000000a00 */
[----:B------:R-:W-:-:S04]  /*3a20*/  IADD3 R5, P1, PT, R22, UR4, RZ ;  /* 0x0000000416057c10 */ /* 0x000fc8000ff3e0ff */
[----:B------:R-:W-:Y:S02]  /*3a30*/  LEA.HI.X.SX32 R4, R22, R19, 0x1, P1 ;  /* 0x0000001316047211 */ /* 0x000fe400008f0eff */
[----:B------:R-:W-:-:S04]  /*3a40*/  LEA R6, P1, R5, R18, 0x2 ;  /* 0x0000001205067211 */ /* 0x000fc800078210ff */
[----:B------:R-:W-:Y:S02]  /*3a50*/  LEA.HI.X R7, R5, R20, R4, 0x2, P1 ;  /* 0x0000001405077211 */ /* 0x000fe400008f1404 */
[----:B------:R-:W-:-:S03]  /*3a60*/  IADD3 R4, PT, PT, R22, 0x400, RZ ;  /* 0x0000040016047810 */ /* 0x000fc60007ffe0ff */
[----:B------:R1:W2:Y:S01]  /*3a70*/  LDG.E.CONSTANT R17, desc[UR10][R6.64] ;  /* 0x0000000a06117981 */ /* 0x0002a2000c1e9900 */
        /* <DEDUP_REMOVED lines=9> */
[----:B------:R-:W-:Y:S01]  /*3b10*/  IADD3 R8, PT, PT, R22, 0x800, RZ ;  /* 0x0000080016087810 */ /* 0x000fe20007ffe0ff */
[----:B-1----:R-:W-:Y:S02]  /*3b20*/  IMAD.WIDE R6, R11, 0x4, R2 ;  /* 0x000000040b067825 */ /* 0x002fe400078e0202 */
[----:B------:R0:W5:Y:S01]  /*3b30*/  LDG.E.CONSTANT R28, desc[UR10][R4.64] ;  /* 0x0000000a041c7981 */ /* 0x000162000c1e9900 */
[----:B------:R-:W-:-:S03]  /*3b40*/  IADD3 R9, P2, PT, R8, UR4, RZ ;  /* 0x0000000408097c10 */ /* 0x000fc6000ff5e0ff */
[----:B------:R-:W5:Y:S01]  /*3b50*/  LDG.E.CONSTANT R27, desc[UR10][R6.64] ;  /* 0x0000000a061b7981 */ /* 0x000f62000c1e9900 */
[----:B------:R-:W-:Y:S02]  /*3b60*/  LEA.HI.X.SX32 R10, R8, R19, 0x1, P2 ;  /* 0x00000013080a7211 */ /* 0x000fe400010f0eff */
[----:B------:R-:W-:Y:S01]  /*3b70*/  LEA R8, P1, R9, R18, 0x2 ;  /* 0x0000001209087211 */ /* 0x000fe200078210ff */
[----:B------:R-:W5:Y:S01]  /*3b80*/  LDG.E.CONSTANT R26, desc[UR10][R6.64+0x400] ;  /* 0x0004000a061a7981 */ /* 0x000f62000c1e9900 */
[----:B------:R-:W-:Y:S02]  /*3b90*/  IADD3 R11, PT, PT, R21, 0x800, RZ ;  /* 0x00000800150b7810 */ /* 0x000fe40007ffe0ff */
[----:B------:R-:W-:Y:S01]  /*3ba0*/  LEA.HI.X R9, R9, R20, R10, 0x2, P1 ;  /* 0x0000001409097211 */ /* 0x000fe200008f140a */
[----:B------:R1:W5:Y:S01]  /*3bb0*/  LDG.E.CONSTANT R29, desc[UR10][R6.64+0x800] ;  /* 0x0008000a061d7981 */ /* 0x000362000c1e9900 */
[----:B0-----:R-:W-:Y:S01]  /*3bc0*/  IADD3 R4, PT, PT, R22, 0xc00, RZ ;  /* 0x00000c0016047810 */ /* 0x001fe20007ffe0ff */
[----:B------:R-:W-:-:S02]  /*3bd0*/  IMAD.WIDE R10, R11, 0x4, R2 ;  /* 0x000000040b0a7825 */ /* 0x000fc400078e0202 */
[----:B------:R-:W5:Y:S01]  /*3be0*/  LDG.E.CONSTANT R8, desc[UR10][R8.64] ;  /* 0x0000000a08087981 */ /* 0x000f62000c1e9900 */
[----:B------:R-:W-:-:S03]  /*3bf0*/  IADD3 R5, P1, PT, R4, UR4, RZ ;  /* 0x0000000404057c10 */ /* 0x000fc6000ff3e0ff */
[----:B------:R-:W5:Y:S01]  /*3c00*/  LDG.E.CONSTANT R13, desc[UR10][R10.64] ;  /* 0x0000000a0a0d7981 */ /* 0x000f62000c1e9900 */
[----:B-1----:R-:W-:Y:S02]  /*3c10*/  LEA.HI.X.SX32 R6, R4, R19, 0x1, P1 ;  /* 0x0000001304067211 */ /* 0x002fe400008f0eff */
[----:B------:R-:W-:Y:S01]  /*3c20*/  LEA R4, P1, R5, R18, 0x2 ;  /* 0x0000001205047211 */ /* 0x000fe200078210ff */
[----:B------:R-:W5:Y:S01]  /*3c30*/  LDG.E.CONSTANT R12, desc[UR10][R10.64+0x400] ;  /* 0x0004000a0a0c7981 */ /* 0x000f62000c1e9900 */
[----:B------:R-:W-:Y:S02]  /*3c40*/  VIADD R7, R21, 0xc00 ;  /* 0x00000c0015077836 */ /* 0x000fe40000000000 */
[----:B------:R-:W-:Y:S01]  /*3c50*/  LEA.HI.X R5, R5, R20, R6, 0x2, P1 ;  /* 0x0000001405057211 */ /* 0x000fe200008f1406 */
[----:B------:R-:W5:Y:S01]  /*3c60*/  LDG.E.CONSTANT R9, desc[UR10][R10.64+0x800] ;  /* 0x0008000a0a097981 */ /* 0x000f62000c1e9900 */
[----:B------:R-:W-:-:S03]  /*3c70*/  IMAD.WIDE R2, R7, 0x4, R2 ;  /* 0x0000000407027825 */ /* 0x000fc600078e0202 */
[----:B------:R-:W5:Y:S04]  /*3c80*/  LDG.E.CONSTANT R4, desc[UR10][R4.64] ;  /* 0x0000000a04047981 */ /* 0x000f68000c1e9900 */
[----:B------:R-:W5:Y:S04]  /*3c90*/  LDG.E.CONSTANT R6, desc[UR10][R2.64] ;  /* 0x0000000a02067981 */ /* 0x000f68000c1e9900 */
[----:B------:R-:W5:Y:S04]  /*3ca0*/  LDG.E.CONSTANT R7, desc[UR10][R2.64+0x400] ;  /* 0x0004000a02077981 */ /* 0x000f68000c1e9900 */
[----:B------:R-:W5:Y:S01]  /*3cb0*/  LDG.E.CONSTANT R5, desc[UR10][R2.64+0x800] ;  /* 0x0008000a02057981 */ /* 0x000f62000c1e9900 */
[----:B------:R-:W-:-:S04]  /*3cc0*/  IADD3 R22, PT, PT, R22, 0x1000, RZ ;  /* 0x0000100016167810 */ /* 0x000fc80007ffe0ff */
[----:B------:R-:W-:Y:S02]  /*3cd0*/  ISETP.GE.AND P1, PT, R22, R15, PT ;  /* 0x0000000f1600720c */ /* 0x000fe40003f26270 */
        /* <DEDUP_REMOVED lines=18> */
.L_x_112:
[----:B------:R-:W-:Y:S05]  /*3e00*/  BSYNC.RECONVERGENT B2 ;  /* 0x0000000000027941 */ /* 0x000fea0003800200 */
.L_x_111:
        /* <DEDUP_REMOVED lines=9> */
[----:B------:R-:W-:-:S04]  /*3ea0*/  IADD3 R2, PT, PT, R22, 0x400, RZ ;  /* 0x0000040016027810 */ /* 0x000fc80007ffe0ff */
[----:B------:R-:W2:Y:S01]  /*3eb0*/  LDG.E.CONSTANT R9, desc[UR10][R8.64] ;  /* 0x0000000a08097981 */ /* 0x000ea2000c1e9900 */
[----:B------:R-:W-:Y:S01]  /*3ec0*/  IADD3 R3, P0, PT, R2, UR4, RZ ;  /* 0x0000000402037c10 */ /* 0x000fe2000ff1e0ff */
[----:B0-----:R-:W-:-:S03]  /*3ed0*/  IMAD.WIDE R6, R21, 0x4, R4 ;  /* 0x0000000415067825 */ /* 0x001fc600078e0204 */
[----:B------:R-:W-:Y:S02]  /*3ee0*/  LEA.HI.X.SX32 R13, R2, R19, 0x1, P0 ;  /* 0x00000013020d7211 */ /* 0x000fe400000f0eff */
[----:B------:R-:W3:Y:S01]  /*3ef0*/  LDG.E.CONSTANT R10, desc[UR10][R6.64] ;  /* 0x0000000a060a7981 */ /* 0x000ee2000c1e9900 */
[----:B------:R-:W-:-:S03]  /*3f00*/  LEA R2, P0, R3, R18, 0x2 ;  /* 0x0000001203027211 */ /* 0x000fc600078010ff */
[----:B------:R-:W4:Y:S01]  /*3f10*/  LDG.E.CONSTANT R12, desc[UR10][R6.64+0x400] ;  /* 0x0004000a060c7981 */ /* 0x000f22000c1e9900 */
[----:B------:R-:W-:Y:S02]  /*3f20*/  IADD3 R11, PT, PT, R21, 0x400, RZ ;  /* 0x00000400150b7810 */ /* 0x000fe40007ffe0ff */
[----:B------:R-:W-:Y:S01]  /*3f30*/  LEA.HI.X R3, R3, R20, R13, 0x2, P0 ;  /* 0x0000001403037211 */ /* 0x000fe200000f140d */
[----:B------:R-:W5:Y:S02]  /*3f40*/  LDG.E.CONSTANT R24, desc[UR10][R6.64+0x800] ;  /* 0x0008000a06187981 */ /* 0x000f64000c1e9900 */
[----:B------:R-:W-:Y:S02]  /*3f50*/  IMAD.WIDE R4, R11, 0x4, R4 ;  /* 0x000000040b047825 */ /* 0x000fe400078e0204 */
        /* <DEDUP_REMOVED lines=15> */
.L_x_115:
[----:B------:R-:W-:Y:S05]  /*4050*/  BSYNC.RECONVERGENT B2 ;  /* 0x0000000000027941 */ /* 0x000fea0003800200 */
.L_x_114:
[----:B------:R-:W-:-:S13]  /*4060*/  ISETP.LT.OR P0, PT, R22, R16, P0 ;  /* 0x000000101600720c */ /* 0x000fda0000701670 */
[----:B------:R-:W-:Y:S05]  /*4070*/  @!P0 BRA `(.L_x_107) ;  /* 0x0000000000388947 */ /* 0x000fea0003800000 */
[----:B------:R-:W0:Y:S01]  /*4080*/  LDC.64 R2, c[0x0][0x380] ;  /* 0x0000e000ff027b82 */ /* 0x000e220000000a00 */
[----:B------:R-:W-:-:S04]  /*4090*/  IADD3 R5, P0, PT, R22, UR4, RZ ;  /* 0x0000000416057c10 */ /* 0x000fc8000ff1e0ff */
[----:B------:R-:W-:Y:S02]  /*40a0*/  LEA.HI.X.SX32 R19, R22, R19, 0x1, P0 ;  /* 0x0000001316137211 */ /* 0x000fe400000f0eff */
[----:B------:R-:W-:-:S04]  /*40b0*/  LEA R18, P0, R5, R18, 0x2 ;  /* 0x0000001205127211 */ /* 0x000fc800078010ff */
[----:B------:R-:W-:-:S06]  /*40c0*/  LEA.HI.X R19, R5, R20, R19, 0x2, P0 ;  /* 0x0000001405137211 */ /* 0x000fcc00000f1413 */
        /* <DEDUP_REMOVED lines=9> */
.L_x_107:
[----:B------:R-:W-:Y:S05]  /*4160*/  BSYNC.RECONVERGENT B1 ;  /* 0x0000000000017941 */ /* 0x000fea0003800200 */
.L_x_105:
[----:B------:R-:W0:Y:S01]  /*4170*/  S2R R7, SR_LANEID ;  /* 0x0000000000077919 */ /* 0x000e220000000000 */
[----:B------:R-:W1:Y:S01]  /*4180*/  SHFL.DOWN PT, R2, R14, 0x1, 0x1f ;  /* 0x08201f000e027f89 */ /* 0x000e6200000e0000 */
[----:B------:R-:W2:Y:S01]  /*4190*/  S2R R6, SR_TID.X ;  /* 0x0000000000067919 */ /* 0x000ea20000002100 */
[C---:B0-----:R-:W-:Y:S02]  /*41a0*/  ISETP.GT.AND P0, PT, R7.reuse, 0x1e, PT ;  /* 0x0000001e0700780c */ /* 0x041fe40003f04270 */
[----:B------:R-:W-:-:S11]  /*41b0*/  ISETP.NE.AND P1, PT, R7, RZ, PT ;  /* 0x000000ff0700720c */ /* 0x000fd60003f25270 */
[----:B-1----:R-:W-:Y:S01]  /*41c0*/  @!P0 FADD R14, R2, R14 ;  /* 0x0000000e020e8221 */ /* 0x002fe20000000000 */
[----:B------:R-:W-:Y:S01]  /*41d0*/  ISETP.GT.AND P0, PT, R7, 0x1d, PT ;  /* 0x0000001d0700780c */ /* 0x000fe20003f04270 */
[----:B------:R-:W0:Y:S01]  /*41e0*/  @!P1 S2R R5, SR_CgaCtaId ;  /* 0x0000000000059919 */ /* 0x000e220000008800 */
[----:B------:R-:W-:Y:S02]  /*41f0*/  @!P1 MOV R4, 0x400 ;  /* 0x0000040000049802 */ /* 0x000fe40000000f00 */
[----:B--2---:R-:W-:Y:S01]  /*4200*/  @!P1 SHF.R.U32.HI R3, RZ, 0x3, R6 ;  /* 0x00000003ff039819 */ /* 0x004fe20000011606 */
[----:B------:R-:W1:Y:S03]  /*4210*/  SHFL.DOWN PT, R2, R14, 0x2, 0x1f ;  /* 0x08401f000e027f89 */ /* 0x000e6600000e0000 */
[----:B------:R-:W-:-:S05]  /*4220*/  @!P1 LOP3.LUT R3, R3, 0x7c, RZ, 0xc0, !PT ;  /* 0x0000007c03039812 */ /* 0x000fca00078ec0ff */
[----:B-1----:R-:W-:Y:S01]  /*4230*/  @!P0 FADD R14, R14, R2 ;  /* 0x000000020e0e8221 */ /* 0x002fe20000000000 */
[----:B------:R-:W-:Y:S02]  /*4240*/  ISETP.GT.AND P0, PT, R7, 0x1b, PT ;  /* 0x0000001b0700780c */ /* 0x000fe40003f04270 */
[----:B0-----:R-:W-:Y:S02]  /*4250*/  @!P1 LEA R4, R5, R4, 0x18 ;  /* 0x0000000405049211 */ /* 0x001fe400078ec0ff */
[----:B------:R-:W0:Y:S02]  /*4260*/  SHFL.DOWN PT, R2, R14, 0x4, 0x1f ;  /* 0x08801f000e027f89 */ /* 0x000e2400000e0000 */
[----:B------:R-:W-:-:S07]  /*4270*/  @!P1 IADD3 R4, PT, PT, R3, R4, RZ ;  /* 0x0000000403049210 */ /* 0x000fce0007ffe0ff */
        /* <DEDUP_REMOVED lines=24> */
[----:B------:R-:W-:-:S07]  /*4400*/  FADD R2, R8, R9 ;  /* 0x0000000908027221 */ /* 0x000fce0000000000 */
.L_x_77:
[----:B------:R-:W-:Y:S05]  /*4410*/  BSYNC.RECONVERGENT B0 ;  /* 0x0000000000007941 */ /* 0x000fea0003800200 */
.L_x_61:
[----:B------:R-:W-:Y:S05]  /*4420*/  @P0 EXIT ;  /* 0x000000000000094d */ /* 0x000fea0003800000 */
[----:B012---:R-:W0:Y:S01]  /*4430*/  LDC.64 R4, c[0x0][0x388] ;  /* 0x0000e200ff047b82 */ /* 0x007e220000000a00 */
[----:B------:R-:W3:Y:S02]  /*4440*/  LDCU UR4, c[0x0][0x3a4] ;  /* 0x00007480ff0477ac */ /* 0x000ee40008000800 */
[----:B---34-:R-:W-:Y:S01]  /*4450*/  FADD R3, R2, UR4 ;  /* 0x0000000402037e21 */ /* 0x018fe20008000000 */
[----:B0-----:R-:W-:-:S05]  /*4460*/  IMAD.WIDE.U32 R4, R0, 0x4, R4 ;  /* 0x0000000400047825 */ /* 0x001fca00078e0004 */
[----:B------:R-:W-:Y:S01]  /*4470*/  STG.E desc[UR10][R4.64], R3 ;  /* 0x0000000304007986 */ /* 0x000fe2000c10190a */
[----:B------:R-:W-:Y:S05]  /*4480*/  EXIT ;  /* 0x000000000000794d */ /* 0x000fea0003800000 */
.L_x_116:
        /* <DEDUP_REMOVED lines=15> */
.L_x_179:


//--------------------- .text._ZN3cub18CUB_300001_SM_10006detail6reduce27DeviceSegmentedReduceKernelINS2_10policy_hubIii5AddOpE10Policy1000EPiS8_S8_S8_iS5_iiEEvT0_T1_T2_T3_T5_T6_ --------------------------
	.section	.text._ZN3cub18CUB_300001_SM_10006detail6reduce27DeviceSegmentedReduceKernelINS2_10policy_hubIii5AddOpE10Policy1000EPiS8_S8_S8_iS5_iiEEvT0_T1_T2_T3_T5_T6_,"ax",@progbits
	.align	128
        .global         _ZN3cub18CUB_300001_SM_10006detail6reduce27DeviceSegmentedReduceKernelINS2_10policy_hubIii5AddOpE10Policy1000EPiS8_S8_S8_iS5_iiEEvT0_T1_T2_T3_T5_T6_
        .type           _ZN3cub18CUB_300001_SM_10006detail6reduce27DeviceSegmentedReduceKernelINS2_10policy_hubIii5AddOpE10Policy1000EPiS8_S8_S8_iS5_iiEEvT0_T1_T2_T3_T5_T6_,@function
        .size           _ZN3cub18CUB_300001_SM_10006detail6reduce27DeviceSegmentedReduceKernelINS2_10policy_hubIii5AddOpE10Policy1000EPiS8_S8_S8_iS5_iiEEvT0_T1_T2_T3_T5_T6_,(.L_x_180 - _ZN3cub18CUB_300001_SM_10006detail6reduce27DeviceSegmentedReduceKernelINS2_10policy_hubIii5AddOpE10Policy1000EPiS8_S8_S8_iS5_iiEEvT0_T1_T2_T3_T5_T6_)
        .other          _ZN3cub18CUB_300001_SM_10006detail6reduce27DeviceSegmentedReduceKernelINS2_10policy_hubIii5AddOpE10Policy1000EPiS8_S8_S8_iS5_iiEEvT0_T1_T2_T3_T5_T6_,@"STO_CUDA_ENTRY STV_DEFAULT"
_ZN3cub18CUB_300001_SM_10006detail6reduce27DeviceSegmentedReduceKernelINS2_10policy_hubIii5AddOpE10Policy1000EPiS8_S8_S8_iS5_iiEEvT0_T1_T2_T3_T5_T6_:
.text._ZN3cub18CUB_300001_SM_10006detail6reduce27DeviceSegmentedReduceKernelINS2_10policy_hubIii5AddOpE10Policy1000EPiS8_S8_S8_iS5_iiEEvT0_T1_T2_T3_T5_T6_:
        /* <DEDUP_REMOVED lines=20> */
.L_x_117:
[----:B------:R-:W0:Y:S01]  /*0140*/  LDCU.64 UR6, c[0x0][0x380] ;  /* 0x00007000ff0677ac */ /* 0x000e220008000a00 */
[----:B------:R-:W-:Y:S01]  /*0150*/  BSSY.RECONVERGENT B0, `(.L_x_118) ;  /* 0x00003e7000007945 */ /* 0x000fe20003800200 */
[----:B------:R-:W-:-:S04]  /*0160*/  UIMAD.WIDE UR8, UR4, 0x4, URZ ;  /* 0x00000004040878a5 */ /* 0x000fc8000f8e02ff */
[----:B0-----:R-:W-:-:S04]  /*0170*/  UIADD3 UR5, UP0, UPT, UR8, UR6, URZ ;  /* 0x0000000608057290 */ /* 0x001fc8000ff1e0ff */
[----:B------:R-:W-:Y:S02]  /*0180*/  UIADD3.X UR12, UPT, UPT, UR9, UR7, URZ, UP0, !UPT ;  /* 0x00000007090c7290 */ /* 0x000fe400087fe4ff */
[----:B------:R-:W-:Y:S02]  /*0190*/  ULOP3.LUT UP0, URZ, UR5, 0xf, URZ, 0xc0, !UPT ;  /* 0x0000000f05ff7892 */ /* 0x000fe4000f80c0ff */
[----:B------:R-:W-:Y:S02]  /*01a0*/  IMAD.U32 R4, RZ, RZ, UR5 ;  /* 0x00000005ff047e24 */ /* 0x000fe4000f8e00ff */
[----:B------:R-:W-:-:S05]  /*01b0*/  IMAD.U32 R5, RZ, RZ, UR12 ;  /* 0x0000000cff057e24 */ /* 0x000fca000f8e00ff */
[----:B------:R-:W-:Y:S05]  /*01c0*/  BRA.U UP0, `(.L_x_119) ;  /* 0x0000001d00887547 */ /* 0x000fea000b800000 */
[----:B------:R-:W-:-:S05]  /*01d0*/  VIADD R10, R3, -UR4 ;  /* 0x80000004030a7c36 */ /* 0x000fca0008000000 */
[----:B------:R-:W-:-:S13]  /*01e0*/  ISETP.GT.AND P0, PT, R10, 0xfff, PT ;  /* 0x00000fff0a00780c */ /* 0x000fda0003f04270 */
[----:B------:R-:W-:Y:S05]  /*01f0*/  @P0 BRA `(.L_x_120) ;  /* 0x0000000c00880947 */ /* 0x000fea0003800000 */
[----:B------:R-:W0:Y:S01]  /*0200*/  S2R R11, SR_TID.X ;  /* 0x00000000000b7919 */ /* 0x000e220000002100 */
[----:B------:R-:W-:Y:S01]  /*0210*/  BSSY.RECONVERGENT B1, `(.L_x_121) ;  /* 0x0000009000017945 */ /* 0x000fe20003800200 */
[----:B------:R-:W-:Y:S01]  /*0220*/  IMAD.MOV.U32 R12, RZ, RZ, RZ ;  /* 0x000000ffff0c7224 */ /* 0x000fe200078e00ff */
[----:B0-----:R-:W-:Y:S01]  /*0230*/  ISETP.GE.AND P0, PT, R11, R10, PT ;  /* 0x0000000a0b00720c */ /* 0x001fe20003f06270 */
[----:B------:R-:W-:-:S12]  /*0240*/  IMAD.MOV.U32 R13, RZ, RZ, R11 ;  /* 0x000000ffff0d7224 */ /* 0x000fd800078e000b */
[----:B------:R-:W-:Y:S05]  /*0250*/  @P0 BRA `(.L_x_122) ;  /* 0x0000000000100947 */ /* 0x000fea0003800000 */
[----:B------:R-:W-:-:S05]  /*0260*/  LEA R6, P0, R11, UR5, 0x2 ;  /* 0x000000050b067c11 */ /* 0x000fca000f8010ff */
[----:B------:R-:W-:-:S05]  /*0270*/  IMAD.X R7, RZ, RZ, UR12, P0 ;  /* 0x0000000cff077e24 */ /* 0x000fca00080e06ff */
[----:B------:R0:W5:Y:S01]  /*0280*/  LDG.E.CONSTANT R12, desc[UR10][R6.64] ;  /* 0x0000000a060c7981 */ /* 0x000162000c1e9900 */
[----:B------:R-:W-:-:S07]  /*0290*/  VIADD R13, R11, 0x100 ;  /* 0x000001000b0d7836 */ /* 0x000fce0000000000 */
.L_x_122:
[----:B------:R-:W-:Y:S05]  /*02a0*/  BSYNC.RECONVERGENT B1 ;  /* 0x0000000000017941 */ /* 0x000fea0003800200 */
.L_x_121:
        /* <DEDUP_REMOVED lines=10> */
[----:B------:R-:W-:Y:S01]  /*0350*/  IMAD.U32 R2, RZ, RZ, UR8 ;  /* 0x00000008ff027e24 */ /* 0x000fe2000f8e00ff */
[----:B------:R-:W-:Y:S01]  /*0360*/  LEA.HI R6, R6, 0x1, RZ, 0x18 ;  /* 0x0000000106067811 */ /* 0x000fe200078fc0ff */
[----:B------:R-:W-:-:S03]  /*0370*/  IMAD.U32 R3, RZ, RZ, UR9 ;  /* 0x00000009ff037e24 */ /* 0x000fc6000f8e00ff */
[----:B------:R-:W-:Y:S01]  /*0380*/  LOP3.LUT R6, R6, 0x3, RZ, 0xc0, !PT ;  /* 0x0000000306067812 */ /* 0x000fe200078ec0ff */
[----:B------:R-:W-:-:S04]  /*0390*/  IMAD.WIDE.U32 R2, R13, 0x4, R2 ;  /* 0x000000040d027825 */ /* 0x000fc800078e0002 */
[----:B------:R-:W-:Y:S01]  /*03a0*/  IMAD.MOV R6, RZ, RZ, -R6 ;  /* 0x000000ffff067224 */ /* 0x000fe200078e0a06 */
[----:B------:R-:W-:-:S04]  /*03b0*/  IADD3 R2, P1, PT, R2, UR6, RZ ;  /* 0x0000000602027c10 */ /* 0x000fc8000ff3e0ff */
[----:B------:R-:W-:-:S09]  /*03c0*/  IADD3.X R7, PT, PT, R3, UR7, RZ, P1, !PT ;  /* 0x0000000703077c10 */ /* 0x000fd20008ffe4ff */
.L_x_127:
[----:B------:R-:W-:-:S06]  /*03d0*/  IMAD.MOV.U32 R3, RZ, RZ, R7 ;  /* 0x000000ffff037224 */ /* 0x000fcc00078e0007 */
[----:B------:R0:W2:Y:S01]  /*03e0*/  LDG.E.CONSTANT R3, desc[UR10][R2.64] ;  /* 0x0000000a02037981 */ /* 0x0000a2000c1e9900 */
[----:B------:R-:W-:Y:S02]  /*03f0*/  VIADD R6, R6, 0x1 ;  /* 0x0000000106067836 */ /* 0x000fe40000000000 */
[----:B------:R-:W-:-:S03]  /*0400*/  VIADD R13, R13, 0x100 ;  /* 0x000001000d0d7836 */ /* 0x000fc60000000000 */
[----:B------:R-:W-:Y:S02]  /*0410*/  ISETP.NE.AND P1, PT, R6, RZ, PT ;  /* 0x000000ff0600720c */ /* 0x000fe40003f25270 */
[----:B0-----:R-:W-:-:S05]  /*0420*/  IADD3 R2, P2, PT, R2, 0x400, RZ ;  /* 0x0000040002027810 */ /* 0x001fca0007f5e0ff */
[----:B------:R-:W-:Y:S02]  /*0430*/  IMAD.X R7, RZ, RZ, R7, P2 ;  /* 0x000000ffff077224 */ /* 0x000fe400010e0607 */
[----:B--2--5:R-:W-:-:S04]  /*0440*/  IMAD.IADD R12, R3, 0x1, R12 ;  /* 0x00000001030c7824 */ /* 0x024fc800078e020c */
[----:B------:R-:W-:Y:S05]  /*0450*/  @P1 BRA `(.L_x_127) ;  /* 0xfffffffc00dc1947 */ /* 0x000fea000383ffff */
.L_x_126:
[----:B------:R-:W-:Y:S05]  /*0460*/  BSYNC.RECONVERGENT B2 ;  /* 0x0000000000027941 */ /* 0x000fea0003800200 */
.L_x_125:
[----:B------:R-:W-:Y:S05]  /*0470*/  @!P0 BRA `(.L_x_124) ;  /* 0x0000000400248947 */ /* 0x000fea0003800000 */
[----:B------:R-:W-:Y:S01]  /*0480*/  IMAD.IADD R2, R10, 0x1, -R13 ;  /* 0x000000010a027824 */ /* 0x000fe200078e0a0d */
[----:B------:R-:W-:Y:S01]  /*0490*/  BSSY.RECONVERGENT B2, `(.L_x_128) ;  /* 0x0000028000027945 */ /* 0x000fe20003800200 */
[----:B------:R-:W-:-:S03]  /*04a0*/  PLOP3.LUT P0, PT, PT, PT, PT, 0x80, 0x8 ;  /* 0x000000000008781c */ /* 0x000fc60003f0f070 */
[----:B------:R-:W-:-:S13]  /*04b0*/  ISETP.GT.AND P1, PT, R2, 0xc00, PT ;  /* 0x00000c000200780c */ /* 0x000fda0003f24270 */
[----:B------:R-:W-:Y:S05]  /*04c0*/  @!P1 BRA `(.L_x_129) ;  /* 0x0000000000909947 */ /* 0x000fea0003800000 */
[----:B------:R-:W-:Y:S01]  /*04d0*/  PLOP3.LUT P0, PT, PT, PT, PT, 0x8, 0x80 ;  /* 0x000000000080781c */ /* 0x000fe20003f0e170 */
[----:B------:R-:W-:-:S12]  /*04e0*/  VIADD R14, R10, 0xfffff400 ;  /* 0xfffff4000a0e7836 */ /* 0x000fd80000000000 */
.L_x_130:
[----:B------:R-:W-:-:S04]  /*04f0*/  IMAD.WIDE R28, R13, 0x4, R4 ;  /* 0x000000040d1c7825 */ /* 0x000fc800078e0204 */
[----:B------:R-:W-:Y:S01]  /*0500*/  VIADD R7, R13, 0x400 ;  /* 0x000004000d077836 */ /* 0x000fe20000000000 */
[----:B------:R-:W2:Y:S04]  /*0510*/  LDG.E.CONSTANT R20, desc[UR10][R28.64] ;  /* 0x0000000a1c147981 */ /* 0x000ea8000c1e9900 */
[----:B------:R-:W2:Y:S01]  /*0520*/  LDG.E.CONSTANT R21, desc[UR10][R28.64+0x400] ;  /* 0x0004000a1c157981 */ /* 0x000ea2000c1e9900 */
[----:B------:R-:W-:-:S03]  /*0530*/  IMAD.WIDE R6, R7, 0x4, R4 ;  /* 0x0000000407067825 */ /* 0x000fc600078e0204 */
[----:B------:R-:W3:Y:S01]  /*0540*/  LDG.E.CONSTANT R19, desc[UR10][R28.64+0x800] ;  /* 0x0008000a1c137981 */ /* 0x000ee2000c1e9900 */
[----:B------:R-:W-:-:S03]  /*0550*/  VIADD R3, R13, 0x800 ;  /* 0x000008000d037836 */ /* 0x000fc60000000000 */
[----:B------:R-:W3:Y:S01]  /*0560*/  LDG.E.CONSTANT R18, desc[UR10][R28.64+0xc00] ;  /* 0x000c000a1c127981 */ /* 0x000ee2000c1e9900 */
[----:B------:R-:W-:-:S03]  /*0570*/  IMAD.WIDE R2, R3, 0x4, R4 ;  /* 0x0000000403027825 */ /* 0x000fc600078e0204 */
[----:B------:R-:W4:Y:S04]  /*0580*/  LDG.E.CONSTANT R17, desc[UR10][R6.64] ;  /* 0x0000000a06117981 */ /* 0x000f28000c1e9900 */
[----:B------:R-:W4:Y:S01]  /*0590*/  LDG.E.CONSTANT R16, desc[UR10][R6.64+0x400] ;  /* 0x0004000a06107981 */ /* 0x000f22000c1e9900 */
[----:B------:R-:W-:-:S03]  /*05a0*/  VIADD R9, R13, 0xc00 ;  /* 0x00000c000d097836 */ /* 0x000fc60000000000 */
[----:B------:R-:W4:Y:S04]  /*05b0*/  LDG.E.CONSTANT R15, desc[UR10][R6.64+0x800] ;  /* 0x0008000a060f7981 */ /* 0x000f28000c1e9900 */
[----:B------:R-:W4:Y:S01]  /*05c0*/  LDG.E.CONSTANT R26, desc[UR10][R6.64+0xc00] ;  /* 0x000c000a061a7981 */ /* 0x000f22000c1e9900 */
[----:B------:R-:W-:-:S03]  /*05d0*/  IMAD.WIDE R8, R9, 0x4, R4 ;  /* 0x0000000409087825 */ /* 0x000fc600078e0204 */
[----:B------:R-:W4:Y:S04]  /*05e0*/  LDG.E.CONSTANT R24, desc[UR10][R2.64] ;  /* 0x0000000a02187981 */ /* 0x000f28000c1e9900 */
[----:B------:R-:W4:Y:S04]  /*05f0*/  LDG.E.CONSTANT R23, desc[UR10][R2.64+0x400] ;  /* 0x0004000a02177981 */ /* 0x000f28000c1e9900 */
[----:B------:R-:W4:Y:S04]  /*0600*/  LDG.E.CONSTANT R22, desc[UR10][R2.64+0x800] ;  /* 0x0008000a02167981 */ /* 0x000f28000c1e9900 */
[----:B------:R-:W4:Y:S04]  /*0610*/  LDG.E.CONSTANT R29, desc[UR10][R2.64+0xc00] ;  /* 0x000c000a021d7981 */ /* 0x000f28000c1e9900 */
[----:B------:R-:W4:Y:S04]  /*0620*/  LDG.E.CONSTANT R28, desc[UR10][R8.64] ;  /* 0x0000000a081c7981 */ /* 0x000f28000c1e9900 */
[----:B------:R-:W4:Y:S04]  /*0630*/  LDG.E.CONSTANT R27, desc[UR10][R8.64+0x400] ;  /* 0x0004000a081b7981 */ /* 0x000f28000c1e9900 */
[----:B------:R-:W4:Y:S04]  /*0640*/  LDG.E.CONSTANT R25, desc[UR10][R8.64+0x800] ;  /* 0x0008000a08197981 */ /* 0x000f28000c1e9900 */
[----:B------:R-:W4:Y:S01]  /*0650*/  LDG.E.CONSTANT R6, desc[UR10][R8.64+0xc00] ;  /* 0x000c000a08067981 */ /* 0x000f22000c1e9900 */
[----:B------:R-:W-:-:S05]  /*0660*/  VIADD R13, R13, 0x1000 ;  /* 0x000010000d0d7836 */ /* 0x000fca0000000000 */
[----:B------:R-:W-:Y:S02]  /*0670*/  ISETP.GE.AND P1, PT, R13, R14, PT ;  /* 0x0000000e0d00720c */ /* 0x000fe40003f26270 */
[----:B--2--5:R-:W-:-:S04]  /*0680*/  IADD3 R20, PT, PT, R21, R20, R12 ;  /* 0x0000001415147210 */ /* 0x024fc80007ffe00c */
[----:B---3--:R-:W-:-:S04]  /*0690*/  IADD3 R18, PT, PT, R18, R19, R20 ;  /* 0x0000001312127210 */ /* 0x008fc80007ffe014 */
[----:B----4-:R-:W-:-:S04]  /*06a0*/  IADD3 R16, PT, PT, R16, R17, R18 ;  /* 0x0000001110107210 */ /* 0x010fc80007ffe012 */
[----:B------:R-:W-:-:S04]  /*06b0*/  IADD3 R15, PT, PT, R26, R15, R16 ;  /* 0x0000000f1a0f7210 */ /* 0x000fc80007ffe010 */
[----:B------:R-:W-:-:S04]  /*06c0*/  IADD3 R15, PT, PT, R23, R24, R15 ;  /* 0x00000018170f7210 */ /* 0x000fc80007ffe00f */
[----:B------:R-:W-:-:S04]  /*06d0*/  IADD3 R15, PT, PT, R29, R22, R15 ;  /* 0x000000161d0f7210 */ /* 0x000fc80007ffe00f */
[----:B------:R-:W-:-:S04]  /*06e0*/  IADD3 R15, PT, PT, R27, R28, R15 ;  /* 0x0000001c1b0f7210 */ /* 0x000fc80007ffe00f */
[----:B------:R-:W-:Y:S01]  /*06f0*/  IADD3 R12, PT, PT, R6, R25, R15 ;  /* 0x00000019060c7210 */ /* 0x000fe20007ffe00f */
[----:B------:R-:W-:Y:S06]  /*0700*/  @!P1 BRA `(.L_x_130) ;  /* 0xfffffffc00789947 */ /* 0x000fec000383ffff */
.L_x_129:
[----:B------:R-:W-:Y:S05]  /*0710*/  BSYNC.RECONVERGENT B2 ;  /* 0x0000000000027941 */ /* 0x000fea0003800200 */
.L_x_128:
[----:B------:R-:W-:Y:S01]  /*0720*/  IMAD.IADD R2, R10, 0x1, -R13 ;  /* 0x000000010a027824 */ /* 0x000fe200078e0a0d */
[----:B------:R-:W-:Y:S04]  /*0730*/  BSSY.RECONVERGENT B2, `(.L_x_131) ;  /* 0x0000014000027945 */ /* 0x000fe80003800200 */
[----:B------:R-:W-:-:S13]  /*0740*/  ISETP.GT.AND P1, PT, R2, 0x400, PT ;  /* 0x000004000200780c */ /* 0x000fda0003f24270 */
[----:B------:R-:W-:Y:S05]  /*0750*/  @!P1 BRA `(.L_x_132) ;  /* 0x0000000000449947 */ /* 0x000fea0003800000 */
[----:B------:R-:W-:-:S04]  /*0760*/  IMAD.WIDE R6, R13, 0x4, R4 ;  /* 0x000000040d067825 */ /* 0x000fc800078e0204 */
[----:B------:R-:W-:Y:S01]  /*0770*/  VIADD R3, R13, 0x400 ;  /* 0x000004000d037836 */ /* 0x000fe20000000000 */
[----:B------:R-:W2:Y:S04]  /*0780*/  LDG.E.CONSTANT R9, desc[UR10][R6.64] ;  /* 0x0000000a06097981 */ /* 0x000ea8000c1e9900 */
[----:B------:R-:W2:Y:S01]  /*0790*/  LDG.E.CONSTANT R8, desc[UR10][R6.64+0x400] ;  /* 0x0004000a06087981 */ /* 0x000ea2000c1e9900 */
[----:B------:R-:W-:-:S03]  /*07a0*/  IMAD.WIDE R2, R3, 0x4, R4 ;  /* 0x0000000403027825 */ /* 0x000fc600078e0204 */
[----:B------:R-:W3:Y:S04]  /*07b0*/  LDG.E.CONSTANT R15, desc[UR10][R6.64+0x800] ;  /* 0x0008000a060f7981 */ /* 0x000ee8000c1e9900 */
[----:B------:R-:W3:Y:S04]  /*07c0*/  LDG.E.CONSTANT R14, desc[UR10][R6.64+0xc00] ;  /* 0x000c000a060e7981 */ /* 0x000ee8000c1e9900 */
[----:B------:R-:W4:Y:S04]  /*07d0*/  LDG.E.CONSTANT R17, desc[UR10][R2.64] ;  /* 0x0000000a02117981 */ /* 0x000f28000c1e9900 */
[----:B------:R-:W4:Y:S04]  /*07e0*/  LDG.E.CONSTANT R16, desc[UR10][R2.64+0x400] ;  /* 0x0004000a02107981 */ /* 0x000f28000c1e9900 */
[----:B------:R-:W4:Y:S04]  /*07f0*/  LDG.E.CONSTANT R19, desc[UR10][R2.64+0x800] ;  /* 0x0008000a02137981 */ /* 0x000f28000c1e9900 */
[----:B------:R-:W4:Y:S01]  /*0800*/  LDG.E.CONSTANT R18, desc[UR10][R2.64+0xc00] ;  /* 0x000c000a02127981 */ /* 0x000f22000c1e9900 */
[----:B------:R-:W-:Y:S01]  /*0810*/  PLOP3.LUT P0, PT, PT, PT, PT, 0x8, 0x80 ;  /* 0x000000000080781c */ /* 0x000fe20003f0e170 */
[----:B------:R-:W-:Y:S01]  /*0820*/  VIADD R13, R13, 0x800 ;  /* 0x000008000d0d7836 */ /* 0x000fe20000000000 */
[----:B--2--5:R-:W-:-:S04]  /*0830*/  IADD3 R8, PT, PT, R8, R9, R12 ;  /* 0x0000000908087210 */ /* 0x024fc80007ffe00c */
[----:B---3--:R-:W-:-:S04]  /*0840*/  IADD3 R8, PT, PT, R14, R15, R8 ;  /* 0x0000000f0e087210 */ /* 0x008fc80007ffe008 */
[----:B----4-:R-:W-:-:S04]  /*0850*/  IADD3 R8, PT, PT, R16, R17, R8 ;  /* 0x0000001110087210 */ /* 0x010fc80007ffe008 */
[----:B------:R-:W-:-:S07]  /*0860*/  IADD3 R12, PT, PT, R18, R19, R8 ;  /* 0x00000013120c7210 */ /* 0x000fce0007ffe008 */
.L_x_132:
[----:B------:R-:W-:Y:S05]  /*0870*/  BSYNC.RECONVERGENT B2 ;  /* 0x0000000000027941 */ /* 0x000fea0003800200 */
.L_x_131:
[----:B------:R-:W-:-:S13]  /*0880*/  ISETP.LT.OR P0, PT, R13, R10, P0 ;  /* 0x0000000a0d00720c */ /* 0x000fda0000701670 */
[----:B------:R-:W-:Y:S05]  /*0890*/  @!P0 BRA `(.L_x_124) ;  /* 0x00000000001c8947 */ /* 0x000fea0003800000 */
[----:B------:R-:W-:-:S05]  /*08a0*/  IMAD.WIDE R4, R13, 0x4, R4 ;  /* 0x000000040d047825 */ /* 0x000fca00078e0204 */
[----:B------:R-:W2:Y:S04]  /*08b0*/  LDG.E.CONSTANT R3, desc[UR10][R4.64] ;  /* 0x0000000a04037981 */ /* 0x000ea8000c1e9900 */
[----:B------:R-:W2:Y:S04]  /*08c0*/  LDG.E.CONSTANT R2, desc[UR10][R4.64+0x400] ;  /* 0x0004000a04027981 */ /* 0x000ea8000c1e9900 */
[----:B------:R-:W3:Y:S04]  /*08d0*/  LDG.E.CONSTANT R7, desc[UR10][R4.64+0x800] ;  /* 0x0008000a04077981 */ /* 0x000ee8000c1e9900 */
[----:B------:R-:W3:Y:S01]  /*08e0*/  LDG.E.CONSTANT R6, desc[UR10][R4.64+0xc00] ;  /* 0x000c000a04067981 */ /* 0x000ee2000c1e9900 */
[----:B--2--5:R-:W-:-:S04]  /*08f0*/  IADD3 R2, PT, PT, R2, R3, R12 ;  /* 0x0000000302027210 */ /* 0x024fc80007ffe00c */
[----:B---3--:R-:W-:-:S07]  /*0900*/  IADD3 R12, PT, PT, R6, R7, R2 ;  /* 0x00000007060c7210 */ /* 0x008fce0007ffe002 */
.L_x_124:
[----:B------:R-:W-:Y:S05]  /*0910*/  BSYNC.RECONVERGENT B1 ;  /* 0x0000000000017941 */ /* 0x000fea0003800200 */
.L_x_123:
[----:B------:R-:W-:-:S13]  /*0920*/  ISETP.GE.AND P0, PT, R10, 0x100, PT ;  /* 0x000001000a00780c */ /* 0x000fda0003f06270 */
[----:B------:R-:W-:Y:S05]  /*0930*/  @!P0 BRA `(.L_x_133) ;  /* 0x0000000000ac8947 */ /* 0x000fea0003800000 */
[----:B------:R-:W1:Y:S01]  /*0940*/  S2R R8, SR_LANEID ;  /* 0x0000000000087919 */ /* 0x000e620000000000 */
[----:B-----5:R-:W2:Y:S01]  /*0950*/  SHFL.DOWN PT, R2, R12, 0x1, 0x1f ;  /* 0x08201f000c027f89 */ /* 0x020ea200000e0000 */
[C---:B-1----:R-:W-:Y:S02]  /*0960*/  ISETP.GT.AND P0, PT, R8.reuse, 0x1e, PT ;  /* 0x0000001e0800780c */ /* 0x042fe40003f04270 */
[----:B------:R-:W-:Y:S02]  /*0970*/  ISETP.NE.AND P1, PT, R8, RZ, PT ;  /* 0x000000ff0800720c */ /* 0x000fe40003f25270 */
[----:B--2---:R-:W-:Y:S02]  /*0980*/  SEL R3, R2, RZ, !P0 ;  /* 0x000000ff02037207 */ /* 0x004fe40004000000 */
[----:B------:R-:W-:-:S03]  /*0990*/  ISETP.GT.AND P0, PT, R8, 0x1d, PT ;  /* 0x0000001d0800780c */ /* 0x000fc60003f04270 */
[----:B------:R-:W-:-:S05]  /*09a0*/  IMAD.IADD R3, R3, 0x1, R12 ;  /* 0x0000000103037824 */ /* 0x000fca00078e020c */
[----:B------:R-:W1:Y:S01]  /*09b0*/  SHFL.DOWN PT, R2, R3, 0x2, 0x1f ;  /* 0x08401f0003027f89 */ /* 0x000e6200000e0000 */
[----:B0-----:R-:W-:Y:S01]  /*09c0*/  @!P1 MOV R6, 0x400 ;  /* 0x0000040000069802 */ /* 0x001fe20000000f00 */
[----:B------:R-:W0:Y:S01]  /*09d0*/  @!P1 S2R R7, SR_CgaCtaId ;  /* 0x0000000000079919 */ /* 0x000e220000008800 */
[----:B-1----:R-:W-:Y:S02]  /*09e0*/  SEL R2, R2, RZ, !P0 ;  /* 0x000000ff02027207 */ /* 0x002fe40004000000 */
[----:B------:R-:W-:-:S03]  /*09f0*/  ISETP.GT.AND P0, PT, R8, 0x1b, PT ;  /* 0x0000001b0800780c */ /* 0x000fc60003f04270 */
[----:B------:R-:W-:-:S05]  /*0a00*/  IMAD.IADD R2, R3, 0x1, R2 ;  /* 0x0000000103027824 */ /* 0x000fca00078e0202 */
[----:B------:R-:W1:Y:S01]  /*0a10*/  SHFL.DOWN PT, R4, R2, 0x4, 0x1f ;  /* 0x08801f0002047f89 */ /* 0x000e6200000e0000 */
[----:B0-----:R-:W-:Y:S02]  /*0a20*/  @!P1 LEA R7, R7, R6, 0x18 ;  /* 0x0000000607079211 */ /* 0x001fe400078ec0ff */
[----:B-1----:R-:W-:Y:S02]  /*0a30*/  SEL R5, R4, RZ, !P0 ;  /* 0x000000ff04057207 */ /* 0x002fe40004000000 */
[----:B------:R-:W-:-:S03]  /*0a40*/  ISETP.GT.AND P0, PT, R8, 0x17, PT ;  /* 0x000000170800780c */ /* 0x000fc60003f04270 */
[----:B------:R-:W-:Y:S01]  /*0a50*/  IMAD.IADD R5, R2, 0x1, R5 ;  /* 0x0000000102057824 */ /* 0x000fe200078e0205 */
[----:B------:R-:W-:-:S04]  /*0a60*/  @!P1 SHF.R.U32.HI R2, RZ, 0x3, R11 ;  /* 0x00000003ff029819 */ /* 0x000fc8000001160b */
[----:B------:R-:W0:Y:S01]  /*0a70*/  SHFL.DOWN PT, R4, R5, 0x8, 0x1f ;  /* 0x09001f0005047f89 */ /* 0x000e2200000e0000 */
[----:B------:R-:W-:-:S05]  /*0a80*/  @!P1 LOP3.LUT R2, R2, 0x7c, RZ, 0xc0, !PT ;  /* 0x0000007c02029812 */ /* 0x000fca00078ec0ff */
[----:B------:R-:W-:Y:S01]  /*0a90*/  @!P1 IMAD.IADD R2, R2, 0x1, R7 ;  /* 0x0000000102029824 */ /* 0x000fe200078e0207 */
[----:B0-----:R-:W-:Y:S02]  /*0aa0*/  SEL R4, R4, RZ, !P0 ;  /* 0x000000ff04047207 */ /* 0x001fe40004000000 */
[----:B------:R-:W-:-:S03]  /*0ab0*/  ISETP.GT.AND P0, PT, R8, 0xf, PT ;  /* 0x0000000f0800780c */ /* 0x000fc60003f04270 */
[----:B------:R-:W-:-:S05]  /*0ac0*/  IMAD.IADD R4, R5, 0x1, R4 ;  /* 0x0000000105047824 */ /* 0x000fca00078e0204 */
[----:B------:R-:W0:Y:S02]  /*0ad0*/  SHFL.DOWN PT, R3, R4, 0x10, 0x1f ;  /* 0x0a001f0004037f89 */ /* 0x000e2400000e0000 */
[----:B0-----:R-:W-:Y:S02]  /*0ae0*/  SEL R3, R3, RZ, !P0 ;  /* 0x000000ff03037207 */ /* 0x001fe40004000000 */
[----:B------:R-:W-:-:S03]  /*0af0*/  ISETP.NE.AND P0, PT, R11, RZ, PT ;  /* 0x000000ff0b00720c */ /* 0x000fc60003f05270 */
[----:B------:R-:W-:-:S05]  /*0b00*/  IMAD.IADD R3, R4, 0x1, R3 ;  /* 0x0000000104037824 */ /* 0x000fca00078e0203 */
[----:B------:R0:W-:Y:S01]  /*0b10*/  @!P1 STS [R2+0x8], R3 ;  /* 0x0000080302009388 */ /* 0x0001e20000000800 */
[----:B------:R-:W-:Y:S06]  /*0b20*/  BAR.SYNC.DEFER_BLOCKING 0x0 ;  /* 0x0000000000007b1d */ /* 0x000fec0000010000 */
[----:B------:R-:W-:Y:S05]  /*0b30*/  @P0 BRA `(.L_x_134) ;  /* 0x0000003400200947 */ /* 0x000fea0003800000 */
[----:B------:R-:W1:Y:S01]  /*0b40*/  S2UR UR5, SR_CgaCtaId ;  /* 0x00000000000579c3 */ /* 0x000e620000008800 */
[----:B------:R-:W-:Y:S02]  /*0b50*/  UMOV UR4, 0x400 ;  /* 0x0000040000047882 */ /* 0x000fe40000000000 */
[----:B-1----:R-:W-:-:S09]  /*0b60*/  ULEA UR4, UR5, UR4, 0x18 ;  /* 0x0000000405047291 */ /* 0x002fd2000f8ec0ff */
[----:B0-----:R-:W-:Y:S04]  /*0b70*/  LDS R2, [UR4+0xc] ;  /* 0x00000c04ff027984 */ /* 0x001fe80008000800 */
[----:B------:R-:W0:Y:S04]  /*0b80*/  LDS.128 R4, [UR4+0x10] ;  /* 0x00001004ff047984 */ /* 0x000e280008000c00 */
[----:B------:R-:W1:Y:S01]  /*0b90*/  LDS.64 R8, [UR4+0x20] ;  /* 0x00002004ff087984 */ /* 0x000e620008000a00 */
[----:B0-----:R-:W-:-:S04]  /*0ba0*/  IADD3 R2, PT, PT, R4, R2, R3 ;  /* 0x0000000204027210 */ /* 0x001fc80007ffe003 */
[----:B------:R-:W-:-:S04]  /*0bb0*/  IADD3 R2, PT, PT, R6, R2, R5 ;  /* 0x0000000206027210 */ /* 0x000fc80007ffe005 */
[----:B-1----:R-:W-:-:S05]  /*0bc0*/  IADD3 R2, PT, PT, R8, R2, R7 ;  /* 0x0000000208027210 */ /* 0x002fca0007ffe007 */
[----:B------:R-:W-:Y:S01]  /*0bd0*/  IMAD.IADD R3, R2, 0x1, R9 ;  /* 0x0000000102037824 */ /* 0x000fe200078e0209 */
[----:B------:R-:W-:Y:S06]  /*0be0*/  BRA `(.L_x_134) ;  /* 0x0000003000f47947 */ /* 0x000fec0003800000 */
.L_x_133:
[----:B------:R-:W-:Y:S01]  /*0bf0*/  LOP3.LUT R2, R11, 0x3e0, RZ, 0xc0, !PT ;  /* 0x000003e00b027812 */ /* 0x000fe200078ec0ff */
[----:B------:R-:W1:Y:S03]  /*0c00*/  S2R R8, SR_LANEID ;  /* 0x0000000000087919 */ /* 0x000e660000000000 */
[----:B------:R-:W-:Y:S01]  /*0c10*/  LOP3.LUT R5, RZ, R2, RZ, 0x33, !PT ;  /* 0x00000002ff057212 */ /* 0x000fe200078e33ff */
[----:B------:R-:W-:-:S04]  /*0c20*/  VIADD R3, R2, 0x20 ;  /* 0x0000002002037836 */ /* 0x000fc80000000000 */
[----:B------:R-:W-:Y:S01]  /*0c30*/  IMAD.IADD R5, R10, 0x1, R5 ;  /* 0x000000010a057824 */ /* 0x000fe200078e0205 */
[----:B------:R-:W-:-:S04]  /*0c40*/  ISETP.GT.AND P0, PT, R3, R10, PT ;  /* 0x0000000a0300720c */ /* 0x000fc80003f04270 */
[----:B------:R-:W-:-:S05]  /*0c50*/  SEL R5, R5, 0x1f, P0 ;  /* 0x0000001f05057807 */ /* 0x000fca0000000000 */
[----:B-----5:R-:W2:Y:S01]  /*0c60*/  SHFL.DOWN PT, R2, R12, 0x1, R5 ;  /* 0x082000000c027989 */ /* 0x020ea200000e0005 */
[CC--:B-1----:R-:W-:Y:S01]  /*0c70*/  ISETP.GE.AND P0, PT, R8.reuse, R5.reuse, PT ;  /* 0x000000050800720c */ /* 0x0c2fe20003f06270 */
[C---:B------:R-:W-:Y:S01]  /*0c80*/  VIADD R4, R8.reuse, 0x2 ;  /* 0x0000000208047836 */ /* 0x040fe20000000000 */
[C---:B------:R-:W-:Y:S01]  /*0c90*/  ISETP.NE.AND P1, PT, R8.reuse, RZ, PT ;  /* 0x000000ff0800720c */ /* 0x040fe20003f25270 */
[----:B0-----:R-:W-:Y:S01]  /*0ca0*/  VIADD R6, R8, 0x4 ;  /* 0x0000000408067836 */ /* 0x001fe20000000000 */
[----:B--2---:R-:W-:Y:S02]  /*0cb0*/  SEL R3, R2, RZ, !P0 ;  /* 0x000000ff02037207 */ /* 0x004fe40004000000 */
[----:B------:R-:W-:-:S03]  /*0cc0*/  ISETP.GT.AND P0, PT, R4, R5, PT ;  /* 0x000000050400720c */ /* 0x000fc60003f04270 */
[----:B------:R-:W-:-:S06]  /*0cd0*/  IMAD.IADD R2, R3, 0x1, R12 ;  /* 0x0000000103027824 */ /* 0x000fcc00078e020c */
[----:B------:R-:W0:Y:S01]  /*0ce0*/  @!P1 S2R R9, SR_CgaCtaId ;  /* 0x0000000000099919 */ /* 0x000e220000008800 */
[----:B------:R-:W-:Y:S01]  /*0cf0*/  @!P1 SHF.R.U32.HI R7, RZ, 0x3, R11 ;  /* 0x00000003ff079819 */ /* 0x000fe2000001160b */
[----:B------:R-:W1:Y:S03]  /*0d00*/  SHFL.DOWN PT, R3, R2, 0x2, R5 ;  /* 0x0840000002037989 */ /* 0x000e6600000e0005 */
[----:B------:R-:W-:Y:S02]  /*0d10*/  @!P1 LOP3.LUT R7, R7, 0x7c, RZ, 0xc0, !PT ;  /* 0x0000007c07079812 */ /* 0x000fe400078ec0ff */
[----:B-1----:R-:W-:Y:S02]  /*0d20*/  SEL R3, R3, RZ, !P0 ;  /* 0x000000ff03037207 */ /* 0x002fe40004000000 */
[----:B------:R-:W-:-:S03]  /*0d30*/  ISETP.GT.AND P0, PT, R6, R5, PT ;  /* 0x000000050600720c */ /* 0x000fc60003f04270 */
[----:B------:R-:W-:Y:S02]  /*0d40*/  IMAD.IADD R4, R2, 0x1, R3 ;  /* 0x0000000102047824 */ /* 0x000fe400078e0203 */
[----:B------:R-:W-:-:S03]  /*0d50*/  VIADD R2, R8, 0x8 ;  /* 0x0000000808027836 */ /* 0x000fc60000000000 */
[----:B------:R-:W1:Y:S02]  /*0d60*/  SHFL.DOWN PT, R3, R4, 0x4, R5 ;  /* 0x0880000004037989 */ /* 0x000e6400000e0005 */
[----:B-1----:R-:W-:Y:S02]  /*0d70*/  SEL R3, R3, RZ, !P0 ;  /* 0x000000ff03037207 */ /* 0x002fe40004000000 */
[----:B------:R-:W-:-:S03]  /*0d80*/  ISETP.GT.AND P0, PT, R2, R5, PT ;  /* 0x000000050200720c */ /* 0x000fc60003f04270 */
[----:B------:R-:W-:Y:S02]  /*0d90*/  IMAD.IADD R6, R4, 0x1, R3 ;  /* 0x0000000104067824 */ /* 0x000fe400078e0203 */
[----:B------:R-:W-:Y:S01]  /*0da0*/  VIADD R4, R8, 0x10 ;  /* 0x0000001008047836 */ /* 0x000fe20000000000 */
[----:B------:R-:W-:Y:S02]  /*0db0*/  @!P1 MOV R8, 0x400 ;  /* 0x0000040000089802 */ /* 0x000fe40000000f00 */
[----:B------:R-:W1:Y:S02]  /*0dc0*/  SHFL.DOWN PT, R3, R6, 0x8, R5 ;  /* 0x0900000006037989 */ /* 0x000e6400000e0005 */
[----:B0-----:R-:W-:-:S05]  /*0dd0*/  @!P1 LEA R8, R9, R8, 0x18 ;  /* 0x0000000809089211 */ /* 0x001fca00078ec0ff */
[----:B------:R-:W-:Y:S01]  /*0de0*/  @!P1 IMAD.IADD R8, R7, 0x1, R8 ;  /* 0x0000000107089824 */ /* 0x000fe200078e0208 */
[----:B-1----:R-:W-:Y:S02]  /*0df0*/  SEL R3, R3, RZ, !P0 ;  /* 0x000000ff03037207 */ /* 0x002fe40004000000 */
[----:B------:R-:W-:-:S03]  /*0e00*/  ISETP.GT.AND P0, PT, R4, R5, PT ;  /* 0x000000050400720c */ /* 0x000fc60003f04270 */
[----:B------:R-:W-:-:S05]  /*0e10*/  IMAD.IADD R2, R6, 0x1, R3 ;  /* 0x0000000106027824 */ /* 0x000fca00078e0203 */
[----:B------:R-:W0:Y:S02]  /*0e20*/  SHFL.DOWN PT, R3, R2, 0x10, R5 ;  /* 0x0a00000002037989 */ /* 0x000e2400000e0005 */
[----:B0-----:R-:W-:Y:S02]  /*0e30*/  SEL R3, R3, RZ, !P0 ;  /* 0x000000ff03037207 */ /* 0x001fe40004000000 */
[----:B------:R-:W-:-:S03]  /*0e40*/  ISETP.NE.AND P0, PT, R11, RZ, PT ;  /* 0x000000ff0b00720c */ /* 0x000fc60003f05270 */
[----:B------:R-:W-:-:S05]  /*0e50*/  IMAD.IADD R3, R2, 0x1, R3 ;  /* 0x0000000102037824 */ /* 0x000fca00078e0203 */
[----:B------:R4:W-:Y:S01]  /*0e60*/  @!P1 STS [R8+0x8], R3 ;  /* 0x0000080308009388 */ /* 0x0009e20000000800 */
[----:B------:R-:W-:Y:S06]  /*0e70*/  BAR.SYNC.DEFER_BLOCKING 0x0 ;  /* 0x0000000000007b1d */ /* 0x000fec0000010000 */
[----:B------:R-:W-:Y:S05]  /*0e80*/  @P0 BRA `(.L_x_134) ;  /* 0x00000030004c0947 */ /* 0x000fea0003800000 */
[----:B------:R-:W0:Y:S01]  /*0e90*/  S2UR UR5, SR_CgaCtaId ;  /* 0x00000000000579c3 */ /* 0x000e220000008800 */
[----:B------:R-:W-:Y:S01]  /*0ea0*/  UMOV UR4, 0x400 ;  /* 0x0000040000047882 */ /* 0x000fe20000000000 */
[C---:B------:R-:W-:Y:S02]  /*0eb0*/  ISETP.GT.AND P2, PT, R10.reuse, 0x40, PT ;  /* 0x000000400a00780c */ /* 0x040fe40003f44270 */
[C---:B------:R-:W-:Y:S02]  /*0ec0*/  ISETP.GT.AND P1, PT, R10.reuse, 0x20, PT ;  /* 0x000000200a00780c */ /* 0x040fe40003f24270 */
[----:B------:R-:W-:Y:S01]  /*0ed0*/  ISETP.GT.AND P3, PT, R10, 0x80, PT ;  /* 0x000000800a00780c */ /* 0x000fe20003f64270 */
[----:B0-----:R-:W-:-:S09]  /*0ee0*/  ULEA UR4, UR5, UR4, 0x18 ;  /* 0x0000000405047291 */ /* 0x001fd2000f8ec0ff */
[----:B------:R-:W0:Y:S04]  /*0ef0*/  LDS.128 R4, [UR4+0x10] ;  /* 0x00001004ff047984 */ /* 0x000e280008000c00 */
[----:B------:R-:W1:Y:S04]  /*0f00*/  LDS R2, [UR4+0xc] ;  /* 0x00000c04ff027984 */ /* 0x000e680008000800 */
[----:B----4-:R-:W2:Y:S01]  /*0f10*/  LDS.64 R8, [UR4+0x20] ;  /* 0x00002004ff087984 */ /* 0x010ea20008000a00 */
[----:B0-----:R-:W-:Y:S02]  /*0f20*/  SEL R4, R4, RZ, P2 ;  /* 0x000000ff04047207 */ /* 0x001fe40001000000 */
[----:B------:R-:W-:-:S02]  /*0f30*/  ISETP.GT.AND P2, PT, R10, 0x60, PT ;  /* 0x000000600a00780c */ /* 0x000fc40003f44270 */
[----:B-1----:R-:W-:Y:S02]  /*0f40*/  SEL R2, R2, RZ, P1 ;  /* 0x000000ff02027207 */ /* 0x002fe40000800000 */
[----:B------:R-:W-:Y:S02]  /*0f50*/  SEL R5, R5, RZ, P2 ;  /* 0x000000ff05057207 */ /* 0x000fe40001000000 */
[----:B------:R-:W-:Y:S02]  /*0f60*/  IADD3 R2, PT, PT, R4, R2, R3 ;  /* 0x0000000204027210 */ /* 0x000fe40007ffe003 */
[----:B------:R-:W-:Y:S02]  /*0f70*/  ISETP.GT.AND P1, PT, R10, 0xa0, PT ;  /* 0x000000a00a00780c */ /* 0x000fe40003f24270 */
[----:B------:R-:W-:Y:S02]  /*0f80*/  SEL R6, R6, RZ, P3 ;  /* 0x000000ff06067207 */ /* 0x000fe40001800000 */
[----:B------:R-:W-:-:S02]  /*0f90*/  ISETP.GT.AND P2, PT, R10, 0xc0, PT ;  /* 0x000000c00a00780c */ /* 0x000fc40003f44270 */
[----:B------:R-:W-:Y:S02]  /*0fa0*/  ISETP.GT.AND P3, PT, R10, 0xe0, PT ;  /* 0x000000e00a00780c */ /* 0x000fe40003f64270 */
[----:B------:R-:W-:Y:S02]  /*0fb0*/  SEL R7, R7, RZ, P1 ;  /* 0x000000ff07077207 */ /* 0x000fe40000800000 */
[----:B------:R-:W-:Y:S02]  /*0fc0*/  IADD3 R2, PT, PT, R6, R2, R5 ;  /* 0x0000000206027210 */ /* 0x000fe40007ffe005 */
[----:B--2---:R-:W-:Y:S02]  /*0fd0*/  SEL R8, R8, RZ, P2 ;  /* 0x000000ff08087207 */ /* 0x004fe40001000000 */
[----:B------:R-:W-:Y:S02]  /*0fe0*/  SEL R9, R9, RZ, P3 ;  /* 0x000000ff09097207 */ /* 0x000fe40001800000 */
[----:B------:R-:W-:-:S05]  /*0ff0*/  IADD3 R2, PT, PT, R8, R2, R7 ;  /* 0x0000000208027210 */ /* 0x000fca0007ffe007 */
[----:B------:R-:W-:Y:S01]  /*1000*/  IMAD.IADD R3, R2, 0x1, R9 ;  /* 0x0000000102037824 */ /* 0x000fe200078e0209 */
[----:B------:R-:W-:Y:S06]  /*1010*/  BRA `(.L_x_134) ;  /* 0x0000002c00e87947 */ /* 0x000fec0003800000 */
.L_x_120:
[----:B------:R-:W0:Y:S02]  /*1020*/  S2R R2, SR_TID.X ;  /* 0x0000000000027919 */ /* 0x000e240000002100 */
[----:B0-----:R-:W-:-:S04]  /*1030*/  IMAD.SHL.U32 R21, R2, 0x4, RZ ;  /* 0x0000000402157824 */ /* 0x001fc800078e00ff */
[----:B------:R-:W-:-:S05]  /*1040*/  IMAD.WIDE.U32 R20, R21, 0x4, R4 ;  /* 0x0000000415147825 */ /* 0x000fca00078e0004 */
[----:B------:R-:W2:Y:S04]  /*1050*/  LDG.E.128.CONSTANT R4, desc[UR10][R20.64] ;  /* 0x0000000a14047981 */ /* 0x000ea8000c1e9d00 */
[----:B------:R-:W3:Y:S04]  /*1060*/  LDG.E.128.CONSTANT R8, desc[UR10][R20.64+0x1000] ;  /* 0x0010000a14087981 */ /* 0x000ee8000c1e9d00 */
[----:B------:R-:W4:Y:S04]  /*1070*/  LDG.E.128.CONSTANT R12, desc[UR10][R20.64+0x2000] ;  /* 0x0020000a140c7981 */ /* 0x000f28000c1e9d00 */
[----:B------:R0:W5:Y:S01]  /*1080*/  LDG.E.128.CONSTANT R16, desc[UR10][R20.64+0x3000] ;  /* 0x0030000a14107981 */ /* 0x000162000c1e9d00 */
[----:B------:R-:W-:Y:S01]  /*1090*/  UIADD3 UR5, UPT, UPT, UR4, 0x1000, URZ ;  /* 0x0000100004057890 */ /* 0x000fe2000fffe0ff */
[----:B------:R-:W-:Y:S01]  /*10a0*/  VIADD R25, R3, 0xffffefff ;  /* 0xffffefff03197836 */ /* 0x000fe20000000000 */
[----:B------:R-:W-:Y:S01]  /*10b0*/  UIADD3 UR8, UPT, UPT, UR4, 0x1100, URZ ;  /* 0x0000110004087890 */ /* 0x000fe2000fffe0ff */
[----:B------:R-:W-:-:S02]  /*10c0*/  IMAD.MOV.U32 R27, RZ, RZ, RZ ;  /* 0x000000ffff1b7224 */ /* 0x000fc400078e00ff */
[----:B0-----:R-:W-:-:S04]  /*10d0*/  VIADD R20, R2, UR4 ;  /* 0x0000000402147c36 */ /* 0x001fc80008000000 */
[----:B------:R-:W-:Y:S01]  /*10e0*/  IMAD.IADD R24, R25, 0x1, -R20 ;  /* 0x0000000119187824 */ /* 0x000fe200078e0a14 */
[----:B--2---:R-:W-:Y:S01]  /*10f0*/  IADD3 R5, PT, PT, R6, R5, R4 ;  /* 0x0000000506057210 */ /* 0x004fe20007ffe004 */
[----:B------:R-:W-:-:S03]  /*1100*/  VIADD R4, R3, 0xfffff000 ;  /* 0xfffff00003047836 */ /* 0x000fc60000000000 */
[----:B---3--:R-:W-:Y:S02]  /*1110*/  IADD3 R5, PT, PT, R8, R7, R5 ;  /* 0x0000000708057210 */ /* 0x008fe40007ffe005 */
[----:B------:R-:W-:Y:S02]  /*1120*/  ISETP.LT.AND P0, PT, R4, UR5, PT ;  /* 0x0000000504007c0c */ /* 0x000fe4000bf01270 */
[----:B------:R-:W-:-:S04]  /*1130*/  IADD3 R5, PT, PT, R10, R9, R5 ;  /* 0x000000090a057210 */ /* 0x000fc80007ffe005 */
[----:B----4-:R-:W-:-:S04]  /*1140*/  IADD3 R5, PT, PT, R12, R11, R5 ;  /* 0x0000000b0c057210 */ /* 0x010fc80007ffe005 */
[----:B------:R-:W-:-:S04]  /*1150*/  IADD3 R5, PT, PT, R14, R13, R5 ;  /* 0x0000000d0e057210 */ /* 0x000fc80007ffe005 */
[----:B-----5:R-:W-:-:S04]  /*1160*/  IADD3 R5, PT, PT, R16, R15, R5 ;  /* 0x0000000f10057210 */ /* 0x020fc80007ffe005 */
[----:B------:R-:W-:-:S05]  /*1170*/  IADD3 R5, PT, PT, R18, R17, R5 ;  /* 0x0000001112057210 */ /* 0x000fca0007ffe005 */
[----:B------:R-:W-:Y:S01]  /*1180*/  IMAD.IADD R21, R19, 0x1, R5 ;  /* 0x0000000113157824 */ /* 0x000fe200078e0205 */
[----:B------:R-:W-:Y:S06]  /*1190*/  @P0 BRA `(.L_x_135) ;  /* 0x00000000007c0947 */ /* 0x000fec0003800000 */
[----:B------:R-:W0:Y:S01]  /*11a0*/  LDCU.64 UR6, c[0x0][0x380] ;  /* 0x00007000ff0677ac */ /* 0x000e220008000a00 */
[----:B------:R-:W-:Y:S01]  /*11b0*/  NOP ;  /* 0x0000000000007918 */ /* 0x000fe20000000000 */
.L_x_137:
[----:B------:R-:W-:Y:S02]  /*11c0*/  IMAD.SHL.U32 R4, R2, 0x4, RZ ;  /* 0x0000000402047824 */ /* 0x000fe400078e00ff */
        /* <DEDUP_REMOVED lines=9> */
[----:B--2---:R-:W-:Y:S01]  /*1260*/  IADD3 R5, PT, PT, R5, R4, R21 ;  /* 0x0000000405057210 */ /* 0x004fe20007ffe015 */
[----:B------:R-:W-:-:S03]  /*1270*/  VIADD R4, R3, -UR5 ;  /* 0x8000000503047c36 */ /* 0x000fc60008000000 */
[----:B------:R-:W-:Y:S02]  /*1280*/  IADD3 R5, PT, PT, R7, R6, R5 ;  /* 0x0000000607057210 */ /* 0x000fe40007ffe005 */
[----:B------:R-:W-:Y:S02]  /*1290*/  ISETP.GE.AND P0, PT, R4, 0x1000, PT ;  /* 0x000010000400780c */ /* 0x000fe40003f06270 */
[----:B---3--:R-:W-:-:S04]  /*12a0*/  IADD3 R5, PT, PT, R9, R8, R5 ;  /* 0x0000000809057210 */ /* 0x008fc80007ffe005 */
[----:B------:R-:W-:-:S04]  /*12b0*/  IADD3 R5, PT, PT, R11, R10, R5 ;  /* 0x0000000a0b057210 */ /* 0x000fc80007ffe005 */
[----:B----4-:R-:W-:-:S04]  /*12c0*/  IADD3 R5, PT, PT, R13, R12, R5 ;  /* 0x0000000c0d057210 */ /* 0x010fc80007ffe005 */
[----:B------:R-:W-:-:S04]  /*12d0*/  IADD3 R5, PT, PT, R15, R14, R5 ;  /* 0x0000000e0f057210 */ /* 0x000fc80007ffe005 */
[----:B-----5:R-:W-:-:S04]  /*12e0*/  IADD3 R5, PT, PT, R17, R16, R5 ;  /* 0x0000001011057210 */ /* 0x020fc80007ffe005 */
[----:B------:R-:W-:Y:S01]  /*12f0*/  IADD3 R21, PT, PT, R19, R18, R5 ;  /* 0x0000001213157210 */ /* 0x000fe20007ffe005 */
[----:B------:R-:W-:Y:S06]  /*1300*/  @!P0 BRA `(.L_x_136) ;  /* 0x00000008008c8947 */ /* 0x000fec0003800000 */
[----:B------:R-:W-:Y:S01]  /*1310*/  UMOV UR4, UR5 ;  /* 0x0000000500047c82 */ /* 0x000fe20008000000 */
[----:B------:R-:W-:Y:S01]  /*1320*/  VIADD R4, R3, 0xfffff000 ;  /* 0xfffff00003047836 */ /* 0x000fe20000000000 */
[----:B------:R-:W-:Y:S01]  /*1330*/  UIADD3 UR5, UPT, UPT, UR4, 0x1000, URZ ;  /* 0x0000100004057890 */ /* 0x000fe2000fffe0ff */
[----:B------:R-:W-:Y:S01]  /*1340*/  VIADD R27, R27, 0x1 ;  /* 0x000000011b1b7836 */ /* 0x000fe20000000000 */
[----:B------:R-:W-:Y:S01]  /*1350*/  UIADD3 UR8, UPT, UPT, UR8, 0x1000, URZ ;  /* 0x0000100008087890 */ /* 0x000fe2000fffe0ff */
[----:B------:R-:W-:-:S03]  /*1360*/  VIADD R24, R24, 0xfffff000 ;  /* 0xfffff00018187836 */ /* 0x000fc60000000000 */
[----:B------:R-:W-:-:S13]  /*1370*/  ISETP.LT.AND P0, PT, R4, UR5, PT ;  /* 0x0000000504007c0c */ /* 0x000fda000bf01270 */
[----:B------:R-:W-:Y:S05]  /*1380*/  @!P0 BRA `(.L_x_137) ;  /* 0xfffffffc008c8947 */ /* 0x000fea000383ffff */
.L_x_135:
[----:B------:R-:W-:-:S13]  /*1390*/  ISETP.GT.AND P0, PT, R3, UR5, PT ;  /* 0x0000000503007c0c */ /* 0x000fda000bf04270 */
[----:B------:R-:W-:Y:S05]  /*13a0*/  @!P0 BRA `(.L_x_136) ;  /* 0x0000000800648947 */ /* 0x000fea0003800000 */
[----:B------:R-:W-:Y:S01]  /*13b0*/  VIADD R15, R3, -UR5 ;  /* 0x80000005030f7c36 */ /* 0x000fe20008000000 */
[----:B------:R-:W-:Y:S04]  /*13c0*/  BSSY.RECONVERGENT B1, `(.L_x_136) ;  /* 0x0000097000017945 */ /* 0x000fe80003800200 */
[----:B------:R-:W-:-:S13]  /*13d0*/  ISETP.GE.AND P0, PT, R2, R15, PT ;  /* 0x0000000f0200720c */ /* 0x000fda0003f06270 */
[----:B------:R-:W-:Y:S05]  /*13e0*/  @P0 BRA `(.L_x_138) ;  /* 0x0000000800500947 */ /* 0x000fea0003800000 */
[----:B------:R-:W-:Y:S01]  /*13f0*/  IMAD R20, R27, 0x1000, R20 ;  /* 0x000010001b147824 */ /* 0x000fe200078e0214 */
[----:B------:R-:W-:Y:S01]  /*1400*/  BSSY.RECONVERGENT B2, `(.L_x_139) ;  /* 0x000001d000027945 */ /* 0x000fe20003800200 */
[----:B------:R-:W-:Y:S02]  /*1410*/  IMAD.MOV.U32 R14, RZ, RZ, R2 ;  /* 0x000000ffff0e7224 */ /* 0x000fe400078e0002 */
[----:B------:R-:W-:-:S05]  /*1420*/  IMAD.IADD R20, R25, 0x1, -R20 ;  /* 0x0000000119147824 */ /* 0x000fca00078e0a14 */
[C---:B------:R-:W-:Y:S02]  /*1430*/  LOP3.LUT R3, R20.reuse, 0x300, RZ, 0xc0, !PT ;  /* 0x0000030014037812 */ /* 0x040fe400078ec0ff */
[----:B------:R-:W-:Y:S02]  /*1440*/  ISETP.GE.U32.AND P0, PT, R20, 0x300, PT ;  /* 0x000003001400780c */ /* 0x000fe40003f06070 */
[----:B------:R-:W-:-:S13]  /*1450*/  ISETP.NE.AND P1, PT, R3, 0x300, PT ;  /* 0x000003000300780c */ /* 0x000fda0003f25270 */
[----:B------:R-:W-:Y:S05]  /*1460*/  @!P1 BRA `(.L_x_140) ;  /* 0x0000000000589947 */ /* 0x000fea0003800000 */
[----:B------:R-:W-:Y:S01]  /*1470*/  IMAD.U32 R4, RZ, RZ, UR4 ;  /* 0x00000004ff047e24 */ /* 0x000fe2000f8e00ff */
[----:B------:R-:W-:Y:S01]  /*1480*/  IADD3 R7, P1, PT, R2, UR4, RZ ;  /* 0x0000000402077c10 */ /* 0x000fe2000ff3e0ff */
[----:B------:R-:W-:Y:S01]  /*1490*/  IMAD.MOV.U32 R14, RZ, RZ, R2 ;  /* 0x000000ffff0e7224 */ /* 0x000fe200078e0002 */
[----:B------:R-:W-:Y:S02]  /*14a0*/  LOP3.LUT R3, R24, 0xffff, RZ, 0xc0, !PT ;  /* 0x0000ffff18037812 */ /* 0x000fe400078ec0ff */
[----:B------:R-:W-:Y:S02]  /*14b0*/  LEA R6, P2, R7, UR6, 0x2 ;  /* 0x0000000607067c11 */ /* 0x000fe4000f8410ff */
[----:B------:R-:W-:Y:S02]  /*14c0*/  LEA.HI R3, R3, 0x1, RZ, 0x18 ;  /* 0x0000000103037811 */ /* 0x000fe400078fc0ff */
[----:B------:R-:W-:Y:S02]  /*14d0*/  LEA.HI.X.SX32 R4, R4, RZ, 0x1, P1 ;  /* 0x000000ff04047211 */ /* 0x000fe400008f0eff */
[----:B------:R-:W-:-:S02]  /*14e0*/  IADD3 R6, P1, PT, R6, 0x4000, RZ ;  /* 0x0000400006067810 */ /* 0x000fc40007f3e0ff */
[----:B------:R-:W-:Y:S02]  /*14f0*/  LOP3.LUT R3, R3, 0x3, RZ, 0xc0, !PT ;  /* 0x0000000303037812 */ /* 0x000fe400078ec0ff */
[----:B------:R-:W-:-:S03]  /*1500*/  LEA.HI.X R7, R7, UR7, R4, 0x2, P2 ;  /* 0x0000000707077c11 */ /* 0x000fc600090f1404 */
[----:B------:R-:W-:Y:S02]  /*1510*/  IMAD.MOV R3, RZ, RZ, -R3 ;  /* 0x000000ffff037224 */ /* 0x000fe400078e0a03 */
[----:B------:R-:W-:-:S07]  /*1520*/  IMAD.X R7, RZ, RZ, R7, P1 ;  /* 0x000000ffff077224 */ /* 0x000fce00008e0607 */
.L_x_141:
[----:B------:R-:W-:Y:S02]  /*1530*/  IMAD.MOV.U32 R4, RZ, RZ, R6 ;  /* 0x000000ffff047224 */ /* 0x000fe400078e0006 */
[----:B------:R-:W-:-:S05]  /*1540*/  IMAD.MOV.U32 R5, RZ, RZ, R7 ;  /* 0x000000ffff057224 */ /* 0x000fca00078e0007 */
[----:B------:R-:W2:Y:S01]  /*1550*/  LDG.E.CONSTANT R4, desc[UR10][R4.64] ;  /* 0x0000000a04047981 */ /* 0x000ea2000c1e9900 */
[----:B------:R-:W-:Y:S01]  /*1560*/  VIADD R3, R3, 0x1 ;  /* 0x0000000103037836 */ /* 0x000fe20000000000 */
[----:B------:R-:W-:Y:S01]  /*1570*/  IADD3 R6, P2, PT, R6, 0x400, RZ ;  /* 0x0000040006067810 */ /* 0x000fe20007f5e0ff */
[----:B------:R-:W-:-:S03]  /*1580*/  VIADD R14, R14, 0x100 ;  /* 0x000001000e0e7836 */ /* 0x000fc60000000000 */
[----:B------:R-:W-:Y:S01]  /*1590*/  ISETP.NE.AND P1, PT, R3, RZ, PT ;  /* 0x000000ff0300720c */ /* 0x000fe20003f25270 */
[----:B------:R-:W-:Y:S02]  /*15a0*/  IMAD.X R7, RZ, RZ, R7, P2 ;  /* 0x000000ffff077224 */ /* 0x000fe400010e0607 */
[----:B--2---:R-:W-:-:S10]  /*15b0*/  IMAD.IADD R21, R4, 0x1, R21 ;  /* 0x0000000104157824 */ /* 0x004fd400078e0215 */
[----:B------:R-:W-:Y:S05]  /*15c0*/  @P1 BRA `(.L_x_141) ;  /* 0xfffffffc00d81947 */ /* 0x000fea000383ffff */
.L_x_140:
[----:B------:R-:W-:Y:S05]  /*15d0*/  BSYNC.RECONVERGENT B2 ;  /* 0x0000000000027941 */ /* 0x000fea0003800200 */
.L_x_139:
[----:B------:R-:W-:Y:S05]  /*15e0*/  @!P0 BRA `(.L_x_138) ;  /* 0x0000000400d08947 */ /* 0x000fea0003800000 */
[----:B------:R-:W-:Y:S01]  /*15f0*/  IMAD.IADD R3, R15, 0x1, -R14 ;  /* 0x000000010f037824 */ /* 0x000fe200078e0a0e */
[----:B------:R-:W-:Y:S01]  /*1600*/  BSSY.RECONVERGENT B2, `(.L_x_142) ;  /* 0x0000043000027945 */ /* 0x000fe20003800200 */
[----:B------:R-:W-:Y:S01]  /*1610*/  IMAD.U32 R16, RZ, RZ, UR6 ;  /* 0x00000006ff107e24 */ /* 0x000fe2000f8e00ff */
[----:B------:R-:W-:Y:S01]  /*1620*/  PLOP3.LUT P0, PT, PT, PT, PT, 0x80, 0x8 ;  /* 0x000000000008781c */ /* 0x000fe20003f0f070 */
[----:B------:R-:W-:Y:S01]  /*1630*/  IMAD.U32 R19, RZ, RZ, UR4 ;  /* 0x00000004ff137e24 */ /* 0x000fe2000f8e00ff */
[----:B------:R-:W-:Y:S01]  /*1640*/  ISETP.GT.AND P1, PT, R3, 0xc00, PT ;  /* 0x00000c000300780c */ /* 0x000fe20003f24270 */
[----:B------:R-:W-:Y:S01]  /*1650*/  VIADD R17, R14, UR8 ;  /* 0x000000080e117c36 */ /* 0x000fe20008000000 */
[----:B------:R-:W-:Y:S02]  /*1660*/  IADD3 R16, P2, PT, R16, 0x4000, RZ ;  /* 0x0000400010107810 */ /* 0x000fe40007f5e0ff */
[----:B------:R-:W-:-:S03]  /*1670*/  SHF.R.S32.HI R19, RZ, 0x1f, R19 ;  /* 0x0000001fff137819 */ /* 0x000fc60000011413 */
[----:B------:R-:W-:-:S06]  /*1680*/  IMAD.X R18, RZ, RZ, UR7, P2 ;  /* 0x00000007ff127e24 */ /* 0x000fcc00090e06ff */
[----:B------:R-:W-:Y:S05]  /*1690*/  @!P1 BRA `(.L_x_143) ;  /* 0x0000000000e49947 */ /* 0x000fea0003800000 */
[----:B------:R-:W-:Y:S01]  /*16a0*/  PLOP3.LUT P0, PT, PT, PT, PT, 0x8, 0x80 ;  /* 0x000000000080781c */ /* 0x000fe20003f0e170 */
[----:B------:R-:W-:-:S12]  /*16b0*/  VIADD R3, R15, 0xfffff400 ;  /* 0xfffff4000f037836 */ /* 0x000fd80000000000 */
.L_x_144:
[----:B------:R-:W0:Y:S01]  /*16c0*/  LDC.64 R4, c[0x0][0x380] ;  /* 0x0000e000ff047b82 */ /* 0x000e220000000a00 */
[----:B------:R-:W-:-:S04]  /*16d0*/  IADD3 R9, P1, PT, R14, UR4, RZ ;  /* 0x000000040e097c10 */ /* 0x000fc8000ff3e0ff */
[----:B------:R-:W-:Y:S02]  /*16e0*/  LEA.HI.X.SX32 R8, R14, R19, 0x1, P1 ;  /* 0x000000130e087211 */ /* 0x000fe400008f0eff */
[----:B------:R-:W-:-:S04]  /*16f0*/  LEA R28, P1, R9, R16, 0x2 ;  /* 0x00000010091c7211 */ /* 0x000fc800078210ff */
[----:B------:R-:W-:-:S05]  /*1700*/  LEA.HI.X R29, R9, R18, R8, 0x2, P1 ;  /* 0x00000012091d7211 */ /* 0x000fca00008f1408 */
[----:B------:R-:W2:Y:S01]  /*1710*/  LDG.E.CONSTANT R28, desc[UR10][R28.64] ;  /* 0x0000000a1c1c7981 */ /* 0x000ea2000c1e9900 */
[----:B0-----:R-:W-:-:S05]  /*1720*/  IMAD.WIDE R6, R17, 0x4, R4 ;  /* 0x0000000411067825 */ /* 0x001fca00078e0204 */
[----:B------:R-:W2:Y:S01]  /*1730*/  LDG.E.CONSTANT R26, desc[UR10][R6.64] ;  /* 0x0000000a061a7981 */ /* 0x000ea2000c1e9900 */
[C---:B------:R-:W-:Y:S02]  /*1740*/  VIADD R8, R14.reuse, 0x400 ;  /* 0x000004000e087836 */ /* 0x040fe40000000000 */
[----:B------:R-:W-:Y:S01]  /*1750*/  VIADD R10, R14, 0x800 ;  /* 0x000008000e0a7836 */ /* 0x000fe20000000000 */
[----:B------:R-:W3:Y:S02]  /*1760*/  LDG.E.CONSTANT R22, desc[UR10][R6.64+0x400] ;  /* 0x0004000a06167981 */ /* 0x000ee4000c1e9900 */
[----:B------:R-:W-:Y:S02]  /*1770*/  IADD3 R11, P1, PT, R8, UR4, RZ ;  /* 0x00000004080b7c10 */ /* 0x000fe4000ff3e0ff */
[----:B------:R-:W-:Y:S01]  /*1780*/  IADD3 R9, P2, PT, R10, UR4, RZ ;  /* 0x000000040a097c10 */ /* 0x000fe2000ff5e0ff */
[----:B------:R-:W3:Y:S01]  /*1790*/  LDG.E.CONSTANT R25, desc[UR10][R6.64+0x800] ;  /* 0x0008000a06197981 */ /* 0x000ee2000c1e9900 */
[----:B------:R-:W-:-:S02]  /*17a0*/  LEA.HI.X.SX32 R13, R8, R19, 0x1, P1 ;  /* 0x00000013080d7211 */ /* 0x000fc400008f0eff */
[-C--:B------:R-:W-:Y:S02]  /*17b0*/  LEA R12, P1, R11, R16.reuse, 0x2 ;  /* 0x000000100b0c7211 */ /* 0x080fe400078210ff */
[----:B------:R-:W-:Y:S02]  /*17c0*/  LEA.HI.X.SX32 R8, R10, R19, 0x1, P2 ;  /* 0x000000130a087211 */ /* 0x000fe400010f0eff */
[----:B------:R-:W-:Y:S02]  /*17d0*/  LEA R10, P2, R9, R16, 0x2 ;  /* 0x00000010090a7211 */ /* 0x000fe400078410ff */
[-C--:B------:R-:W-:Y:S02]  /*17e0*/  LEA.HI.X R13, R11, R18.reuse, R13, 0x2, P1 ;  /* 0x000000120b0d7211 */ /* 0x080fe400008f140d */
[----:B------:R-:W-:Y:S01]  /*17f0*/  LEA.HI.X R11, R9, R18, R8, 0x2, P2 ;  /* 0x00000012090b7211 */ /* 0x000fe200010f1408 */
[----:B------:R-:W-:Y:S02]  /*1800*/  VIADD R9, R17, 0x400 ;  /* 0x0000040011097836 */ /* 0x000fe40000000000 */
[----:B------:R0:W4:Y:S02]  /*1810*/  LDG.E.CONSTANT R20, desc[UR10][R12.64] ;  /* 0x0000000a0c147981 */ /* 0x000124000c1e9900 */
[----:B------:R-:W-:-:S02]  /*1820*/  IMAD.WIDE R8, R9, 0x4, R4 ;  /* 0x0000000409087825 */ /* 0x000fc400078e0204 */
[----:B------:R1:W5:Y:S04]  /*1830*/  LDG.E.CONSTANT R23, desc[UR10][R10.64] ;  /* 0x0000000a0a177981 */ /* 0x000368000c1e9900 */
[----:B------:R-:W4:Y:S01]  /*1840*/  LDG.E.CONSTANT R27, desc[UR10][R8.64] ;  /* 0x0000000a081b7981 */ /* 0x000f22000c1e9900 */
[----:B0-----:R-:W-:-:S03]  /*1850*/  VIADD R12, R14, 0xc00 ;  /* 0x00000c000e0c7836 */ /* 0x001fc60000000000 */
[----:B------:R-:W5:Y:S01]  /*1860*/  LDG.E.CONSTANT R24, desc[UR10][R8.64+0x400] ;  /* 0x0004000a08187981 */ /* 0x000f62000c1e9900 */
[----:B-1----:R-:W-:Y:S01]  /*1870*/  VIADD R11, R17, 0x800 ;  /* 0x00000800110b7836 */ /* 0x002fe20000000000 */
[----:B------:R-:W-:Y:S02]  /*1880*/  IADD3 R13, P1, PT, R12, UR4, RZ ;  /* 0x000000040c0d7c10 */ /* 0x000fe4000ff3e0ff */
[----:B------:R-:W5:Y:S01]  /*1890*/  LDG.E.CONSTANT R29, desc[UR10][R8.64+0x800] ;  /* 0x0008000a081d7981 */ /* 0x000f62000c1e9900 */
[----:B------:R-:W-:-:S04]  /*18a0*/  IMAD.WIDE R10, R11, 0x4, R4 ;  /* 0x000000040b0a7825 */ /* 0x000fc800078e0204 */
[----:B------:R-:W-:Y:S01]  /*18b0*/  VIADD R7, R17, 0xc00 ;  /* 0x00000c0011077836 */ /* 0x000fe20000000000 */
[----:B------:R-:W5:Y:S03]  /*18c0*/  LDG.E.CONSTANT R6, desc[UR10][R10.64] ;  /* 0x0000000a0a067981 */ /* 0x000f66000c1e9900 */
[----:B------:R-:W-:Y:S01]  /*18d0*/  IMAD.WIDE R4, R7, 0x4, R4 ;  /* 0x0000000407047825 */ /* 0x000fe200078e0204 */
[----:B------:R-:W5:Y:S04]  /*18e0*/  LDG.E.CONSTANT R8, desc[UR10][R10.64+0x800] ;  /* 0x0008000a0a087981 */ /* 0x000f68000c1e9900 */
[----:B------:R-:W5:Y:S04]  /*18f0*/  LDG.E.CONSTANT R7, desc[UR10][R10.64+0x400] ;  /* 0x0004000a0a077981 */ /* 0x000f68000c1e9900 */
[----:B------:R-:W5:Y:S01]  /*1900*/  LDG.E.CONSTANT R9, desc[UR10][R4.64+0x400] ;  /* 0x0004000a04097981 */ /* 0x000f62000c1e9900 */
[----:B--2---:R-:W-:-:S02]  /*1910*/  IADD3 R21, PT, PT, R26, R28, R21 ;  /* 0x0000001c1a157210 */ /* 0x004fc40007ffe015 */
[----:B------:R-:W-:Y:S01]  /*1920*/  LEA.HI.X.SX32 R26, R12, R19, 0x1, P1 ;  /* 0x000000130c1a7211 */ /* 0x000fe200008f0eff */
[----:B------:R-:W2:Y:S01]  /*1930*/  LDG.E.CONSTANT R28, desc[UR10][R4.64+0x800] ;  /* 0x0008000a041c7981 */ /* 0x000ea2000c1e9900 */
[----:B------:R-:W-:-:S04]  /*1940*/  LEA R12, P1, R13, R16, 0x2 ;  /* 0x000000100d0c7211 */ /* 0x000fc800078210ff */
[----:B------:R-:W-:Y:S02]  /*1950*/  LEA.HI.X R13, R13, R18, R26, 0x2, P1 ;  /* 0x000000120d0d7211 */ /* 0x000fe400008f141a */
[----:B------:R-:W2:Y:S04]  /*1960*/  LDG.E.CONSTANT R26, desc[UR10][R4.64] ;  /* 0x0000000a041a7981 */ /* 0x000ea8000c1e9900 */
[----:B------:R-:W2:Y:S01]  /*1970*/  LDG.E.CONSTANT R13, desc[UR10][R12.64] ;  /* 0x0000000a0c0d7981 */ /* 0x000ea2000c1e9900 */
[----:B---3--:R-:W-:Y:S01]  /*1980*/  IADD3 R21, PT, PT, R25, R22, R21 ;  /* 0x0000001619157210 */ /* 0x008fe20007ffe015 */
[----:B------:R-:W-:-:S05]  /*1990*/  VIADD R14, R14, 0x1000 ;  /* 0x000010000e0e7836 */ /* 0x000fca0000000000 */
[----:B------:R-:W-:Y:S02]  /*19a0*/  ISETP.GE.AND P1, PT, R14, R3, PT ;  /* 0x000000030e00720c */ /* 0x000fe40003f26270 */
[----:B----4-:R-:W-:-:S04]  /*19b0*/  IADD3 R20, PT, PT, R27, R20, R21 ;  /* 0x000000141b147210 */ /* 0x010fc80007ffe015 */
[----:B-----5:R-:W-:-:S04]  /*19c0*/  IADD3 R20, PT, PT, R29, R24, R20 ;  /* 0x000000181d147210 */ /* 0x020fc80007ffe014 */
[----:B------:R-:W-:-:S04]  /*19d0*/  IADD3 R6, PT, PT, R6, R23, R20 ;  /* 0x0000001706067210 */ /* 0x000fc80007ffe014 */
[----:B------:R-:W-:Y:S01]  /*19e0*/  IADD3 R6, PT, PT, R8, R7, R6 ;  /* 0x0000000708067210 */ /* 0x000fe20007ffe006 */
[----:B------:R-:W-:-:S03]  /*19f0*/  VIADD R17, R17, 0x1000 ;  /* 0x0000100011117836 */ /* 0x000fc60000000000 */
[----:B--2---:R-:W-:-:S04]  /*1a00*/  IADD3 R6, PT, PT, R26, R13, R6 ;  /* 0x0000000d1a067210 */ /* 0x004fc80007ffe006 */
[----:B------:R-:W-:Y:S01]  /*1a10*/  IADD3 R21, PT, PT, R28, R9, R6 ;  /* 0x000000091c157210 */ /* 0x000fe20007ffe006 */
[----:B------:R-:W-:Y:S06]  /*1a20*/  @!P1 BRA `(.L_x_144) ;  /* 0xfffffffc00249947 */ /* 0x000fec000383ffff */
.L_x_143:
[----:B------:R-:W-:Y:S05]  /*1a30*/  BSYNC.RECONVERGENT B2 ;  /* 0x0000000000027941 */ /* 0x000fea0003800200 */
.L_x_142:
[----:B------:R-:W-:Y:S01]  /*1a40*/  IMAD.IADD R3, R15, 0x1, -R14 ;  /* 0x000000010f037824 */ /* 0x000fe200078e0a0e */
[----:B------:R-:W-:Y:S04]  /*1a50*/  BSSY.RECONVERGENT B2, `(.L_x_145) ;  /* 0x000001f000027945 */ /* 0x000fe80003800200 */
[----:B------:R-:W-:-:S13]  /*1a60*/  ISETP.GT.AND P1, PT, R3, 0x400, PT ;  /* 0x000004000300780c */ /* 0x000fda0003f24270 */
[----:B------:R-:W-:Y:S05]  /*1a70*/  @!P1 BRA `(.L_x_146) ;  /* 0x0000000000709947 */ /* 0x000fea0003800000 */
[----:B------:R-:W0:Y:S01]  /*1a80*/  LDC.64 R8, c[0x0][0x380] ;  /* 0x0000e000ff087b82 */ /* 0x000e220000000a00 */
[C---:B------:R-:W-:Y:S01]  /*1a90*/  IADD3 R3, P0, PT, R14.reuse, UR4, RZ ;  /* 0x000000040e037c10 */ /* 0x040fe2000ff1e0ff */
[C---:B------:R-:W-:Y:S02]  /*1aa0*/  VIADD R4, R14.reuse, 0x400 ;  /* 0x000004000e047836 */ /* 0x040fe40000000000 */
[----:B------:R-:W-:Y:S01]  /*1ab0*/  VIADD R13, R17, 0x400 ;  /* 0x00000400110d7836 */ /* 0x000fe20000000000 */
[----:B------:R-:W-:Y:S02]  /*1ac0*/  LEA.HI.X.SX32 R6, R14, R19, 0x1, P0 ;  /* 0x000000130e067211 */ /* 0x000fe400000f0eff */
[C---:B------:R-:W-:Y:S02]  /*1ad0*/  LEA R10, P0, R3.reuse, R16, 0x2 ;  /* 0x00000010030a7211 */ /* 0x040fe400078010ff */
[----:B------:R-:W-:Y:S02]  /*1ae0*/  IADD3 R5, P1, PT, R4, UR4, RZ ;  /* 0x0000000404057c10 */ /* 0x000fe4000ff3e0ff */
[----:B------:R-:W-:-:S02]  /*1af0*/  LEA.HI.X R11, R3, R18, R6, 0x2, P0 ;  /* 0x00000012030b7211 */ /* 0x000fc400000f1406 */
[----:B------:R-:W-:Y:S02]  /*1b00*/  LEA.HI.X.SX32 R12, R4, R19, 0x1, P1 ;  /* 0x00000013040c7211 */ /* 0x000fe400008f0eff */
[----:B------:R-:W-:Y:S01]  /*1b10*/  LEA R4, P0, R5, R16, 0x2 ;  /* 0x0000001005047211 */ /* 0x000fe200078010ff */
[----:B------:R-:W2:Y:S01]  /*1b20*/  LDG.E.CONSTANT R10, desc[UR10][R10.64] ;  /* 0x0000000a0a0a7981 */ /* 0x000ea2000c1e9900 */
[----:B0-----:R-:W-:Y:S02]  /*1b30*/  IMAD.WIDE R6, R17, 0x4, R8 ;  /* 0x0000000411067825 */ /* 0x001fe400078e0208 */
[----:B------:R-:W-:-:S03]  /*1b40*/  LEA.HI.X R5, R5, R18, R12, 0x2, P0 ;  /* 0x0000001205057211 */ /* 0x000fc600000f140c */
[----:B------:R-:W2:Y:S01]  /*1b50*/  LDG.E.CONSTANT R3, desc[UR10][R6.64] ;  /* 0x0000000a06037981 */ /* 0x000ea2000c1e9900 */
[----:B------:R-:W-:-:S03]  /*1b60*/  IMAD.WIDE R8, R13, 0x4, R8 ;  /* 0x000000040d087825 */ /* 0x000fc600078e0208 */
[----:B------:R-:W3:Y:S04]  /*1b70*/  LDG.E.CONSTANT R12, desc[UR10][R6.64+0x400] ;  /* 0x0004000a060c7981 */ /* 0x000ee8000c1e9900 */
[----:B------:R-:W3:Y:S04]  /*1b80*/  LDG.E.CONSTANT R13, desc[UR10][R6.64+0x800] ;  /* 0x0008000a060d7981 */ /* 0x000ee8000c1e9900 */
[----:B------:R-:W4:Y:S04]  /*1b90*/  LDG.E.CONSTANT R4, desc[UR10][R4.64] ;  /* 0x0000000a04047981 */ /* 0x000f28000c1e9900 */
[----:B------:R-:W4:Y:S04]  /*1ba0*/  LDG.E.CONSTANT R20, desc[UR10][R8.64] ;  /* 0x0000000a08147981 */ /* 0x000f28000c1e9900 */
[----:B------:R-:W5:Y:S04]  /*1bb0*/  LDG.E.CONSTANT R22, desc[UR10][R8.64+0x400] ;  /* 0x0004000a08167981 */ /* 0x000f68000c1e9900 */
[----:B------:R-:W5:Y:S01]  /*1bc0*/  LDG.E.CONSTANT R23, desc[UR10][R8.64+0x800] ;  /* 0x0008000a08177981 */ /* 0x000f62000c1e9900 */
[----:B------:R-:W-:Y:S01]  /*1bd0*/  PLOP3.LUT P0, PT, PT, PT, PT, 0x8, 0x80 ;  /* 0x000000000080781c */ /* 0x000fe20003f0e170 */
[----:B------:R-:W-:-:S02]  /*1be0*/  VIADD R14, R14, 0x800 ;  /* 0x000008000e0e7836 */ /* 0x000fc40000000000 */
[----:B------:R-:W-:Y:S01]  /*1bf0*/  VIADD R17, R17, 0x800 ;  /* 0x0000080011117836 */ /* 0x000fe20000000000 */
[----:B--2---:R-:W-:-:S04]  /*1c00*/  IADD3 R3, PT, PT, R3, R10, R21 ;  /* 0x0000000a03037210 */ /* 0x004fc80007ffe015 */
[----:B---3--:R-:W-:-:S04]  /*1c10*/  IADD3 R3, PT, PT, R13, R12, R3 ;  /* 0x0000000c0d037210 */ /* 0x008fc80007ffe003 */
[----:B----4-:R-:W-:-:S04]  /*1c20*/  IADD3 R3, PT, PT, R20, R4, R3 ;  /* 0x0000000414037210 */ /* 0x010fc80007ffe003 */
[----:B-----5:R-:W-:-:S07]  /*1c30*/  IADD3 R21, PT, PT, R23, R22, R3 ;  /* 0x0000001617157210 */ /* 0x020fce0007ffe003 */
.L_x_146:
[----:B------:R-:W-:Y:S05]  /*1c40*/  BSYNC.RECONVERGENT B2 ;  /* 0x0000000000027941 */ /* 0x000fea0003800200 */
.L_x_145:
[----:B------:R-:W-:-:S13]  /*1c50*/  ISETP.LT.OR P0, PT, R14, R15, P0 ;  /* 0x0000000f0e00720c */ /* 0x000fda0000701670 */
[----:B------:R-:W-:Y:S05]  /*1c60*/  @!P0 BRA `(.L_x_138) ;  /* 0x0000000000308947 */ /* 0x000fea0003800000 */
[----:B------:R-:W0:Y:S01]  /*1c70*/  LDC.64 R4, c[0x0][0x380] ;  /* 0x0000e000ff047b82 */ /* 0x000e220000000a00 */
[----:B------:R-:W-:-:S04]  /*1c80*/  IADD3 R3, P0, PT, R14, UR4, RZ ;  /* 0x000000040e037c10 */ /* 0x000fc8000ff1e0ff */
[----:B------:R-:W-:Y:S02]  /*1c90*/  LEA.HI.X.SX32 R19, R14, R19, 0x1, P0 ;  /* 0x000000130e137211 */ /* 0x000fe400000f0eff */
[----:B------:R-:W-:Y:S01]  /*1ca0*/  LEA R16, P0, R3, R16, 0x2 ;  /* 0x0000001003107211 */ /* 0x000fe200078010ff */
[----:B0-----:R-:W-:-:S03]  /*1cb0*/  IMAD.WIDE R4, R17, 0x4, R4 ;  /* 0x0000000411047825 */ /* 0x001fc600078e0204 */
[----:B------:R-:W-:Y:S02]  /*1cc0*/  LEA.HI.X R17, R3, R18, R19, 0x2, P0 ;  /* 0x0000001203117211 */ /* 0x000fe400000f1413 */
[----:B------:R-:W2:Y:S04]  /*1cd0*/  LDG.E.CONSTANT R3, desc[UR10][R4.64] ;  /* 0x0000000a04037981 */ /* 0x000ea8000c1e9900 */
[----:B------:R-:W2:Y:S04]  /*1ce0*/  LDG.E.CONSTANT R16, desc[UR10][R16.64] ;  /* 0x0000000a10107981 */ /* 0x000ea8000c1e9900 */
[----:B------:R-:W3:Y:S04]  /*1cf0*/  LDG.E.CONSTANT R6, desc[UR10][R4.64+0x400] ;  /* 0x0004000a04067981 */ /* 0x000ee8000c1e9900 */
[----:B------:R-:W3:Y:S01]  /*1d00*/  LDG.E.CONSTANT R7, desc[UR10][R4.64+0x800] ;  /* 0x0008000a04077981 */ /* 0x000ee2000c1e9900 */
[----:B--2---:R-:W-:-:S04]  /*1d10*/  IADD3 R3, PT, PT, R3, R16, R21 ;  /* 0x0000001003037210 */ /* 0x004fc80007ffe015 */
[----:B---3--:R-:W-:-:S07]  /*1d20*/  IADD3 R21, PT, PT, R7, R6, R3 ;  /* 0x0000000607157210 */ /* 0x008fce0007ffe003 */
.L_x_138:
[----:B------:R-:W-:Y:S05]  /*1d30*/  BSYNC.RECONVERGENT B1 ;  /* 0x0000000000017941 */ /* 0x000fea0003800200 */
.L_x_136:
[----:B------:R-:W0:Y:S01]  /*1d40*/  S2R R9, SR_LANEID ;  /* 0x0000000000097919 */ /* 0x000e220000000000 */
[----:B------:R-:W1:Y:S01]  /*1d50*/  SHFL.DOWN PT, R3, R21, 0x1, 0x1f ;  /* 0x08201f0015037f89 */ /* 0x000e6200000e0000 */
[C---:B0-----:R-:W-:Y:S02]  /*1d60*/  ISETP.GT.AND P0, PT, R9.reuse, 0x1e, PT ;  /* 0x0000001e0900780c */ /* 0x041fe40003f04270 */
[----:B------:R-:W-:Y:S02]  /*1d70*/  ISETP.NE.AND P1, PT, R9, RZ, PT ;  /* 0x000000ff0900720c */ /* 0x000fe40003f25270 */
[----:B-1----:R-:W-:Y:S02]  /*1d80*/  SEL R4, R3, RZ, !P0 ;  /* 0x000000ff03047207 */ /* 0x002fe40004000000 */
[----:B------:R-:W-:-:S03]  /*1d90*/  ISETP.GT.AND P0, PT, R9, 0x1d, PT ;  /* 0x0000001d0900780c */ /* 0x000fc60003f04270 */
[----:B------:R-:W-:-:S05]  /*1da0*/  IMAD.IADD R4, R4, 0x1, R21 ;  /* 0x0000000104047824 */ /* 0x000fca00078e0215 */
[----:B------:R-:W0:Y:S01]  /*1db0*/  SHFL.DOWN PT, R3, R4, 0x2, 0x1f ;  /* 0x08401f0004037f89 */ /* 0x000e2200000e0000 */
[----:B------:R-:W-:Y:S01]  /*1dc0*/  @!P1 MOV R7, 0x400 ;  /* 0x0000040000079802 */ /* 0x000fe20000000f00 */
[----:B------:R-:W1:Y:S01]  /*1dd0*/  @!P1 S2R R8, SR_CgaCtaId ;  /* 0x0000000000089919 */ /* 0x000e620000008800 */
[----:B0-----:R-:W-:Y:S02]  /*1de0*/  SEL R3, R3, RZ, !P0 ;  /* 0x000000ff03037207 */ /* 0x001fe40004000000 */
[----:B------:R-:W-:-:S03]  /*1df0*/  ISETP.GT.AND P0, PT, R9, 0x1b, PT ;  /* 0x0000001b0900780c */ /* 0x000fc60003f04270 */
[----:B------:R-:W-:-:S05]  /*1e00*/  IMAD.IADD R3, R4, 0x1, R3 ;  /* 0x0000000104037824 */ /* 0x000fca00078e0203 */
[----:B------:R-:W0:Y:S01]  /*1e10*/  SHFL.DOWN PT, R5, R3, 0x4, 0x1f ;  /* 0x08801f0003057f89 */ /* 0x000e2200000e0000 */
[----:B-1----:R-:W-:Y:S02]  /*1e20*/  @!P1 LEA R8, R8, R7, 0x18 ;  /* 0x0000000708089211 */ /* 0x002fe400078ec0ff */
[----:B0-----:R-:W-:Y:S02]  /*1e30*/  SEL R6, R5, RZ, !P0 ;  /* 0x000000ff05067207 */ /* 0x001fe40004000000 */
        /* <DEDUP_REMOVED lines=16> */
[----:B------:R-:W0:Y:S01]  /*1f40*/  S2UR UR5, SR_CgaCtaId ;  /* 0x00000000000579c3 */ /* 0x000e220000008800 */
[----:B------:R-:W-:Y:S02]  /*1f50*/  UMOV UR4, 0x400 ;  /* 0x0000040000047882 */ /* 0x000fe40000000000 */
[----:B0-----:R-:W-:-:S09]  /*1f60*/  ULEA UR4, UR5, UR4, 0x18 ;  /* 0x0000000405047291 */ /* 0x001fd2000f8ec0ff */
[----:B------:R-:W-:Y:S04]  /*1f70*/  LDS R2, [UR4+0xc] ;  /* 0x00000c04ff027984 */ /* 0x000fe80008000800 */
[----:B------:R-:W0:Y:S04]  /*1f80*/  LDS.128 R4, [UR4+0x10] ;  /* 0x00001004ff047984 */ /* 0x000e280008000c00 */
[----:B---3--:R-:W1:Y:S01]  /*1f90*/  LDS.64 R8, [UR4+0x20] ;  /* 0x00002004ff087984 */ /* 0x008e620008000a00 */
[----:B0-----:R-:W-:-:S04]  /*1fa0*/  IADD3 R2, PT, PT, R4, R2, R3 ;  /* 0x0000000204027210 */ /* 0x001fc80007ffe003 */
[----:B------:R-:W-:-:S04]  /*1fb0*/  IADD3 R2, PT, PT, R6, R2, R5 ;  /* 0x0000000206027210 */ /* 0x000fc80007ffe005 */
[----:B-1----:R-:W-:-:S05]  /*1fc0*/  IADD3 R2, PT, PT, R8, R2, R7 ;  /* 0x0000000208027210 */ /* 0x002fca0007ffe007 */
[----:B------:R-:W-:Y:S01]  /*1fd0*/  IMAD.IADD R3, R2, 0x1, R9 ;  /* 0x0000000102037824 */ /* 0x000fe200078e0209 */
[----:B------:R-:W-:Y:S06]  /*1fe0*/  BRA `(.L_x_134) ;  /* 0x0000001c00f47947 */ /* 0x000fec0003800000 */
.L_x_119:
        /* <DEDUP_REMOVED lines=13> */
.L_x_149:
[----:B------:R-:W-:Y:S05]  /*20c0*/  BSYNC.RECONVERGENT B1 ;  /* 0x0000000000017941 */ /* 0x000fea0003800200 */
.L_x_148:
        /* <DEDUP_REMOVED lines=18> */
.L_x_154:
        /* <DEDUP_REMOVED lines=9> */
.L_x_153:
[----:B------:R-:W-:Y:S05]  /*2280*/  BSYNC.RECONVERGENT B2 ;  /* 0x0000000000027941 */ /* 0x000fea0003800200 */
.L_x_152:
        /* <DEDUP_REMOVED lines=8> */
.L_x_157:
        /* <DEDUP_REMOVED lines=34> */
.L_x_156:
[----:B------:R-:W-:Y:S05]  /*2530*/  BSYNC.RECONVERGENT B2 ;  /* 0x0000000000027941 */ /* 0x000fea0003800200 */
.L_x_155:
        /* <DEDUP_REMOVED lines=21> */
.L_x_159:
[----:B------:R-:W-:Y:S05]  /*2690*/  BSYNC.RECONVERGENT B2 ;  /* 0x0000000000027941 */ /* 0x000fea0003800200 */
.L_x_158:
        /* <DEDUP_REMOVED lines=9> */
.L_x_151:
[----:B------:R-:W-:Y:S05]  /*2730*/  BSYNC.RECONVERGENT B1 ;  /* 0x0000000000017941 */ /* 0x000fea0003800200 */
.L_x_150:
        /* <DEDUP_REMOVED lines=37> */
[----:B--2---:R-:W-:Y:S04]  /*2990*/  LDS R2, [UR4+0xc] ;  /* 0x00000c04ff027984 */ /* 0x004fe80008000800 */
[----:B------:R-:W0:Y:S04]  /*29a0*/  LDS.128 R4, [UR4+0x10] ;  /* 0x00001004ff047984 */ /* 0x000e280008000c00 */
[----:B------:R-:W1:Y:S01]  /*29b0*/  LDS.64 R8, [UR4+0x20] ;  /* 0x00002004ff087984 */ /* 0x000e620008000a00 */
[----:B0-----:R-:W-:-:S04]  /*29c0*/  IADD3 R2, PT, PT, R4, R2, R3 ;  /* 0x0000000204027210 */ /* 0x001fc80007ffe003 */
[----:B------:R-:W-:-:S04]  /*29d0*/  IADD3 R2, PT, PT, R6, R2, R5 ;  /* 0x0000000206027210 */ /* 0x000fc80007ffe005 */
[----:B-1----:R-:W-:-:S05]  /*29e0*/  IADD3 R2, PT, PT, R8, R2, R7 ;  /* 0x0000000208027210 */ /* 0x002fca0007ffe007 */
[----:B------:R-:W-:Y:S01]  /*29f0*/  IMAD.IADD R3, R2, 0x1, R9 ;  /* 0x0000000102037824 */ /* 0x000fe200078e0209 */
[----:B------:R-:W-:Y:S06]  /*2a00*/  BRA `(.L_x_134) ;  /* 0x00000014006c7947 */ /* 0x000fec0003800000 */
.L_x_160:
        /* <DEDUP_REMOVED lines=15> */
[----:B------:R-:W-:Y:S01]  /*2b00*/  @!P1 MOV R7, 0x400 ;  /* 0x0000040000079802 */ /* 0x000fe20000000f00 */
[----:B------:R-:W0:Y:S01]  /*2b10*/  @!P1 S2R R12, SR_CgaCtaId ;  /* 0x00000000000c9919 */ /* 0x000e220000008800 */
[----:B------:R-:W1:Y:S02]  /*2b20*/  SHFL.DOWN PT, R3, R2, 0x2, R5 ;  /* 0x0840000002037989 */ /* 0x000e6400000e0005 */
[----:B-1----:R-:W-:Y:S02]  /*2b30*/  SEL R3, R3, RZ, !P0 ;  /* 0x000000ff03037207 */ /* 0x002fe40004000000 */
[----:B------:R-:W-:Y:S02]  /*2b40*/  ISETP.GT.AND P0, PT, R6, R5, PT ;  /* 0x000000050600720c */ /* 0x000fe40003f04270 */
[----:B0-----:R-:W-:Y:S01]  /*2b50*/  @!P1 LEA R7, R12, R7, 0x18 ;  /* 0x000000070c079211 */ /* 0x001fe200078ec0ff */
[----:B------:R-:W-:Y:S02]  /*2b60*/  IMAD.IADD R4, R2, 0x1, R3 ;  /* 0x0000000102047824 */ /* 0x000fe400078e0203 */
[----:B------:R-:W-:-:S02]  /*2b70*/  VIADD R2, R8, 0x8 ;  /* 0x0000000808027836 */ /* 0x000fc40000000000 */
[----:B------:R-:W-:Y:S01]  /*2b80*/  VIADD R8, R8, 0x10 ;  /* 0x0000001008087836 */ /* 0x000fe20000000000 */
[----:B------:R-:W0:Y:S02]  /*2b90*/  SHFL.DOWN PT, R3, R4, 0x4, R5 ;  /* 0x0880000004037989 */ /* 0x000e2400000e0005 */
[----:B0-----:R-:W-:Y:S02]  /*2ba0*/  SEL R3, R3, RZ, !P0 ;  /* 0x000000ff03037207 */ /* 0x001fe40004000000 */
[----:B------:R-:W-:-:S03]  /*2bb0*/  ISETP.GT.AND P0, PT, R2, R5, PT ;  /* 0x000000050200720c */ /* 0x000fc60003f04270 */
[----:B------:R-:W-:Y:S01]  /*2bc0*/  IMAD.IADD R6, R4, 0x1, R3 ;  /* 0x0000000104067824 */ /* 0x000fe200078e0203 */
[----:B------:R-:W-:-:S04]  /*2bd0*/  @!P1 SHF.R.U32.HI R4, RZ, 0x3, R11 ;  /* 0x00000003ff049819 */ /* 0x000fc8000001160b */
[----:B------:R-:W0:Y:S01]  /*2be0*/  SHFL.DOWN PT, R3, R6, 0x8, R5 ;  /* 0x0900000006037989 */ /* 0x000e2200000e0005 */
[----:B------:R-:W-:-:S05]  /*2bf0*/  @!P1 LOP3.LUT R4, R4, 0x7c, RZ, 0xc0, !PT ;  /* 0x0000007c04049812 */ /* 0x000fca00078ec0ff */
[----:B------:R-:W-:Y:S01]  /*2c00*/  @!P1 IMAD.IADD R4, R4, 0x1, R7 ;  /* 0x0000000104049824 */ /* 0x000fe200078e0207 */
[----:B0-----:R-:W-:Y:S02]  /*2c10*/  SEL R3, R3, RZ, !P0 ;  /* 0x000000ff03037207 */ /* 0x001fe40004000000 */
        /* <DEDUP_REMOVED lines=15> */
[----:B-1----:R-:W0:Y:S04]  /*2d10*/  LDS.128 R4, [UR4+0x10] ;  /* 0x00001004ff047984 */ /* 0x002e280008000c00 */
[----:B------:R-:W1:Y:S04]  /*2d20*/  LDS R2, [UR4+0xc] ;  /* 0x00000c04ff027984 */ /* 0x000e680008000800 */
[----:B------:R-:W2:Y:S01]  /*2d30*/  LDS.64 R8, [UR4+0x20] ;  /* 0x00002004ff087984 */ /* 0x000ea20008000a00 */
        /* <DEDUP_REMOVED lines=16> */
.L_x_147:
[----:B------:R-:W0:Y:S02]  /*2e40*/  S2R R7, SR_TID.X ;  /* 0x0000000000077919 */ /* 0x000e240000002100 */
[----:B0-----:R-:W-:-:S05]  /*2e50*/  IMAD.WIDE.U32 R4, R7, 0x4, R4 ;  /* 0x0000000407047825 */ /* 0x001fca00078e0004 */
[----:B------:R-:W2:Y:S04]  /*2e60*/  LDG.E.CONSTANT R2, desc[UR10][R4.64] ;  /* 0x0000000a04027981 */ /* 0x000ea8000c1e9900 */
[----:B------:R-:W2:Y:S04]  /*2e70*/  LDG.E.CONSTANT R9, desc[UR10][R4.64+0x400] ;  /* 0x0004000a04097981 */ /* 0x000ea8000c1e9900 */
[----:B------:R-:W2:Y:S04]  /*2e80*/  LDG.E.CONSTANT R6, desc[UR10][R4.64+0x800] ;  /* 0x0008000a04067981 */ /* 0x000ea8000c1e9900 */
[----:B------:R-:W3:Y:S04]  /*2e90*/  LDG.E.CONSTANT R8, desc[UR10][R4.64+0xc00] ;  /* 0x000c000a04087981 */ /* 0x000ee8000c1e9900 */
[----:B------:R-:W3:Y:S04]  /*2ea0*/  LDG.E.CONSTANT R11, desc[UR10][R4.64+0x1000] ;  /* 0x0010000a040b7981 */ /* 0x000ee8000c1e9900 */
[----:B------:R-:W4:Y:S04]  /*2eb0*/  LDG.E.CONSTANT R10, desc[UR10][R4.64+0x1400] ;  /* 0x0014000a040a7981 */ /* 0x000f28000c1e9900 */
        /* <DEDUP_REMOVED lines=9> */
[----:B------:R-:W5:Y:S01]  /*2f50*/  LDG.E.CONSTANT R20, desc[UR10][R4.64+0x3c00] ;  /* 0x003c000a04147981 */ /* 0x000f62000c1e9900 */
[----:B------:R-:W-:-:S02]  /*2f60*/  UIADD3 UR5, UPT, UPT, UR4, 0x1000, URZ ;  /* 0x0000100004057890 */ /* 0x000fc4000fffe0ff */
[----:B------:R-:W-:Y:S01]  /*2f70*/  VIADD R7, R7, UR4 ;  /* 0x0000000407077c36 */ /* 0x000fe20008000000 */
[----:B------:R-:W-:Y:S01]  /*2f80*/  UIADD3 UR8, UPT, UPT, UR4, 0x1100, URZ ;  /* 0x0000110004087890 */ /* 0x000fe2000fffe0ff */
[----:B--2---:R-:W-:Y:S01]  /*2f90*/  IADD3 R2, PT, PT, R6, R9, R2 ;  /* 0x0000000906027210 */ /* 0x004fe20007ffe002 */
[----:B------:R-:W-:-:S05]  /*2fa0*/  VIADD R6, R3, 0xfffff000 ;  /* 0xfffff00003067836 */ /* 0x000fca0000000000 */
[----:B------:R-:W-:Y:S02]  /*2fb0*/  ISETP.LT.AND P0, PT, R6, UR5, PT ;  /* 0x0000000506007c0c */ /* 0x000fe4000bf01270 */
[----:B---3--:R-:W-:Y:S01]  /*2fc0*/  IADD3 R2, PT, PT, R11, R8, R2 ;  /* 0x000000080b027210 */ /* 0x008fe20007ffe002 */
[----:B------:R-:W-:-:S03]  /*2fd0*/  IMAD.MOV.U32 R8, RZ, RZ, RZ ;  /* 0x000000ffff087224 */ /* 0x000fc600078e00ff */
[----:B----4-:R-:W-:-:S04]  /*2fe0*/  IADD3 R2, PT, PT, R13, R10, R2 ;  /* 0x0000000a0d027210 */ /* 0x010fc80007ffe002 */
[----:B-----5:R-:W-:-:S04]  /*2ff0*/  IADD3 R2, PT, PT, R15, R12, R2 ;  /* 0x0000000c0f027210 */ /* 0x020fc80007ffe002 */
[----:B------:R-:W-:-:S04]  /*3000*/  IADD3 R2, PT, PT, R17, R14, R2 ;  /* 0x0000000e11027210 */ /* 0x000fc80007ffe002 */
[----:B------:R-:W-:-:S04]  /*3010*/  IADD3 R2, PT, PT, R19, R16, R2 ;  /* 0x0000001013027210 */ /* 0x000fc80007ffe002 */
[----:B------:R-:W-:Y:S01]  /*3020*/  IADD3 R21, PT, PT, R21, R18, R2 ;  /* 0x0000001215157210 */ /* 0x000fe20007ffe002 */
[----:B------:R-:W-:-:S04]  /*3030*/  VIADD R2, R3, 0xffffefff ;  /* 0xffffefff03027836 */ /* 0x000fc80000000000 */
[----:B------:R-:W-:Y:S02]  /*3040*/  IMAD.IADD R10, R20, 0x1, R21 ;  /* 0x00000001140a7824 */ /* 0x000fe400078e0215 */
[----:B------:R-:W-:Y:S01]  /*3050*/  IMAD.IADD R6, R2, 0x1, -R7 ;  /* 0x0000000102067824 */ /* 0x000fe200078e0a07 */
[----:B------:R-:W-:Y:S06]  /*3060*/  @P0 BRA `(.L_x_161) ;  /* 0x0000000000c00947 */ /* 0x000fec0003800000 */
[----:B------:R-:W0:Y:S01]  /*3070*/  LDCU.64 UR6, c[0x0][0x380] ;  /* 0x00007000ff0677ac */ /* 0x000e220008000a00 */
[----:B------:R-:W-:Y:S01]  /*3080*/  NOP ;  /* 0x0000000000007918 */ /* 0x000fe20000000000 */
.L_x_163:
[----:B------:R-:W1:Y:S01]  /*3090*/  S2R R5, SR_TID.X ;  /* 0x0000000000057919 */ /* 0x000e620000002100 */
[----:B------:R-:W-:Y:S02]  /*30a0*/  IMAD.U32 R16, RZ, RZ, UR4 ;  /* 0x00000004ff107e24 */ /* 0x000fe4000f8e00ff */
[----:B------:R-:W-:Y:S01]  /*30b0*/  IMAD.U32 R14, RZ, RZ, UR5 ;  /* 0x00000005ff0e7e24 */ /* 0x000fe2000f8e00ff */
[C---:B-1----:R-:W-:Y:S02]  /*30c0*/  IADD3 R9, P0, PT, R5.reuse, UR4, RZ ;  /* 0x0000000405097c10 */ /* 0x042fe4000ff1e0ff */
[----:B------:R-:W-:Y:S02]  /*30d0*/  IADD3 R5, P1, PT, R5, UR5, RZ ;  /* 0x0000000505057c10 */ /* 0x000fe4000ff3e0ff */
[----:B------:R-:W-:Y:S02]  /*30e0*/  LEA.HI.X.SX32 R16, R16, RZ, 0x1, P0 ;  /* 0x000000ff10107211 */ /* 0x000fe400000f0eff */
[----:B------:R-:W-:-:S02]  /*30f0*/  LEA.HI.X.SX32 R14, R14, RZ, 0x1, P1 ;  /* 0x000000ff0e0e7211 */ /* 0x000fc400008f0eff */
[----:B0-----:R-:W-:Y:S02]  /*3100*/  LEA R12, P0, R9, UR6, 0x2 ;  /* 0x00000006090c7c11 */ /* 0x001fe4000f8010ff */
[----:B------:R-:W-:Y:S02]  /*3110*/  LEA R4, P1, R5, UR6, 0x2 ;  /* 0x0000000605047c11 */ /* 0x000fe4000f8210ff */
[----:B------:R-:W-:Y:S02]  /*3120*/  LEA.HI.X R13, R9, UR7, R16, 0x2, P0 ;  /* 0x00000007090d7c11 */ /* 0x000fe400080f1410 */
[----:B------:R-:W-:-:S03]  /*3130*/  LEA.HI.X R5, R5, UR7, R14, 0x2, P1 ;  /* 0x0000000705057c11 */ /* 0x000fc600088f140e */
        /* <DEDUP_REMOVED lines=16> */
[----:B--2---:R-:W-:Y:S01]  /*3240*/  IADD3 R15, PT, PT, R17, R15, R10 ;  /* 0x0000000f110f7210 */ /* 0x004fe20007ffe00a */
[----:B------:R-:W-:-:S05]  /*3250*/  VIADD R10, R3, -UR5 ;  /* 0x80000005030a7c36 */ /* 0x000fca0008000000 */
[----:B------:R-:W-:Y:S02]  /*3260*/  ISETP.GE.AND P0, PT, R10, 0x1000, PT ;  /* 0x000010000a00780c */ /* 0x000fe40003f06270 */
[----:B---3--:R-:W-:-:S04]  /*3270*/  IADD3 R15, PT, PT, R19, R18, R15 ;  /* 0x00000012130f7210 */ /* 0x008fc80007ffe00f */
[----:B----4-:R-:W-:-:S04]  /*3280*/  IADD3 R15, PT, PT, R21, R20, R15 ;  /* 0x00000014150f7210 */ /* 0x010fc80007ffe00f */
[----:B-----5:R-:W-:-:S04]  /*3290*/  IADD3 R15, PT, PT, R23, R22, R15 ;  /* 0x00000016170f7210 */ /* 0x020fc80007ffe00f */
[----:B------:R-:W-:-:S04]  /*32a0*/  IADD3 R15, PT, PT, R25, R24, R15 ;  /* 0x00000018190f7210 */ /* 0x000fc80007ffe00f */
[----:B------:R-:W-:-:S04]  /*32b0*/  IADD3 R13, PT, PT, R13, R14, R15 ;  /* 0x0000000e0d0d7210 */ /* 0x000fc80007ffe00f */
[----:B------:R-:W-:-:S04]  /*32c0*/  IADD3 R11, PT, PT, R11, R12, R13 ;  /* 0x0000000c0b0b7210 */ /* 0x000fc80007ffe00d */
        /* <DEDUP_REMOVED lines=10> */
.L_x_161:
[----:B------:R-:W-:-:S13]  /*3370*/  ISETP.GT.AND P0, PT, R3, UR5, PT ;  /* 0x0000000503007c0c */ /* 0x000fda000bf04270 */
[----:B------:R-:W-:Y:S05]  /*3380*/  @!P0 BRA `(.L_x_162) ;  /* 0x0000000800608947 */ /* 0x000fea0003800000 */
[----:B------:R-:W0:Y:S01]  /*3390*/  S2R R11, SR_TID.X ;  /* 0x00000000000b7919 */ /* 0x000e220000002100 */
[----:B------:R-:W-:Y:S01]  /*33a0*/  VIADD R14, R3, -UR5 ;  /* 0x80000005030e7c36 */ /* 0x000fe20008000000 */
[----:B------:R-:W-:Y:S04]  /*33b0*/  BSSY.RECONVERGENT B1, `(.L_x_162) ;  /* 0x0000095000017945 */ /* 0x000fe80003800200 */
[----:B0-----:R-:W-:-:S13]  /*33c0*/  ISETP.GE.AND P0, PT, R11, R14, PT ;  /* 0x0000000e0b00720c */ /* 0x001fda0003f06270 */
[----:B------:R-:W-:Y:S05]  /*33d0*/  @P0 BRA `(.L_x_164) ;  /* 0x0000000800480947 */ /* 0x000fea0003800000 */
[----:B------:R-:W-:Y:S01]  /*33e0*/  IMAD R7, R8, 0x1000, R7 ;  /* 0x0000100008077824 */ /* 0x000fe200078e0207 */
[----:B------:R-:W-:Y:S03]  /*33f0*/  BSSY.RECONVERGENT B2, `(.L_x_165) ;  /* 0x000001b000027945 */ /* 0x000fe60003800200 */
[----:B------:R-:W-:-:S05]  /*3400*/  IMAD.IADD R7, R2, 0x1, -R7 ;  /* 0x0000000102077824 */ /* 0x000fca00078e0a07 */
[C---:B------:R-:W-:Y:S02]  /*3410*/  LOP3.LUT R2, R7.reuse, 0x300, RZ, 0xc0, !PT ;  /* 0x0000030007027812 */ /* 0x040fe400078ec0ff */
[----:B------:R-:W-:Y:S02]  /*3420*/  ISETP.GE.U32.AND P0, PT, R7, 0x300, PT ;  /* 0x000003000700780c */ /* 0x000fe40003f06070 */
[----:B------:R-:W-:-:S13]  /*3430*/  ISETP.NE.AND P1, PT, R2, 0x300, PT ;  /* 0x000003000200780c */ /* 0x000fda0003f25270 */
[----:B------:R-:W-:Y:S05]  /*3440*/  @!P1 BRA `(.L_x_166) ;  /* 0x0000000000549947 */ /* 0x000fea0003800000 */
[----:B------:R-:W-:Y:S01]  /*3450*/  LOP3.LUT R2, R6, 0xffff, RZ, 0xc0, !PT ;  /* 0x0000ffff06027812 */ /* 0x000fe200078ec0ff */
[----:B------:R-:W-:Y:S01]  /*3460*/  IMAD.U32 R6, RZ, RZ, UR4 ;  /* 0x00000004ff067e24 */ /* 0x000fe2000f8e00ff */
[----:B------:R-:W-:Y:S02]  /*3470*/  IADD3 R3, P1, PT, R11, UR4, RZ ;  /* 0x000000040b037c10 */ /* 0x000fe4000ff3e0ff */
[----:B------:R-:W-:Y:S02]  /*3480*/  LEA.HI R2, R2, 0x1, RZ, 0x18 ;  /* 0x0000000102027811 */ /* 0x000fe400078fc0ff */
[----:B------:R-:W-:Y:S02]  /*3490*/  LEA R5, P2, R3, UR6, 0x2 ;  /* 0x0000000603057c11 */ /* 0x000fe4000f8410ff */
[----:B------:R-:W-:Y:S02]  /*34a0*/  LEA.HI.X.SX32 R6, R6, RZ, 0x1, P1 ;  /* 0x000000ff06067211 */ /* 0x000fe400008f0eff */
[----:B------:R-:W-:-:S02]  /*34b0*/  IADD3 R5, P1, PT, R5, 0x4000, RZ ;  /* 0x0000400005057810 */ /* 0x000fc40007f3e0ff */
[----:B------:R-:W-:Y:S02]  /*34c0*/  LOP3.LUT R2, R2, 0x3, RZ, 0xc0, !PT ;  /* 0x0000000302027812 */ /* 0x000fe400078ec0ff */
[----:B------:R-:W-:-:S03]  /*34d0*/  LEA.HI.X R6, R3, UR7, R6, 0x2, P2 ;  /* 0x0000000703067c11 */ /* 0x000fc600090f1406 */
[----:B------:R-:W-:Y:S02]  /*34e0*/  IMAD.MOV R4, RZ, RZ, -R2 ;  /* 0x000000ffff047224 */ /* 0x000fe400078e0a02 */
[----:B------:R-:W-:-:S07]  /*34f0*/  IMAD.X R6, RZ, RZ, R6, P1 ;  /* 0x000000ffff067224 */ /* 0x000fce00008e0606 */
.L_x_167:
        /* <DEDUP_REMOVED lines=10> */
.L_x_166:
[----:B------:R-:W-:Y:S05]  /*35a0*/  BSYNC.RECONVERGENT B2 ;  /* 0x0000000000027941 */ /* 0x000fea0003800200 */
.L_x_165:
        /* <DEDUP_REMOVED lines=14> */
.L_x_170:
[----:B------:R-:W0:Y:S01]  /*3690*/  LDC.64 R2, c[0x0][0x380] ;  /* 0x0000e000ff027b82 */ /* 0x000e220000000a00 */
[C---:B------:R-:W-:Y:S01]  /*36a0*/  IADD3 R4, P1, PT, R11.reuse, UR4, RZ ;  /* 0x000000040b047c10 */ /* 0x040fe2000ff3e0ff */
[C---:B------:R-:W-:Y:S02]  /*36b0*/  VIADD R5, R11.reuse, 0x400 ;  /* 0x000004000b057836 */ /* 0x040fe40000000000 */
[C---:B------:R-:W-:Y:S01]  /*36c0*/  VIADD R7, R11.reuse, 0x800 ;  /* 0x000008000b077836 */ /* 0x040fe20000000000 */
[----:B------:R-:W-:Y:S02]  /*36d0*/  LEA.HI.X.SX32 R9, R11, R16, 0x1, P1 ;  /* 0x000000100b097211 */ /* 0x000fe400008f0eff */
[----:B------:R-:W-:Y:S02]  /*36e0*/  LEA R24, P2, R4, R13, 0x2 ;  /* 0x0000000d04187211 */ /* 0x000fe400078410ff */
[----:B------:R-:W-:Y:S02]  /*36f0*/  IADD3 R8, P3, PT, R5, UR4, RZ ;  /* 0x0000000405087c10 */ /* 0x000fe4000ff7e0ff */
[----:B------:R-:W-:-:S02]  /*3700*/  IADD3 R6, P1, PT, R7, UR4, RZ ;  /* 0x0000000407067c10 */ /* 0x000fc4000ff3e0ff */
[----:B------:R-:W-:Y:S02]  /*3710*/  LEA.HI.X R25, R4, R17, R9, 0x2, P2 ;  /* 0x0000001104197211 */ /* 0x000fe400010f1409 */
[-C--:B------:R-:W-:Y:S02]  /*3720*/  LEA.HI.X.SX32 R5, R5, R16.reuse, 0x1, P3 ;  /* 0x0000001005057211 */ /* 0x080fe400018f0eff */
[-C--:B------:R-:W-:Y:S02]  /*3730*/  LEA R28, P2, R8, R13.reuse, 0x2 ;  /* 0x0000000d081c7211 */ /* 0x080fe400078410ff */
[----:B------:R-:W-:Y:S01]  /*3740*/  LEA.HI.X.SX32 R7, R7, R16, 0x1, P1 ;  /* 0x0000001007077211 */ /* 0x000fe200008f0eff */
[----:B------:R-:W-:Y:S01]  /*3750*/  VIADD R9, R15, 0x400 ;  /* 0x000004000f097836 */ /* 0x000fe20000000000 */
[----:B------:R-:W-:Y:S01]  /*3760*/  LEA R4, P1, R6, R13, 0x2 ;  /* 0x0000000d06047211 */ /* 0x000fe200078210ff */
[----:B------:R-:W2:Y:S01]  /*3770*/  LDG.E.CONSTANT R19, desc[UR10][R24.64] ;  /* 0x0000000a18137981 */ /* 0x000ea2000c1e9900 */
[----:B------:R-:W-:-:S02]  /*3780*/  LEA.HI.X R29, R8, R17, R5, 0x2, P2 ;  /* 0x00000011081d7211 */ /* 0x000fc400010f1405 */
[----:B------:R-:W-:Y:S01]  /*3790*/  LEA.HI.X R5, R6, R17, R7, 0x2, P1 ;  /* 0x0000001106057211 */ /* 0x000fe200008f1407 */
[C---:B0-----:R-:W-:Y:S02]  /*37a0*/  IMAD.WIDE R6, R15.reuse, 0x4, R2 ;  /* 0x000000040f067825 */ /* 0x041fe400078e0202 */
[----:B------:R-:W3:Y:S04]  /*37b0*/  LDG.E.CONSTANT R21, desc[UR10][R28.64] ;  /* 0x0000000a1c157981 */ /* 0x000ee8000c1e9900 */
[----:B------:R-:W2:Y:S04]  /*37c0*/  LDG.E.CONSTANT R18, desc[UR10][R6.64] ;  /* 0x0000000a06127981 */ /* 0x000ea8000c1e9900 */
[----:B------:R0:W4:Y:S01]  /*37d0*/  LDG.E.CONSTANT R20, desc[UR10][R4.64] ;  /* 0x0000000a04147981 */ /* 0x000122000c1e9900 */
[----:B------:R-:W-:-:S03]  /*37e0*/  VIADD R27, R15, 0x800 ;  /* 0x000008000f1b7836 */ /* 0x000fc60000000000 */
[----:B------:R-:W5:Y:S04]  /*37f0*/  LDG.E.CONSTANT R22, desc[UR10][R6.64+0x400] ;  /* 0x0004000a06167981 */ /* 0x000f68000c1e9900 */
[----:B------:R1:W5:Y:S01]  /*3800*/  LDG.E.CONSTANT R23, desc[UR10][R6.64+0x800] ;  /* 0x0008000a06177981 */ /* 0x000362000c1e9900 */
[----:B0-----:R-:W-:-:S05]  /*3810*/  IMAD.WIDE R4, R9, 0x4, R2 ;  /* 0x0000000409047825 */ /* 0x001fca00078e0202 */
[----:B------:R-:W3:Y:S01]  /*3820*/  LDG.E.CONSTANT R26, desc[UR10][R4.64] ;  /* 0x0000000a041a7981 */ /* 0x000ee2000c1e9900 */
[----:B-1----:R-:W-:-:S03]  /*3830*/  VIADD R7, R11, 0xc00 ;  /* 0x00000c000b077836 */ /* 0x002fc60000000000 */
[----:B------:R-:W4:Y:S01]  /*3840*/  LDG.E.CONSTANT R24, desc[UR10][R4.64+0x400] ;  /* 0x0004000a04187981 */ /* 0x000f22000c1e9900 */
[----:B------:R-:W-:-:S03]  /*3850*/  IMAD.WIDE R8, R27, 0x4, R2 ;  /* 0x000000041b087825 */ /* 0x000fc600078e0202 */
[----:B------:R0:W4:Y:S04]  /*3860*/  LDG.E.CONSTANT R29, desc[UR10][R4.64+0x800] ;  /* 0x0008000a041d7981 */ /* 0x000128000c1e9900 */
[----:B------:R-:W4:Y:S04]  /*3870*/  LDG.E.CONSTANT R27, desc[UR10][R8.64] ;  /* 0x0000000a081b7981 */ /* 0x000f28000c1e9900 */
[----:B------:R-:W4:Y:S01]  /*3880*/  LDG.E.CONSTANT R25, desc[UR10][R8.64+0x400] ;  /* 0x0004000a08197981 */ /* 0x000f22000c1e9900 */
[----:B0-----:R-:W-:Y:S01]  /*3890*/  IADD3 R4, P1, PT, R7, UR4, RZ ;  /* 0x0000000407047c10 */ /* 0x001fe2000ff3e0ff */
[----:B------:R-:W-:-:S02]  /*38a0*/  VIADD R5, R15, 0xc00 ;  /* 0x00000c000f057836 */ /* 0x000fc40000000000 */
[----:B------:R-:W4:Y:S01]  /*38b0*/  LDG.E.CONSTANT R28, desc[UR10][R8.64+0x800] ;  /* 0x0008000a081c7981 */ /* 0x000f22000c1e9900 */
[----:B------:R-:W-:Y:S02]  /*38c0*/  LEA.HI.X.SX32 R7, R7, R16, 0x1, P1 ;  /* 0x0000001007077211 */ /* 0x000fe400008f0eff */
[----:B------:R-:W-:Y:S01]  /*38d0*/  LEA R6, P1, R4, R13, 0x2 ;  /* 0x0000000d04067211 */ /* 0x000fe200078210ff */
[----:B------:R-:W-:-:S03]  /*38e0*/  IMAD.WIDE R2, R5, 0x4, R2 ;  /* 0x0000000405027825 */ /* 0x000fc600078e0202 */
[----:B------:R-:W-:Y:S02]  /*38f0*/  LEA.HI.X R7, R4, R17, R7, 0x2, P1 ;  /* 0x0000001104077211 */ /* 0x000fe400008f1407 */
[----:B------:R-:W4:Y:S04]  /*3900*/  LDG.E.CONSTANT R5, desc[UR10][R2.64] ;  /* 0x0000000a02057981 */ /* 0x000f28000c1e9900 */
[----:B------:R-:W4:Y:S04]  /*3910*/  LDG.E.CONSTANT R6, desc[UR10][R6.64] ;  /* 0x0000000a06067981 */ /* 0x000f28000c1e9900 */
[----:B------:R-:W4:Y:S04]  /*3920*/  LDG.E.CONSTANT R4, desc[UR10][R2.64+0x400] ;  /* 0x0004000a02047981 */ /* 0x000f28000c1e9900 */
[----:B------:R-:W4:Y:S01]  /*3930*/  LDG.E.CONSTANT R7, desc[UR10][R2.64+0x800] ;  /* 0x0008000a02077981 */ /* 0x000f22000c1e9900 */
[----:B------:R-:W-:-:S05]  /*3940*/  VIADD R11, R11, 0x1000 ;  /* 0x000010000b0b7836 */ /* 0x000fca0000000000 */
[----:B------:R-:W-:Y:S01]  /*3950*/  ISETP.GE.AND P1, PT, R11, R12, PT ;  /* 0x0000000c0b00720c */ /* 0x000fe20003f26270 */
[----:B------:R-:W-:Y:S01]  /*3960*/  VIADD R15, R15, 0x1000 ;  /* 0x000010000f0f7836 */ /* 0x000fe20000000000 */
[----:B--2---:R-:W-:-:S04]  /*3970*/  IADD3 R18, PT, PT, R18, R19, R10 ;  /* 0x0000001312127210 */ /* 0x004fc80007ffe00a */
[----:B-----5:R-:W-:-:S04]  /*3980*/  IADD3 R18, PT, PT, R23, R22, R18 ;  /* 0x0000001617127210 */ /* 0x020fc80007ffe012 */
[----:B---3--:R-:W-:-:S04]  /*3990*/  IADD3 R18, PT, PT, R26, R21, R18 ;  /* 0x000000151a127210 */ /* 0x008fc80007ffe012 */
[----:B----4-:R-:W-:-:S04]  /*39a0*/  IADD3 R18, PT, PT, R29, R24, R18 ;  /* 0x000000181d127210 */ /* 0x010fc80007ffe012 */
[----:B------:R-:W-:-:S04]  /*39b0*/  IADD3 R18, PT, PT, R27, R20, R18 ;  /* 0x000000141b127210 */ /* 0x000fc80007ffe012 */
[----:B------:R-:W-:-:S04]  /*39c0*/  IADD3 R18, PT, PT, R28, R25, R18 ;  /* 0x000000191c127210 */ /* 0x000fc80007ffe012 */
[----:B------:R-:W-:-:S04]  /*39d0*/  IADD3 R5, PT, PT, R5, R6, R18 ;  /* 0x0000000605057210 */ /* 0x000fc80007ffe012 */
[----:B------:R-:W-:Y:S01]  /*39e0*/  IADD3 R10, PT, PT, R7, R4, R5 ;  /* 0x00000004070a7210 */ /* 0x000fe20007ffe005 */
[----:B------:R-:W-:Y:S06]  /*39f0*/  @!P1 BRA `(.L_x_170) ;  /* 0xfffffffc00249947 */ /* 0x000fec000383ffff */
.L_x_169:
[----:B------:R-:W-:Y:S05]  /*3a00*/  BSYNC.RECONVERGENT B2 ;  /* 0x0000000000027941 */ /* 0x000fea0003800200 */
.L_x_168:
[----:B------:R-:W-:Y:S01]  /*3a10*/  IMAD.IADD R2, R14, 0x1, -R11 ;  /* 0x000000010e027824 */ /* 0x000fe200078e0a0b */
[----:B------:R-:W-:Y:S04]  /*3a20*/  BSSY.RECONVERGENT B2, `(.L_x_171) ;  /* 0x000001f000027945 */ /* 0x000fe80003800200 */
[----:B------:R-:W-:-:S13]  /*3a30*/  ISETP.GT.AND P1, PT, R2, 0x400, PT ;  /* 0x000004000200780c */ /* 0x000fda0003f24270 */
[----:B------:R-:W-:Y:S05]  /*3a40*/  @!P1 BRA `(.L_x_172) ;  /* 0x0000000000709947 */ /* 0x000fea0003800000 */
[----:B------:R-:W0:Y:S01]  /*3a50*/  LDC.64 R6, c[0x0][0x380] ;  /* 0x0000e000ff067b82 */ /* 0x000e220000000a00 */
[C---:B------:R-:W-:Y:S01]  /*3a60*/  IADD3 R2, P0, PT, R11.reuse, UR4, RZ ;  /* 0x000000040b027c10 */ /* 0x040fe2000ff1e0ff */
[----:B------:R-:W-:Y:S02]  /*3a70*/  VIADD R3, R11, 0x400 ;  /* 0x000004000b037836 */ /* 0x000fe40000000000 */
[----:B------:R-:W-:Y:S01]  /*3a80*/  VIADD R19, R15, 0x400 ;  /* 0x000004000f137836 */ /* 0x000fe20000000000 */
[----:B------:R-:W-:Y:S02]  /*3a90*/  LEA.HI.X.SX32 R4, R11, R16, 0x1, P0 ;  /* 0x000000100b047211 */ /* 0x000fe400000f0eff */
[C---:B------:R-:W-:Y:S02]  /*3aa0*/  LEA R8, P0, R2.reuse, R13, 0x2 ;  /* 0x0000000d02087211 */ /* 0x040fe400078010ff */
[----:B------:R-:W-:Y:S02]  /*3ab0*/  IADD3 R18, P1, PT, R3, UR4, RZ ;  /* 0x0000000403127c10 */ /* 0x000fe4000ff3e0ff */
[----:B------:R-:W-:-:S02]  /*3ac0*/  LEA.HI.X R9, R2, R17, R4, 0x2, P0 ;  /* 0x0000001102097211 */ /* 0x000fc400000f1404 */
[----:B------:R-:W-:Y:S02]  /*3ad0*/  LEA.HI.X.SX32 R3, R3, R16, 0x1, P1 ;  /* 0x0000001003037211 */ /* 0x000fe400008f0eff */
[C---:B------:R-:W-:Y:S02]  /*3ae0*/  LEA R2, P0, R18.reuse, R13, 0x2 ;  /* 0x0000000d12027211 */ /* 0x040fe400078010ff */
[----:B------:R-:W2:Y:S01]  /*3af0*/  LDG.E.CONSTANT R9, desc[UR10][R8.64] ;  /* 0x0000000a08097981 */ /* 0x000ea2000c1e9900 */
[----:B0-----:R-:W-:Y:S01]  /*3b00*/  IMAD.WIDE R4, R15, 0x4, R6 ;  /* 0x000000040f047825 */ /* 0x001fe200078e0206 */
[----:B------:R-:W-:-:S04]  /*3b10*/  LEA.HI.X R3, R18, R17, R3, 0x2, P0 ;  /* 0x0000001112037211 */ /* 0x000fc800000f1403 */
        /* <DEDUP_REMOVED lines=15> */
.L_x_172:
[----:B------:R-:W-:Y:S05]  /*3c10*/  BSYNC.RECONVERGENT B2 ;  /* 0x0000000000027941 */ /* 0x000fea0003800200 */
.L_x_171:
        /* <DEDUP_REMOVED lines=9> */
[----:B------:R-:W2:Y:S04]  /*3cb0*/  LDG.E.CONSTANT R6, desc[UR10][R2.64] ;  /* 0x0000000a02067981 */ /* 0x000ea8000c1e9900 */
[----:B------:R-:W3:Y:S04]  /*3cc0*/  LDG.E.CONSTANT R7, desc[UR10][R2.64+0x400] ;  /* 0x0004000a02077981 */ /* 0x000ee8000c1e9900 */
[----:B------:R-:W3:Y:S01]  /*3cd0*/  LDG.E.CONSTANT R8, desc[UR10][R2.64+0x800] ;  /* 0x0008000a02087981 */ /* 0x000ee2000c1e9900 */
[----:B--2---:R-:W-:-:S04]  /*3ce0*/  IADD3 R6, PT, PT, R6, R5, R10 ;  /* 0x0000000506067210 */ /* 0x004fc80007ffe00a */
[----:B---3--:R-:W-:-:S07]  /*3cf0*/  IADD3 R10, PT, PT, R8, R7, R6 ;  /* 0x00000007080a7210 */ /* 0x008fce0007ffe006 */
.L_x_164:
[----:B------:R-:W-:Y:S05]  /*3d00*/  BSYNC.RECONVERGENT B1 ;  /* 0x0000000000017941 */ /* 0x000fea0003800200 */
.L_x_162:
[----:B------:R-:W0:Y:S01]  /*3d10*/  S2R R9, SR_LANEID ;  /* 0x0000000000097919 */ /* 0x000e220000000000 */
[----:B------:R-:W1:Y:S01]  /*3d20*/  SHFL.DOWN PT, R2, R10, 0x1, 0x1f ;  /* 0x08201f000a027f89 */ /* 0x000e6200000e0000 */
[----:B------:R-:W2:Y:S01]  /*3d30*/  S2R R8, SR_TID.X ;  /* 0x0000000000087919 */ /* 0x000ea20000002100 */
[C---:B0-----:R-:W-:Y:S02]  /*3d40*/  ISETP.GT.AND P0, PT, R9.reuse, 0x1e, PT ;  /* 0x0000001e0900780c */ /* 0x041fe40003f04270 */
[C---:B------:R-:W-:Y:S02]  /*3d50*/  ISETP.NE.AND P1, PT, R9.reuse, RZ, PT ;  /* 0x000000ff0900720c */ /* 0x040fe40003f25270 */
        /* <DEDUP_REMOVED lines=8> */
[----:B------:R-:W-:Y:S01]  /*3de0*/  IMAD.IADD R2, R3, 0x1, R2 ;  /* 0x0000000103027824 */ /* 0x000fe200078e0202 */
[----:B--2---:R-:W-:-:S04]  /*3df0*/  @!P1 SHF.R.U32.HI R3, RZ, 0x3, R8 ;  /* 0x00000003ff039819 */ /* 0x004fc80000011608 */
[----:B------:R-:W0:Y:S01]  /*3e00*/  SHFL.DOWN PT, R4, R2, 0x4, 0x1f ;  /* 0x08801f0002047f89 */ /* 0x000e2200000e0000 */
[----:B-1----:R-:W-:Y:S02]  /*3e10*/  @!P1 LEA R6, R7, R6, 0x18 ;  /* 0x0000000607069211 */ /* 0x002fe400078ec0ff */
[----:B0-----:R-:W-:Y:S02]  /*3e20*/  SEL R5, R4, RZ, !P0 ;  /* 0x000000ff04057207 */ /* 0x001fe40004000000 */
[----:B------:R-:W-:-:S03]  /*3e30*/  ISETP.GT.AND P0, PT, R9, 0x17, PT ;  /* 0x000000170900780c */ /* 0x000fc60003f04270 */
[----:B------:R-:W-:-:S05]  /*3e40*/  IMAD.IADD R5, R2, 0x1, R5 ;  /* 0x0000000102057824 */ /* 0x000fca00078e0205 */
[----:B------:R-:W0:Y:S02]  /*3e50*/  SHFL.DOWN PT, R4, R5, 0x8, 0x1f ;  /* 0x09001f0005047f89 */ /* 0x000e2400000e0000 */
[----:B0-----:R-:W-:Y:S02]  /*3e60*/  SEL R4, R4, RZ, !P0 ;  /* 0x000000ff04047207 */ /* 0x001fe40004000000 */
[----:B------:R-:W-:-:S03]  /*3e70*/  ISETP.GT.AND P0, PT, R9, 0xf, PT ;  /* 0x0000000f0900780c */ /* 0x000fc60003f04270 */
[----:B------:R-:W-:Y:S01]  /*3e80*/  IMAD.IADD R4, R5, 0x1, R4 ;  /* 0x0000000105047824 */ /* 0x000fe200078e0204 */
[----:B------:R-:W-:-:S04]  /*3e90*/  @!P1 LOP3.LUT R5, R3, 0x7c, RZ, 0xc0, !PT ;  /* 0x0000007c03059812 */ /* 0x000fc800078ec0ff */
[----:B------:R-:W0:Y:S01]  /*3ea0*/  SHFL.DOWN PT, R2, R4, 0x10, 0x1f ;  /* 0x0a001f0004027f89 */ /* 0x000e2200000e0000 */
[----:B------:R-:W-:Y:S01]  /*3eb0*/  @!P1 IMAD.IADD R6, R5, 0x1, R6 ;  /* 0x0000000105069824 */ /* 0x000fe200078e0206 */
        /* <DEDUP_REMOVED lines=9> */
[----:B------:R-:W-:Y:S04]  /*3f50*/  LDS R2, [UR4+0xc] ;  /* 0x00000c04ff027984 */ /* 0x000fe80008000800 */
[----:B0-----:R-:W0:Y:S04]  /*3f60*/  LDS.128 R4, [UR4+0x10] ;  /* 0x00001004ff047984 */ /* 0x001e280008000c00 */
[----:B------:R-:W1:Y:S01]  /*3f70*/  LDS.64 R8, [UR4+0x20] ;  /* 0x00002004ff087984 */ /* 0x000e620008000a00 */
[----:B0-----:R-:W-:-:S04]  /*3f80*/  IADD3 R2, PT, PT, R4, R2, R3 ;  /* 0x0000000204027210 */ /* 0x001fc80007ffe003 */
[----:B------:R-:W-:-:S04]  /*3f90*/  IADD3 R2, PT, PT, R6, R2, R5 ;  /* 0x0000000206027210 */ /* 0x000fc80007ffe005 */
[----:B-1----:R-:W-:-:S05]  /*3fa0*/  IADD3 R2, PT, PT, R8, R2, R7 ;  /* 0x0000000208027210 */ /* 0x002fca0007ffe007 */
[----:B------:R-:W-:-:S07]  /*3fb0*/  IMAD.IADD R3, R2, 0x1, R9 ;  /* 0x0000000102037824 */ /* 0x000fce00078e0209 */
.L_x_134:
[----:B------:R-:W-:Y:S05]  /*3fc0*/  BSYNC.RECONVERGENT B0 ;  /* 0x0000000000007941 */ /* 0x000fea0003800200 */
.L_x_118:
[----:B------:R-:W-:Y:S05]  /*3fd0*/  @P0 EXIT ;  /* 0x000000000000094d */ /* 0x000fea0003800000 */
[----:B-1----:R-:W1:Y:S01]  /*3fe0*/  LDC.64 R4, c[0x0][0x388] ;  /* 0x0000e200ff047b82 */ /* 0x002e620000000a00 */
[----:B------:R-:W0:Y:S02]  /*3ff0*/  LDCU UR4, c[0x0][0x3a4] ;  /* 0x00007480ff0477ac */ /* 0x000e240008000800 */
[----:B0-234-:R-:W-:Y:S02]  /*4000*/  VIADD R3, R3, UR4 ;  /* 0x0000000403037c36 */ /* 0x01dfe40008000000 */
[----:B-1----:R-:W-:-:S05]  /*4010*/  IMAD.WIDE.U32 R4, R0, 0x4, R4 ;  /* 0x0000000400047825 */ /* 0x002fca00078e0004 */
[----:B------:R-:W-:Y:S01]  /*4020*/  STG.E desc[UR10][R4.64], R3 ;  /* 0x0000000304007986 */ /* 0x000fe2000c10190a */
[----:B------:R-:W-:Y:S05]  /*4030*/  EXIT ;  /* 0x000000000000794d */ /* 0x000fea0003800000 */
.L_x_173:
        /* <DEDUP_REMOVED lines=12> */
.L_x_180:


//--------------------- .text._ZN3cub18CUB_300001_SM_10006detail11EmptyKernelIvEEvv --------------------------
	.section	.text._ZN3cub18CUB_300001_SM_10006detail11EmptyKernelIvEEvv,"ax",@progbits
	.align	128
        .global         _ZN3cub18CUB_300001_SM_10006detail11EmptyKernelIvEEvv
        .type           _ZN3cub18CUB_300001_SM_10006detail11EmptyKernelIvEEvv,@function
        .size           _ZN3cub18CUB_300001_SM_10006detail11EmptyKernelIvEEvv,(.L_x_181 - _ZN3cub18CUB_300001_SM_10006detail11EmptyKernelIvEEvv)
        .other          _ZN3cub18CUB_300001_SM_10006detail11EmptyKernelIvEEvv,@"STO_CUDA_ENTRY STV_DEFAULT"
_ZN3cub18CUB_300001_SM_10006detail11EmptyKernelIvEEvv:
.text._ZN3cub18CUB_300001_SM_10006detail11EmptyKernelIvEEvv:
[----:B------:R-:W-:Y:S01]  /*0000*/  LDC R1, c[0x0][0x37c] ;  /* 0x0000df00ff017b82 */ /* 0x000fe20000000800 */
[----:B------:R-:W-:Y:S05]  /*0010*/  EXIT ;  /* 0x000000000000794d */ /* 0x000fea0003800000 */
.L_x_174:
        /* <DEDUP_REMOVED lines=14> */
.L_x_181:


//--------------------- .nv.shared.reserved.0     --------------------------
	.section	.nv.shared.reserved.0,"aw",@nobits
	.weak		__nv_reservedSMEM_offset_0_alias
	.size		__nv_reservedSMEM_offset_0_alias, 0, 64
	.other		__nv_reservedSMEM_offset_0_alias,@"STO_CUDA_RESERVED_SHARED STV_DEFAULT"
__nv_reservedSMEM_offset_0_alias:
	.zero		0
	.zero		64


//--------------------- .nv.global                --------------------------
	.section	.nv.global,"aw",@nobits
.nv.global:
	.type		_ZN34_INTERNAL_63b8705c_4_k_cu_312700484cuda3std3__436_GLOBAL__N__63b8705c_4_k_cu_312700486ignoreE,@object
	.size		_ZN34_INTERNAL_63b8705c_4_k_cu_312700484cuda3std3__436_GLOBAL__N__63b8705c_4_k_cu_312700486ignoreE,(_ZN34_INTERNAL_63b8705c_4_k_cu_312700484cuda3std6ranges3__45__cpo5cdataE - _ZN34_INTERNAL_63b8705c_4_k_cu_312700484cuda3std3__436_GLOBAL__N__63b8705c_4_k_cu_312700486ignoreE)
_ZN34_INTERNAL_63b8705c_4_k_cu_312700484cuda3std3__436_GLOBAL__N__63b8705c_4_k_cu_312700486ignoreE:
	.zero		1
	.type		_ZN34_INTERNAL_63b8705c_4_k_cu_312700484cuda3std6ranges3__45__cpo5cdataE,@object
	.size		_ZN34_INTERNAL_63b8705c_4_k_cu_312700484cuda3std6ranges3__45__cpo5cdataE,(_ZN34_INTERNAL_63b8705c_4_k_cu_312700484cuda3std3__45__cpo5beginE - _ZN34_INTERNAL_63b8705c_4_k_cu_312700484cuda3std6ranges3__45__cpo5cdataE)
_ZN34_INTERNAL_63b8705c_4_k_cu_312700484cuda3std6ranges3__45__cpo5cdataE:
	.zero		1
	.type		_ZN34_INTERNAL_63b8705c_4_k_cu_312700484cuda3std3__45__cpo5beginE,@object
	.size		_ZN34_INTERNAL_63b8705c_4_k_cu_312700484cuda3std3__45__cpo5beginE,(_ZN34_INTERNAL_63b8705c_4_k_cu_312700484cuda3std6ranges3__45__cpo3endE - _ZN34_INTERNAL_63b8705c_4_k_cu_312700484cuda3std3__45__cpo5beginE)
_ZN34_INTERNAL_63b8705c_4_k_cu_312700484cuda3std3__45__cpo5beginE:
	.zero		1
	.type		_ZN34_INTERNAL_63b8705c_4_k_cu_312700484cuda3std6ranges3__45__cpo3endE,@object
	.size		_ZN34_INTERNAL_63b8705c_4_k_cu_312700484cuda3std6ranges3__45__cpo3endE,(_ZN34_INTERNAL_63b8705c_4_k_cu_312700484cuda3std3__47nulloptE - _ZN34_INTERNAL_63b8705c_4_k_cu_312700484cuda3std6ranges3__45__cpo3endE)
_ZN34_INTERNAL_63b8705c_4_k_cu_312700484cuda3std6ranges3__45__cpo3endE:
	.zero		1
	.type		_ZN34_INTERNAL_63b8705c_4_k_cu_312700484cuda3std3__47nulloptE,@object
	.size		_ZN34_INTERNAL_63b8705c_4_k_cu_312700484cuda3std3__47nulloptE,(_ZN34_INTERNAL_63b8705c_4_k_cu_312700486thrust24THRUST_300001_SM_1000_NS6system6detail10sequential3seqE - _ZN34_INTERNAL_63b8705c_4_k_cu_312700484cuda3std3__47nulloptE)
_ZN34_INTERNAL_63b8705c_4_k_cu_312700484cuda3std3__47nulloptE:
	.zero		1
	.type		_ZN34_INTERNAL_63b8705c_4_k_cu_312700486thrust24THRUST_300001_SM_1000_NS6system6detail10sequential3seqE,@object
	.size		_ZN34_INTERNAL_63b8705c_4_k_cu_312700486thrust24THRUST_300001_SM_1000_NS6system6detail10sequential3seqE,(_ZN34_INTERNAL_63b8705c_4_k_cu_312700484cuda3std3__45__cpo6rbeginE - _ZN34_INTERNAL_63b8705c_4_k_cu_312700486thrust24THRUST_300001_SM_1000_NS6system6detail10sequential3seqE)
_ZN34_INTERNAL_63b8705c_4_k_cu_312700486thrust24THRUST_300001_SM_1000_NS6system6detail10sequential3seqE:
	.zero		1
	.type		_ZN34_INTERNAL_63b8705c_4_k_cu_312700484cuda3std3__45__cpo6rbeginE,@object
	.size		_ZN34_INTERNAL_63b8705c_4_k_cu_312700484cuda3std3__45__cpo6rbeginE,(_ZN34_INTERNAL_63b8705c_4_k_cu_312700484cuda3std6ranges3__45__cpo9iter_swapE - _ZN34_INTERNAL_63b8705c_4_k_cu_312700484cuda3std3__45__cpo6rbeginE)
_ZN34_INTERNAL_63b8705c_4_k_cu_312700484cuda3std3__45__cpo6rbeginE:
	.zero		1
	.type		_ZN34_INTERNAL_63b8705c_4_k_cu_312700484cuda3std6ranges3__45__cpo9iter_swapE,@object
	.size		_ZN34_INTERNAL_63b8705c_4_k_cu_312700484cuda3std6ranges3__45__cpo9iter_swapE,(_ZN34_INTERNAL_63b8705c_4_k_cu_312700484cuda3std3__48in_placeE - _ZN34_INTERNAL_63b8705c_4_k_cu_312700484cuda3std6ranges3__45__cpo9iter_swapE)
_ZN34_INTERNAL_63b8705c_4_k_cu_312700484cuda3std6ranges3__45__cpo9iter_swapE:
	.zero		1
	.type		_ZN34_INTERNAL_63b8705c_4_k_cu_312700484cuda3std3__48in_placeE,@object
	.size		_ZN34_INTERNAL_63b8705c_4_k_cu_312700484cuda3std3__48in_placeE,(_ZN34_INTERNAL_63b8705c_4_k_cu_312700484cuda3std6ranges3__45__cpo5ssizeE - _ZN34_INTERNAL_63b8705c_4_k_cu_312700484cuda3std3__48in_placeE)
_ZN34_INTERNAL_63b8705c_4_k_cu_312700484cuda3std3__48in_placeE:
	.zero		1
	.type		_ZN34_INTERNAL_63b8705c_4_k_cu_312700484cuda3std6ranges3__45__cpo5ssizeE,@object
	.size		_ZN34_INTERNAL_63b8705c_4_k_cu_312700484cuda3std6ranges3__45__cpo5ssizeE,(_ZN34_INTERNAL_63b8705c_4_k_cu_312700484cuda3std3__45__cpo6cbeginE - _ZN34_INTERNAL_63b8705c_4_k_cu_312700484cuda3std6ranges3__45__cpo5ssizeE)
_ZN34_INTERNAL_63b8705c_4_k_cu_312700484cuda3std6ranges3__45__cpo5ssizeE:
	.zero		1
	.type		_ZN34_INTERNAL_63b8705c_4_k_cu_312700484cuda3std3__45__cpo6cbeginE,@object
	.size		_ZN34_INTERNAL_63b8705c_4_k_cu_312700484cuda3std3__45__cpo6cbeginE,(_ZN34_INTERNAL_63b8705c_4_k_cu_312700484cuda3std6ranges3__45__cpo4cendE - _ZN34_INTERNAL_63b8705c_4_k_cu_312700484cuda3std3__45__cpo6cbeginE)
_ZN34_INTERNAL_63b8705c_4_k_cu_312700484cuda3std3__45__cpo6cbeginE:
	.zero		1
	.type		_ZN34_INTERNAL_63b8705c_4_k_cu_312700484cuda3std6ranges3__45__cpo4cendE,@object
	.size		_ZN34_INTERNAL_63b8705c_4_k_cu_312700484cuda3std6ranges3__45__cpo4cendE,(_ZN34_INTERNAL_63b8705c_4_k_cu_312700484cuda3std3__45__cpo7crbeginE - _ZN34_INTERNAL_63b8705c_4_k_cu_312700484cuda3std6ranges3__45__cpo4cendE)
_ZN34_INTERNAL_63b8705c_4_k_cu_312700484cuda3std6ranges3__45__cpo4cendE:
	.zero		1
	.type		_ZN34_INTERNAL_63b8705c_4_k_cu_312700484cuda3std3__45__cpo7crbeginE,@object
	.size		_ZN34_INTERNAL_63b8705c_4_k_cu_312700484cuda3std3__45__cpo7crbeginE,(_ZN34_INTERNAL_63b8705c_4_k_cu_312700484cuda3std6ranges3__45__cpo4prevE - _ZN34_INTERNAL_63b8705c_4_k_cu_312700484cuda3std3__45__cpo7crbeginE)
_ZN34_INTERNAL_63b8705c_4_k_cu_312700484cuda3std3__45__cpo7crbeginE:
	.zero		1
	.type		_ZN34_INTERNAL_63b8705c_4_k_cu_312700484cuda3std6ranges3__45__cpo4prevE,@object
	.size		_ZN34_INTERNAL_63b8705c_4_k_cu_312700484cuda3std6ranges3__45__cpo4prevE,(_ZN34_INTERNAL_63b8705c_4_k_cu_312700484cuda3std6ranges3__45__cpo9iter_moveE - _ZN34_INTERNAL_63b8705c_4_k_cu_312700484cuda3std6ranges3__45__cpo4prevE)
_ZN34_INTERNAL_63b8705c_4_k_cu_312700484cuda3std6ranges3__45__cpo4prevE:
	.zero		1
	.type		_ZN34_INTERNAL_63b8705c_4_k_cu_312700484cuda3std6ranges3__45__cpo9iter_moveE,@object
	.size		_ZN34_INTERNAL_63b8705c_4_k_cu_312700484cuda3std6ranges3__45__cpo9iter_moveE,(_ZN34_INTERNAL_63b8705c_4_k_cu_312700484cuda3std3__420unreachable_sentinelE - _ZN34_INTERNAL_63b8705c_4_k_cu_312700484cuda3std6ranges3__45__cpo9iter_moveE)
_ZN34_INTERNAL_63b8705c_4_k_cu_312700484cuda3std6ranges3__45__cpo9iter_moveE:
	.zero		1
	.type		_ZN34_INTERNAL_63b8705c_4_k_cu_312700484cuda3std3__420unreachable_sentinelE,@object
	.size		_ZN34_INTERNAL_63b8705c_4_k_cu_312700484cuda3std3__420unreachable_sentinelE,(_ZN34_INTERNAL_63b8705c_4_k_cu_312700484cuda3std6ranges3__45__cpo8distanceE - _ZN34_INTERNAL_63b8705c_4_k_cu_312700484cuda3std3__420unreachable_sentinelE)
_ZN34_INTERNAL_63b8705c_4_k_cu_312700484cuda3std3__420unreachable_sentinelE:
	.zero		1
	.type		_ZN34_INTERNAL_63b8705c_4_k_cu_312700484cuda3std6ranges3__45__cpo8distanceE,@object
	.size		_ZN34_INTERNAL_63b8705c_4_k_cu_312700484cuda3std6ranges3__45__cpo8distanceE,(_ZN34_INTERNAL_63b8705c_4_k_cu_312700484cuda3std3__45__cpo4cendE - _ZN34_INTERNAL_63b8705c_4_k_cu_312700484cuda3std6ranges3__45__cpo8distanceE)
_ZN34_INTERNAL_63b8705c_4_k_cu_312700484cuda3std6ranges3__45__cpo8distanceE:
	.zero		1
	.type		_ZN34_INTERNAL_63b8705c_4_k_cu_312700484cuda3std3__45__cpo4cendE,@object
	.size		_ZN34_INTERNAL_63b8705c_4_k_cu_312700484cuda3std3__45__cpo4cendE,(_ZN34_INTERNAL_63b8705c_4_k_cu_312700484cuda3std6ranges3__45__cpo7advanceE - _ZN34_INTERNAL_63b8705c_4_k_cu_312700484cuda3std3__45__cpo4cendE)
_ZN34_INTERNAL_63b8705c_4_k_cu_312700484cuda3std3__45__cpo4cendE:
	.zero		1
	.type		_ZN34_INTERNAL_63b8705c_4_k_cu_312700484cuda3std6ranges3__45__cpo7advanceE,@object
	.size		_ZN34_INTERNAL_63b8705c_4_k_cu_312700484cuda3std6ranges3__45__cpo7advanceE,(_ZN34_INTERNAL_63b8705c_4_k_cu_312700484cuda3std3__45__cpo5crendE - _ZN34_INTERNAL_63b8705c_4_k_cu_312700484cuda3std6ranges3__45__cpo7advanceE)
_ZN34_INTERNAL_63b8705c_4_k_cu_312700484cuda3std6ranges3__45__cpo7advanceE:
	.zero		1
	.type		_ZN34_INTERNAL_63b8705c_4_k_cu_312700484cuda3std3__45__cpo5crendE,@object
	.size		_ZN34_INTERNAL_63b8705c_4_k_cu_312700484cuda3std3__45__cpo5crendE,(_ZN34_INTERNAL_63b8705c_4_k_cu_312700484cuda3std6ranges3__45__cpo4dataE - _ZN34_INTERNAL_63b8705c_4_k_cu_312700484cuda3std3__45__cpo5crendE)
_ZN34_INTERNAL_63b8705c_4_k_cu_312700484cuda3std3__45__cpo5crendE:
	.zero		1
	.type		_ZN34_INTERNAL_63b8705c_4_k_cu_312700484cuda3std6ranges3__45__cpo4dataE,@object
	.size		_ZN34_INTERNAL_63b8705c_4_k_cu_312700484cuda3std6ranges3__45__cpo4dataE,(_ZN34_INTERNAL_63b8705c_4_k_cu_312700484cuda3std6ranges3__45__cpo5beginE - _ZN34_INTERNAL_63b8705c_4_k_cu_312700484cuda3std6ranges3__45__cpo4dataE)
_ZN34_INTERNAL_63b8705c_4_k_cu_312700484cuda3std6ranges3__45__cpo4dataE:
	.zero		1
	.type		_ZN34_INTERNAL_63b8705c_4_k_cu_312700484cuda3std6ranges3__45__cpo5beginE,@object
	.size		_ZN34_INTERNAL_63b8705c_4_k_cu_312700484cuda3std6ranges3__45__cpo5beginE,(_ZN34_INTERNAL_63b8705c_4_k_cu_312700484cuda3std3__419piecewise_constructE - _ZN34_INTERNAL_63b8705c_4_k_cu_312700484cuda3std6ranges3__45__cpo5beginE)
_ZN34_INTERNAL_63b8705c_4_k_cu_312700484cuda3std6ranges3__45__cpo5beginE:
	.zero		1
	.type		_ZN34_INTERNAL_63b8705c_4_k_cu_312700484cuda3std3__419piecewise_constructE,@object
	.size		_ZN34_INTERNAL_63b8705c_4_k_cu_312700484cuda3std3__419piecewise_constructE,(_ZN34_INTERNAL_63b8705c_4_k_cu_312700484cuda3std6ranges3__45__cpo4sizeE - _ZN34_INTERNAL_63b8705c_4_k_cu_312700484cuda3std3__419piecewise_constructE)
_ZN34_INTERNAL_63b8705c_4_k_cu_312700484cuda3std3__419piecewise_constructE:
	.zero		1
	.type		_ZN34_INTERNAL_63b8705c_4_k_cu_312700484cuda3std6ranges3__45__cpo4sizeE,@object
	.size		_ZN34_INTERNAL_63b8705c_4_k_cu_312700484cuda3std6ranges3__45__cpo4sizeE,(_ZN34_INTERNAL_63b8705c_4_k_cu_312700484cuda3std3__45__cpo3endE - _ZN34_INTERNAL_63b8705c_4_k_cu_312700484cuda3std6ranges3__45__cpo4sizeE)
_ZN34_INTERNAL_63b8705c_4_k_cu_312700484cuda3std6ranges3__45__cpo4sizeE:
	.zero		1
	.type		_ZN34_INTERNAL_63b8705c_4_k_cu_312700484cuda3std3__45__cpo3endE,@object
	.size		_ZN34_INTERNAL_63b8705c_4_k_cu_312700484cuda3std3__45__cpo3endE,(_ZN34_INTERNAL_63b8705c_4_k_cu_312700484cuda3std6ranges3__45__cpo6cbeginE - _ZN34_INTERNAL_63b8705c_4_k_cu_312700484cuda3std3__45__cpo3endE)
_ZN34_INTERNAL_63b8705c_4_k_cu_312700484cuda3std3__45__cpo3endE:
	.zero		1
	.type		_ZN34_INTERNAL_63b8705c_4_k_cu_312700484cuda3std6ranges3__45__cpo6cbeginE,@object
	.size		_ZN34_INTERNAL_63b8705c_4_k_cu_312700484cuda3std6ranges3__45__cpo6cbeginE,(_ZN34_INTERNAL_63b8705c_4_k_cu_312700484cuda3std3__45__cpo4rendE - _ZN34_INTERNAL_63b8705c_4_k_cu_312700484cuda3std6ranges3__45__cpo6cbeginE)
_ZN34_INTERNAL_63b8705c_4_k_cu_312700484cuda3std6ranges3__45__cpo6cbeginE:
	.zero		1
	.type		_ZN34_INTERNAL_63b8705c_4_k_cu_312700484cuda3std3__45__cpo4rendE,@object
	.size		_ZN34_INTERNAL_63b8705c_4_k_cu_312700484cuda3std3__45__cpo4rendE,(_ZN34_INTERNAL_63b8705c_4_k_cu_312700484cuda3std6ranges3__45__cpo4nextE - _ZN34_INTERNAL_63b8705c_4_k_cu_312700484cuda3std3__45__cpo4rendE)
_ZN34_INTERNAL_63b8705c_4_k_cu_312700484cuda3std3__45__cpo4rendE:
	.zero		1
	.type		_ZN34_INTERNAL_63b8705c_4_k_cu_312700484cuda3std6ranges3__45__cpo4nextE,@object
	.size		_ZN34_INTERNAL_63b8705c_4_k_cu_312700484cuda3std6ranges3__45__cpo4nextE,(_ZN34_INTERNAL_63b8705c_4_k_cu_312700484cuda3std6ranges3__45__cpo4swapE - _ZN34_INTERNAL_63b8705c_4_k_cu_312700484cuda3std6ranges3__45__cpo4nextE)
_ZN34_INTERNAL_63b8705c_4_k_cu_312700484cuda3std6ranges3__45__cpo4nextE:
	.zero		1
	.type		_ZN34_INTERNAL_63b8705c_4_k_cu_312700484cuda3std6ranges3__45__cpo4swapE,@object
	.size		_ZN34_INTERNAL_63b8705c_4_k_cu_312700484cuda3std6ranges3__45__cpo4swapE,(.L_13 - _ZN34_INTERNAL_63b8705c_4_k_cu_312700484cuda3std6ranges3__45__cpo4swapE)
_ZN34_INTERNAL_63b8705c_4_k_cu_312700484cuda3std6ranges3__45__cpo4swapE:
	.zero		1
.L_13:


//--------------------- .nv.shared._ZN3cub18CUB_300001_SM_10006detail6reduce27DeviceSegmentedReduceKernelINS2_10policy_hubIfi5AddOpE10Policy1000EPfS8_PiS9_iS5_ffEEvT0_T1_T2_T3_T5_T6_ --------------------------
	.section	.nv.shared._ZN3cub18CUB_300001_SM_10006detail6reduce27DeviceSegmentedReduceKernelINS2_10policy_hubIfi5AddOpE10Policy1000EPfS8_PiS9_iS5_ffEEvT0_T1_T2_T3_T5_T6_,"aw",@nobits
	.sectionflags	@""
	.align	4
.nv.shared._ZN3cub18CUB_300001_SM_10006detail6reduce27DeviceSegmentedReduceKernelINS2_10policy_hubIfi5AddOpE10Policy1000EPfS8_PiS9_iS5_ffEEvT0_T1_T2_T3_T5_T6_:
	.zero		1068


//--------------------- .nv.shared._ZN3cub18CUB_300001_SM_10006detail6reduce27DeviceSegmentedReduceKernelINS2_10policy_hubIii5AddOpE10Policy1000EPiS8_S8_S8_iS5_iiEEvT0_T1_T2_T3_T5_T6_ --------------------------
	.section	.nv.shared._ZN3cub18CUB_300001_SM_10006detail6reduce27DeviceSegmentedReduceKernelINS2_10policy_hubIii5AddOpE10Policy1000EPiS8_S8_S8_iS5_iiEEvT0_T1_T2_T3_T5_T6_,"aw",@nobits
	.sectionflags	@""
	.align	4
.nv.shared._ZN3cub18CUB_300001_SM_10006detail6reduce27DeviceSegmentedReduceKernelINS2_10policy_hubIii5AddOpE10Policy1000EPiS8_S8_S8_iS5_iiEEvT0_T1_T2_T3_T5_T6_:
	.zero		1068


//--------------------- .nv.constant0._ZN6kmeans15reset_centroidsEiiiPiPfS1_ --------------------------
	.section	.nv.constant0._ZN6kmeans15reset_centroidsEiiiPiPfS1_,"a",@progbits
	.sectionflags	@""
	.align	4
.nv.constant0._ZN6kmeans15reset_centroidsEiiiPiPfS1_:
	.zero		936


//--------------------- .nv.constant0._ZN6kmeans17compute_centroidsEiiiPfS0_PjS0_Pi --------------------------
	.section	.nv.constant0._ZN6kmeans17compute_centroidsEiiiPfS0_PjS0_Pi,"a",@progbits
	.sectionflags	@""
	.align	4
.nv.constant0._ZN6kmeans17compute_centroidsEiiiPfS0_PjS0_Pi:
	.zero		952


//--------------------- .nv.constant0._ZN6kmeans16compute_clustersEiiiPfS0_Pj --------------------------
	.section	.nv.constant0._ZN6kmeans16compute_clustersEiiiPfS0_Pj,"a",@progbits
	.sectionflags	@""
	.align	4
.nv.constant0._ZN6kmeans16compute_clustersEiiiPfS0_Pj:
	.zero		936


//--------------------- .nv.constant0._ZN3cub18CUB_300001_SM_10006detail6reduce27DeviceSegmentedReduceKernelINS2_10policy_hubIfi5AddOpE10Policy1000EPfS8_PiS9_iS5_ffEEvT0_T1_T2_T3_T5_T6_ --------------------------
	.section	.nv.constant0._ZN3cub18CUB_300001_SM_10006detail6reduce27DeviceSegmentedReduceKernelINS2_10policy_hubIfi5AddOpE10Policy1000EPfS8_PiS9_iS5_ffEEvT0_T1_T2_T3_T5_T6_,"a",@progbits
	.sectionflags	@""
	.align	4
.nv.constant0._ZN3cub18CUB_300001_SM_10006detail6reduce27DeviceSegmentedReduceKernelINS2_10policy_hubIfi5AddOpE10Policy1000EPfS8_PiS9_iS5_ffEEvT0_T1_T2_T3_T5_T6_:
	.zero		936


//--------------------- .nv.constant0._ZN3cub18CUB_300001_SM_10006detail6reduce27DeviceSegmentedReduceKernelINS2_10policy_hubIii5AddOpE10Policy1000EPiS8_S8_S8_iS5_iiEEvT0_T1_T2_T3_T5_T6_ --------------------------
	.section	.nv.constant0._ZN3cub18CUB_300001_SM_10006detail6reduce27DeviceSegmentedReduceKernelINS2_10policy_hubIii5AddOpE10Policy1000EPiS8_S8_S8_iS5_iiEEvT0_T1_T2_T3_T5_T6_,"a",@progbits
	.sectionflags	@""
	.align	4
.nv.constant0._ZN3cub18CUB_300001_SM_10006detail6reduce27DeviceSegmentedReduceKernelINS2_10policy_hubIii5AddOpE10Policy1000EPiS8_S8_S8_iS5_iiEEvT0_T1_T2_T3_T5_T6_:
	.zero		936


//--------------------- .nv.constant0._ZN3cub18CUB_300001_SM_10006detail11EmptyKernelIvEEvv --------------------------
	.section	.nv.constant0._ZN3cub18CUB_300001_SM_10006detail11EmptyKernelIvEEvv,"a",@progbits
	.sectionflags	@""
	.align	4
.nv.constant0._ZN3cub18CUB_300001_SM_10006detail11EmptyKernelIvEEvv:
	.zero		896


//--------------------- SYMBOLS --------------------------

	.type		.nv.reservedSmem.offset0,@object
	.size		.nv.reservedSmem.offset0,0x4
	.type		.nv.reservedSmem.cap,@object
	.size		.nv.reservedSmem.cap,0x4
